	.target	sm_90a

	.elftype	@"ET_EXEC"


//--------------------- .note.nv.tkinfo           --------------------------
	.section	.note.nv.tkinfo,"",@"SHT_NOTE"
	.sectionflags	@"SHF_NOTE_NV_TKINFO"
	.tkinfo
        /*0018*/ 	.word	0x00000002
        /*0030*/ 	.string	""
        /*0030*/ 	.string	"ptxas"
        /*0030*/ 	.string	"Cuda compilation tools, release 13.0, V13.0.88"
        /*0030*/ 	.string	"Build cuda_13.0.r13.0/compiler.36424714_0"
        /*0030*/ 	.string	"-v  -suppress-debug-info  -lineinfo  -arch sm_90a "



//--------------------- .note.nv.cuinfo           --------------------------
	.section	.note.nv.cuinfo,"",@"SHT_NOTE"
	.sectionflags	@"SHF_NOTE_NV_CUINFO"
        /*0018*/ 	.short	0x0002
        /*001a*/ 	.short	0x005a
        /*001c*/ 	.short	0x0082
	.zero		2


//--------------------- .nv.info                  --------------------------
	.section	.nv.info,"",@"SHT_CUDA_INFO"
	.align	4


	//----- nvinfo : EIATTR_REGCOUNT
	.align		4
        /*0000*/ 	.byte	0x04, 0x2f
        /*0002*/ 	.short	(.L_1 - .L_0)
	.align		4
.L_0:
        /*0004*/ 	.word	index@(matmul_kernel)
        /*0008*/ 	.word	0x000000ff


	//----- nvinfo : EIATTR_FRAME_SIZE
	.align		4
.L_1:
        /*000c*/ 	.byte	0x04, 0x11
        /*000e*/ 	.short	(.L_3 - .L_2)
	.align		4
.L_2:
        /*0010*/ 	.word	index@(matmul_kernel)
        /*0014*/ 	.word	0x00002108


	//----- nvinfo : EIATTR_MIN_STACK_SIZE
	.align		4
.L_3:
        /*0018*/ 	.byte	0x04, 0x12
        /*001a*/ 	.short	(.L_5 - .L_4)
	.align		4
.L_4:
        /*001c*/ 	.word	index@(matmul_kernel)
        /*0020*/ 	.word	0x00002108
.L_5:


//--------------------- .nv.compat                --------------------------
	.section	.nv.compat,"",@"SHT_CUDA_COMPAT_INFO"
	.align	4
        /*0000*/ 	.byte	0x02, 0x09, 0x01, 0x00, 0x02, 0x02, 0x04, 0x00, 0x02, 0x05, 0x05, 0x00, 0x03, 0x07, 0x01, 0x01
        /*0010*/ 	.byte	0x02, 0x03, 0x00, 0x00, 0x02, 0x06, 0x01, 0x00, 0x04, 0x0b, 0x08, 0x00, 0x00, 0x00, 0x00, 0x00
        /*0020*/ 	.byte	0x00, 0x00, 0x00, 0x00


//--------------------- .nv.info.matmul_kernel    --------------------------
	.section	.nv.info.matmul_kernel,"",@"SHT_CUDA_INFO"
	.sectionflags	@""
	.align	4


	//----- nvinfo : EIATTR_CUDA_API_VERSION
	.align		4
        /*0000*/ 	.byte	0x04, 0x37
        /*0002*/ 	.short	(.L_7 - .L_6)
.L_6:
        /*0004*/ 	.word	0x00000082


	//----- nvinfo : EIATTR_KPARAM_INFO
	.align		4
.L_7:
        /*0008*/ 	.byte	0x04, 0x17
        /*000a*/ 	.short	(.L_9 - .L_8)
.L_8:
        /*000c*/ 	.word	0x00000000
        /*0010*/ 	.short	0x000d
        /*0012*/ 	.short	0x0048
        /*0014*/ 	.byte	0x00, 0xf4, 0x21, 0x00


	//----- nvinfo : EIATTR_KPARAM_INFO
	.align		4
.L_9:
        /*0018*/ 	.byte	0x04, 0x17
        /*001a*/ 	.short	(.L_11 - .L_10)
.L_10:
        /*001c*/ 	.word	0x00000000
        /*0020*/ 	.short	0x000c
        /*0022*/ 	.short	0x0040
        /*0024*/ 	.byte	0x00, 0xf4, 0x21, 0x00


	//----- nvinfo : EIATTR_KPARAM_INFO
	.align		4
.L_11:
        /*0028*/ 	.byte	0x04, 0x17
        /*002a*/ 	.short	(.L_13 - .L_12)
.L_12:
        /*002c*/ 	.word	0x00000000
        /*0030*/ 	.short	0x000b
        /*0032*/ 	.short	0x0038
        /*0034*/ 	.byte	0x00, 0xf0, 0x11, 0x00


	//----- nvinfo : EIATTR_KPARAM_INFO
	.align		4
.L_13:
        /*0038*/ 	.byte	0x04, 0x17
        /*003a*/ 	.short	(.L_15 - .L_14)
.L_14:
        /*003c*/ 	.word	0x00000000
        /*0040*/ 	.short	0x000a
        /*0042*/ 	.short	0x0034
        /*0044*/ 	.byte	0x00, 0xf0, 0x11, 0x00


	//----- nvinfo : EIATTR_KPARAM_INFO
	.align		4
.L_15:
        /*0048*/ 	.byte	0x04, 0x17
        /*004a*/ 	.short	(.L_17 - .L_16)
.L_16:
        /*004c*/ 	.word	0x00000000
        /*0050*/ 	.short	0x0009
        /*0052*/ 	.short	0x0030
        /*0054*/ 	.byte	0x00, 0xf0, 0x11, 0x00


	//----- nvinfo : EIATTR_KPARAM_INFO
	.align		4
.L_17:
        /*0058*/ 	.byte	0x04, 0x17
        /*005a*/ 	.short	(.L_19 - .L_18)
.L_18:
        /*005c*/ 	.word	0x00000000
        /*0060*/ 	.short	0x0008
        /*0062*/ 	.short	0x002c
        /*0064*/ 	.byte	0x00, 0xf0, 0x11, 0x00


	//----- nvinfo : EIATTR_KPARAM_INFO
	.align		4
.L_19:
        /*0068*/ 	.byte	0x04, 0x17
        /*006a*/ 	.short	(.L_21 - .L_20)
.L_20:
        /*006c*/ 	.word	0x00000000
        /*0070*/ 	.short	0x0007
        /*0072*/ 	.short	0x0028
        /*0074*/ 	.byte	0x00, 0xf0, 0x11, 0x00


	//----- nvinfo : EIATTR_KPARAM_INFO
	.align		4
.L_21:
        /*0078*/ 	.byte	0x04, 0x17
        /*007a*/ 	.short	(.L_23 - .L_22)
.L_22:
        /*007c*/ 	.word	0x00000000
        /*0080*/ 	.short	0x0006
        /*0082*/ 	.short	0x0024
        /*0084*/ 	.byte	0x00, 0xf0, 0x11, 0x00


	//----- nvinfo : EIATTR_KPARAM_INFO
	.align		4
.L_23:
        /*0088*/ 	.byte	0x04, 0x17
        /*008a*/ 	.short	(.L_25 - .L_24)
.L_24:
        /*008c*/ 	.word	0x00000000
        /*0090*/ 	.short	0x0005
        /*0092*/ 	.short	0x0020
        /*0094*/ 	.byte	0x00, 0xf0, 0x11, 0x00


	//----- nvinfo : EIATTR_KPARAM_INFO
	.align		4
.L_25:
        /*0098*/ 	.byte	0x04, 0x17
        /*009a*/ 	.short	(.L_27 - .L_26)
.L_26:
        /*009c*/ 	.word	0x00000000
        /*00a0*/ 	.short	0x0004
        /*00a2*/ 	.short	0x001c
        /*00a4*/ 	.byte	0x00, 0xf0, 0x11, 0x00


	//----- nvinfo : EIATTR_KPARAM_INFO
	.align		4
.L_27:
        /*00a8*/ 	.byte	0x04, 0x17
        /*00aa*/ 	.short	(.L_29 - .L_28)
.L_28:
        /*00ac*/ 	.word	0x00000000
        /*00b0*/ 	.short	0x0003
        /*00b2*/ 	.short	0x0018
        /*00b4*/ 	.byte	0x00, 0xf0, 0x11, 0x00


	//----- nvinfo : EIATTR_KPARAM_INFO
	.align		4
.L_29:
        /*00b8*/ 	.byte	0x04, 0x17
        /*00ba*/ 	.short	(.L_31 - .L_30)
.L_30:
        /*00bc*/ 	.word	0x00000000
        /*00c0*/ 	.short	0x0002
        /*00c2*/ 	.short	0x0010
        /*00c4*/ 	.byte	0x00, 0xf4, 0x21, 0x00


	//----- nvinfo : EIATTR_KPARAM_INFO
	.align		4
.L_31:
        /*00c8*/ 	.byte	0x04, 0x17
        /*00ca*/ 	.short	(.L_33 - .L_32)
.L_32:
        /*00cc*/ 	.word	0x00000000
        /*00d0*/ 	.short	0x0001
        /*00d2*/ 	.short	0x0008
        /*00d4*/ 	.byte	0x00, 0xf4, 0x21, 0x00


	//----- nvinfo : EIATTR_KPARAM_INFO
	.align		4
.L_33:
        /*00d8*/ 	.byte	0x04, 0x17
        /*00da*/ 	.short	(.L_35 - .L_34)
.L_34:
        /*00dc*/ 	.word	0x00000000
        /*00e0*/ 	.short	0x0000
        /*00e2*/ 	.short	0x0000
        /*00e4*/ 	.byte	0x00, 0xf4, 0x21, 0x00


	//----- nvinfo : EIATTR_SPARSE_MMA_MASK
	.align		4
.L_35:
        /*00e8*/ 	.byte	0x03, 0x50
        /*00ea*/ 	.short	0x0000


	//----- nvinfo : EIATTR_MAXREG_COUNT
	.align		4
        /*00ec*/ 	.byte	0x03, 0x1b
        /*00ee*/ 	.short	0x00ff


	//----- nvinfo : EIATTR_NUM_BARRIERS
	.align		4
        /*00f0*/ 	.byte	0x02, 0x4c
        /*00f2*/ 	.byte	0x01
	.zero		1


	//----- nvinfo : EIATTR_ANNOTATIONS
	.align		4
        /*00f4*/ 	.byte	0x04, 0x55
        /*00f6*/ 	.short	(.L_37 - .L_36)


	//   ....[0]....
.L_36:
        /*00f8*/ 	.word	0x00000001
        /*00fc*/ 	.byte	0x20, 0x04, 0x00, 0x00, 0x01, 0x00, 0x00, 0x00, 0x10, 0x05, 0x00, 0x00, 0x01, 0x00, 0x00, 0x00
        /* <DEDUP_REMOVED lines=3312> */
        /*d00c*/ 	.byte	0xf0, 0xb0, 0x03, 0x00


	//----- nvinfo : EIATTR_MERCURY_ISA_VERSION
	.align		4
.L_37:
        /*d010*/ 	.byte	0x03, 0x5f
        /*d012*/ 	.short	0x0101


	//----- nvinfo : EIATTR_EXIT_INSTR_OFFSETS
	.align		4
        /*d014*/ 	.byte	0x04, 0x1c
        /*d016*/ 	.short	(.L_39 - .L_38)


	//   ....[0]....
.L_38:
        /*d018*/ 	.word	0x00044550


	//   ....[1]....
        /*d01c*/ 	.word	0x00044570


	//----- nvinfo : EIATTR_REQNTID
	.align		4
.L_39:
        /*d020*/ 	.byte	0x04, 0x10
        /*d022*/ 	.short	(.L_41 - .L_40)
.L_40:
        /*d024*/ 	.word	0x00000080
        /*d028*/ 	.word	0x00000001
        /*d02c*/ 	.word	0x00000001


	//----- nvinfo : EIATTR_CBANK_PARAM_SIZE
	.align		4
.L_41:
        /*d030*/ 	.byte	0x03, 0x19
        /*d032*/ 	.short	0x0050


	//----- nvinfo : EIATTR_PARAM_CBANK
	.align		4
        /*d034*/ 	.byte	0x04, 0x0a
        /*d036*/ 	.short	(.L_43 - .L_42)
	.align		4
.L_42:
        /*d038*/ 	.word	index@(.nv.constant0.matmul_kernel)
        /*d03c*/ 	.short	0x0210
        /*d03e*/ 	.short	0x0050


	//----- nvinfo : EIATTR_SW_WAR
	.align		4
.L_43:
        /*d040*/ 	.byte	0x04, 0x36
        /*d042*/ 	.short	(.L_45 - .L_44)
.L_44:
        /*d044*/ 	.word	0x00000008
.L_45:


//--------------------- .nv.callgraph             --------------------------
	.section	.nv.callgraph,"",@"SHT_CUDA_CALLGRAPH"
	.align	4
	.sectionentsize	8
	.align		4
        /*0000*/ 	.word	0x00000000
	.align		4
        /*0004*/ 	.word	0xffffffff
	.align		4
        /*0008*/ 	.word	0x00000000
	.align		4
        /*000c*/ 	.word	0xfffffffe
	.align		4
        /*0010*/ 	.word	0x00000000
	.align		4
        /*0014*/ 	.word	0xfffffffd
	.align		4
        /*0018*/ 	.word	0x00000000
	.align		4
        /*001c*/ 	.word	0xfffffffc


//--------------------- .text.matmul_kernel       --------------------------
	.section	.text.matmul_kernel,"ax",@progbits
	.align	128
        .global         matmul_kernel
        .type           matmul_kernel,@function
        .size           matmul_kernel,(.L_x_4 - matmul_kernel)
        .other          matmul_kernel,@"STO_CUDA_ENTRY STV_DEFAULT"
matmul_kernel:
.text.matmul_kernel:
[----:B------:R-:W0:Y:S08]  /*0000*/  LDC R1, c[0x0][0x28] ;  /* 0x00000a00ff017b82 */ /* 0x000e300000000800 */
[----:B------:R-:W1:Y:S01]  /*0010*/  LDC.64 R4, c[0x0][0x228] ;  /* 0x00008a00ff047b82 */ /* 0x000e620000000a00 */
[----:B------:R-:W2:Y:S01]  /*0020*/  S2R R7, SR_CTAID.X ;  /* 0x0000000000077919 */ /* 0x000ea20000002500 */
[----:B0-----:R-:W-:Y:S01]  /*0030*/  VIADD R1, R1, 0xffffdef8 ;  /* 0xffffdef801017836 */ /* 0x001fe20000000000 */
[----:B------:R-:W-:Y:S01]  /*0040*/  ULDC.64 UR60, c[0x0][0x208] ;  /* 0x00008200003c7ab9 */ /* 0x000fe20000000a00 */
[----:B-1----:R-:W-:-:S05]  /*0050*/  VIADD R0, R5, 0x3f ;  /* 0x0000003f05007836 */ /* 0x002fca0000000000 */
[----:B------:R-:W-:-:S04]  /*0060*/  SHF.R.S32.HI R3, RZ, 0x1f, R0 ;  /* 0x0000001fff037819 */ /* 0x000fc80000011400 */
[----:B------:R-:W-:Y:S02]  /*0070*/  LEA.HI R3, R3, R0, RZ, 0x6 ;  /* 0x0000000003037211 */ /* 0x000fe400078f30ff */
[----:B--2---:R-:W-:Y:S02]  /*0080*/  IABS R10, R7 ;  /* 0x00000007000a7213 */ /* 0x004fe40000000000 */
[----:B------:R-:W-:-:S05]  /*0090*/  SHF.R.S32.HI R3, RZ, 0x6, R3 ;  /* 0x00000006ff037819 */ /* 0x000fca0000011403 */
[----:B------:R-:W-:-:S05]  /*00a0*/  IMAD.SHL.U32 R6, R3, 0x4, RZ ;  /* 0x0000000403067824 */ /* 0x000fca00078e00ff */
[-C--:B------:R-:W-:Y:S02]  /*00b0*/  IABS R9, R6.reuse ;  /* 0x0000000600097213 */ /* 0x080fe40000000000 */
[----:B------:R-:W-:Y:S02]  /*00c0*/  IABS R12, R6 ;  /* 0x00000006000c7213 */ /* 0x000fe40000000000 */
[----:B------:R-:W0:Y:S08]  /*00d0*/  I2F.RP R0, R9 ;  /* 0x0000000900007306 */ /* 0x000e300000209400 */
[----:B0-----:R-:W0:Y:S02]  /*00e0*/  MUFU.RCP R0, R0 ;  /* 0x0000000000007308 */ /* 0x001e240000001000 */
[----:B0-----:R-:W-:-:S02]  /*00f0*/  VIADD R2, R0, 0xffffffe ;  /* 0x0ffffffe00027836 */ /* 0x001fc40000000000 */
[----:B------:R-:W-:-:S04]  /*0100*/  IMAD.MOV R0, RZ, RZ, -R12 ;  /* 0x000000ffff007224 */ /* 0x000fc800078e0a0c */
[----:B------:R0:W1:Y:S02]  /*0110*/  F2I.FTZ.U32.TRUNC.NTZ R3, R2 ;  /* 0x0000000200037305 */ /* 0x000064000021f000 */
[----:B0-----:R-:W-:Y:S02]  /*0120*/  IMAD.MOV.U32 R2, RZ, RZ, RZ ;  /* 0x000000ffff027224 */ /* 0x001fe400078e00ff */
[----:B-1----:R-:W-:-:S04]  /*0130*/  IMAD.MOV R8, RZ, RZ, -R3 ;  /* 0x000000ffff087224 */ /* 0x002fc800078e0a03 */
[----:B------:R-:W-:Y:S02]  /*0140*/  IMAD R11, R8, R9, RZ ;  /* 0x00000009080b7224 */ /* 0x000fe400078e02ff */
[----:B------:R-:W-:Y:S02]  /*0150*/  IMAD.MOV.U32 R8, RZ, RZ, R10 ;  /* 0x000000ffff087224 */ /* 0x000fe400078e000a */
[----:B------:R-:W-:-:S06]  /*0160*/  IMAD.HI.U32 R3, R3, R11, R2 ;  /* 0x0000000b03037227 */ /* 0x000fcc00078e0002 */
[----:B------:R-:W-:-:S04]  /*0170*/  IMAD.HI.U32 R3, R3, R8, RZ ;  /* 0x0000000803037227 */ /* 0x000fc800078e00ff */
[----:B------:R-:W-:-:S05]  /*0180*/  IMAD R0, R3, R0, R8 ;  /* 0x0000000003007224 */ /* 0x000fca00078e0208 */
[----:B------:R-:W-:-:S13]  /*0190*/  ISETP.GT.U32.AND P1, PT, R9, R0, PT ;  /* 0x000000000900720c */ /* 0x000fda0003f24070 */
[----:B------:R-:W-:Y:S02]  /*01a0*/  @!P1 IMAD.IADD R0, R0, 0x1, -R9 ;  /* 0x0000000100009824 */ /* 0x000fe400078e0a09 */
[----:B------:R-:W-:Y:S01]  /*01b0*/  @!P1 VIADD R3, R3, 0x1 ;  /* 0x0000000103039836 */ /* 0x000fe20000000000 */
[----:B------:R-:W-:Y:S02]  /*01c0*/  ISETP.NE.AND P1, PT, R6, RZ, PT ;  /* 0x000000ff0600720c */ /* 0x000fe40003f25270 */
[----:B------:R-:W-:Y:S02]  /*01d0*/  ISETP.GE.U32.AND P0, PT, R0, R9, PT ;  /* 0x000000090000720c */ /* 0x000fe40003f06070 */
[----:B------:R-:W-:-:S04]  /*01e0*/  LOP3.LUT R0, R7, R6, RZ, 0x3c, !PT ;  /* 0x0000000607007212 */ /* 0x000fc800078e3cff */
[----:B------:R-:W-:Y:S01]  /*01f0*/  ISETP.GE.AND P2, PT, R0, RZ, PT ;  /* 0x000000ff0000720c */ /* 0x000fe20003f46270 */
[----:B------:R-:W-:-:S06]  /*0200*/  VIADD R0, R4, 0x1ff ;  /* 0x000001ff04007836 */ /* 0x000fcc0000000000 */
[----:B------:R-:W-:-:S04]  /*0210*/  @P0 VIADD R3, R3, 0x1 ;  /* 0x0000000103030836 */ /* 0x000fc80000000000 */
[----:B------:R-:W-:Y:S01]  /*0220*/  IMAD.MOV.U32 R2, RZ, RZ, R3 ;  /* 0x000000ffff027224 */ /* 0x000fe200078e0003 */
[----:B------:R-:W-:-:S03]  /*0230*/  SHF.R.S32.HI R3, RZ, 0x1f, R0 ;  /* 0x0000001fff037819 */ /* 0x000fc60000011400 */
[----:B------:R-:W-:Y:S01]  /*0240*/  @!P2 IMAD.MOV R2, RZ, RZ, -R2 ;  /* 0x000000ffff02a224 */ /* 0x000fe200078e0a02 */
[----:B------:R-:W-:Y:S02]  /*0250*/  @!P1 LOP3.LUT R2, RZ, R6, RZ, 0x33, !PT ;  /* 0x00000006ff029212 */ /* 0x000fe400078e33ff */
[----:B------:R-:W-:-:S03]  /*0260*/  LEA.HI R3, R3, R0, RZ, 0x9 ;  /* 0x0000000003037211 */ /* 0x000fc600078f48ff */
[----:B------:R-:W-:Y:S02]  /*0270*/  IMAD.SHL.U32 R10, R2, 0x4, RZ ;  /* 0x00000004020a7824 */ /* 0x000fe400078e00ff */
[----:B------:R-:W-:-:S03]  /*0280*/  IMAD.MOV R2, RZ, RZ, -R2 ;  /* 0x000000ffff027224 */ /* 0x000fc600078e0a02 */
[----:B------:R-:W-:Y:S01]  /*0290*/  LEA.HI.SX32 R3, R3, -R10, 0x17 ;  /* 0x8000000a03037211 */ /* 0x000fe200078fbaff */
[----:B------:R-:W-:-:S03]  /*02a0*/  IMAD R12, R6, R2, R7 ;  /* 0x00000002060c7224 */ /* 0x000fc600078e0207 */
[----:B------:R-:W-:Y:S02]  /*02b0*/  VIMNMX R13, R3, 0x4, PT ;  /* 0x00000004030d7848 */ /* 0x000fe40003fe0100 */
[----:B------:R-:W-:Y:S02]  /*02c0*/  IABS R11, R12 ;  /* 0x0000000c000b7213 */ /* 0x000fe40000000000 */
[-C--:B------:R-:W-:Y:S02]  /*02d0*/  IABS R9, R13.reuse ;  /* 0x0000000d00097213 */ /* 0x080fe40000000000 */
[----:B------:R-:W-:Y:S02]  /*02e0*/  IABS R6, R13 ;  /* 0x0000000d00067213 */ /* 0x000fe40000000000 */
[----:B------:R-:W0:Y:S08]  /*02f0*/  I2F.RP R0, R9 ;  /* 0x0000000900007306 */ /* 0x000e300000209400 */
[----:B0-----:R-:W0:Y:S02]  /*0300*/  MUFU.RCP R0, R0 ;  /* 0x0000000000007308 */ /* 0x001e240000001000 */
[----:B0-----:R-:W-:-:S02]  /*0310*/  VIADD R3, R0, 0xffffffe ;  /* 0x0ffffffe00037836 */ /* 0x001fc40000000000 */
[----:B------:R-:W-:-:S04]  /*0320*/  IMAD.MOV R0, RZ, RZ, -R6 ;  /* 0x000000ffff007224 */ /* 0x000fc800078e0a06 */
[----:B------:R-:W0:Y:S02]  /*0330*/  F2I.FTZ.U32.TRUNC.NTZ R3, R3 ;  /* 0x0000000300037305 */ /* 0x000e24000021f000 */
[----:B0-----:R-:W-:-:S04]  /*0340*/  IMAD.MOV R8, RZ, RZ, -R3 ;  /* 0x000000ffff087224 */ /* 0x001fc800078e0a03 */
[----:B------:R-:W-:Y:S02]  /*0350*/  IMAD.MOV.U32 R2, RZ, RZ, R8 ;  /* 0x000000ffff027224 */ /* 0x000fe400078e0008 */
[----:B------:R-:W0:Y:S02]  /*0360*/  S2R R8, SR_CgaCtaId ;  /* 0x0000000000087919 */ /* 0x000e240000008800 */
[----:B------:R-:W-:Y:S02]  /*0370*/  IMAD R7, R2, R9, RZ ;  /* 0x0000000902077224 */ /* 0x000fe400078e02ff */
[----:B------:R-:W-:-:S04]  /*0380*/  IMAD.MOV.U32 R2, RZ, RZ, RZ ;  /* 0x000000ffff027224 */ /* 0x000fc800078e00ff */
[----:B------:R-:W-:Y:S01]  /*0390*/  IMAD.HI.U32 R2, R3, R7, R2 ;  /* 0x0000000703027227 */ /* 0x000fe200078e0002 */
[----:B------:R-:W-:Y:S01]  /*03a0*/  MOV R3, 0x400 ;  /* 0x0000040000037802 */ /* 0x000fe20000000f00 */
[----:B------:R-:W1:Y:S04]  /*03b0*/  LDC R7, c[0x0][0x230] ;  /* 0x00008c00ff077b82 */ /* 0x000e680000000800 */
[----:B------:R-:W-:-:S04]  /*03c0*/  IMAD.HI.U32 R2, R2, R11, RZ ;  /* 0x0000000b02027227 */ /* 0x000fc800078e00ff */
[----:B------:R-:W-:-:S05]  /*03d0*/  IMAD R0, R2, R0, R11 ;  /* 0x0000000002007224 */ /* 0x000fca00078e020b */
[----:B------:R-:W-:Y:S02]  /*03e0*/  ISETP.GT.U32.AND P1, PT, R9, R0, PT ;  /* 0x000000000900720c */ /* 0x000fe40003f24070 */
[----:B0-----:R-:W-:Y:S01]  /*03f0*/  LEA R249, R8, R3, 0x18 ;  /* 0x0000000308f97211 */ /* 0x001fe200078ec0ff */
[----:B-1----:R-:W-:-:S10]  /*0400*/  VIADD R3, R7, 0x7f ;  /* 0x0000007f07037836 */ /* 0x002fd40000000000 */
[----:B------:R-:W-:Y:S01]  /*0410*/  @!P1 IMAD.IADD R0, R0, 0x1, -R9 ;  /* 0x0000000100009824 */ /* 0x000fe200078e0a09 */
[----:B------:R0:W-:Y:S01]  /*0420*/  STL [R1+0x17bc], R249 ;  /* 0x0017bcf901007387 */ /* 0x0001e20000100800 */
[----:B------:R-:W-:Y:S01]  /*0430*/  @!P1 VIADD R2, R2, 0x1 ;  /* 0x0000000102029836 */ /* 0x000fe20000000000 */
[----:B------:R-:W-:Y:S02]  /*0440*/  ISETP.NE.AND P1, PT, R13, RZ, PT ;  /* 0x000000ff0d00720c */ /* 0x000fe40003f25270 */
[----:B------:R-:W-:Y:S02]  /*0450*/  ISETP.GE.U32.AND P0, PT, R0, R9, PT ;  /* 0x000000090000720c */ /* 0x000fe40003f06070 */
[----:B------:R-:W-:-:S04]  /*0460*/  LOP3.LUT R0, R12, R13, RZ, 0x3c, !PT ;  /* 0x0000000d0c007212 */ /* 0x000fc800078e3cff */
[----:B------:R-:W-:Y:S02]  /*0470*/  ISETP.GE.AND P2, PT, R0, RZ, PT ;  /* 0x000000ff0000720c */ /* 0x000fe40003f46270 */
[----:B------:R-:W1:Y:S05]  /*0480*/  S2R R0, SR_TID.X ;  /* 0x0000000000007919 */ /* 0x000e6a0000002100 */
[----:B------:R-:W-:Y:S01]  /*0490*/  @P0 VIADD R2, R2, 0x1 ;  /* 0x0000000102020836 */ /* 0x000fe20000000000 */
[----:B------:R-:W-:-:S05]  /*04a0*/  ISETP.GT.AND P0, PT, R3, 0x7f, PT ;  /* 0x0000007f0300780c */ /* 0x000fca0003f04270 */
[----:B------:R-:W-:Y:S01]  /*04b0*/  @!P2 IMAD.MOV R2, RZ, RZ, -R2 ;  /* 0x000000ffff02a224 */ /* 0x000fe200078e0a02 */
[----:B------:R-:W-:-:S05]  /*04c0*/  @!P1 LOP3.LUT R2, RZ, R13, RZ, 0x33, !PT ;  /* 0x0000000dff029212 */ /* 0x000fca00078e33ff */
[----:B------:R-:W-:Y:S02]  /*04d0*/  IMAD.MOV R6, RZ, RZ, -R2 ;  /* 0x000000ffff067224 */ /* 0x000fe400078e0a02 */
[----:B------:R-:W-:Y:S02]  /*04e0*/  IMAD.SHL.U32 R248, R2, 0x40, RZ ;  /* 0x0000004002f87824 */ /* 0x000fe400078e00ff */
[----:B------:R-:W-:Y:S02]  /*04f0*/  IMAD R6, R13, R6, R12 ;  /* 0x000000060d067224 */ /* 0x000fe400078e020c */
[----:B------:R-:W-:Y:S01]  /*0500*/  VIADD R60, R248, 0x1 ;  /* 0x00000001f83c7836 */ /* 0x000fe20000000000 */
[----:B------:R0:W-:Y:S01]  /*0510*/  STL [R1+0xa0], R248 ;  /* 0x0000a0f801007387 */ /* 0x0001e20000100800 */
[----:B------:R-:W-:Y:S02]  /*0520*/  IMAD.IADD R6, R10, 0x1, R6 ;  /* 0x000000010a067824 */ /* 0x000fe400078e0206 */
[----:B------:R-:W-:-:S02]  /*0530*/  VIADD R62, R248, 0x2 ;  /* 0x00000002f83e7836 */ /* 0x000fc40000000000 */
[C---:B------:R-:W-:Y:S02]  /*0540*/  VIADD R64, R248.reuse, 0x3 ;  /* 0x00000003f8407836 */ /* 0x040fe40000000000 */
[----:B------:R-:W-:Y:S01]  /*0550*/  VIADD R70, R248, 0x4 ;  /* 0x00000004f8467836 */ /* 0x000fe20000000000 */
[----:B-1----:R-:W-:Y:S01]  /*0560*/  LOP3.LUT R11, R0, 0x7f, RZ, 0xc0, !PT ;  /* 0x0000007f000b7812 */ /* 0x002fe200078ec0ff */
[C---:B------:R-:W-:Y:S02]  /*0570*/  VIADD R68, R248.reuse, 0x5 ;  /* 0x00000005f8447836 */ /* 0x040fe40000000000 */
[----:B------:R-:W-:Y:S02]  /*0580*/  VIADD R66, R248, 0x6 ;  /* 0x00000006f8427836 */ /* 0x000fe40000000000 */
[----:B------:R-:W-:Y:S02]  /*0590*/  IMAD R14, R6, 0x200, R11 ;  /* 0x00000200060e7824 */ /* 0x000fe400078e020b */
[----:B------:R-:W-:-:S02]  /*05a0*/  VIADD R72, R248, 0x7 ;  /* 0x00000007f8487836 */ /* 0x000fc40000000000 */
[C---:B------:R-:W-:Y:S01]  /*05b0*/  VIADD R252, R14.reuse, 0x80 ;  /* 0x000000800efc7836 */ /* 0x040fe20000000000 */
[----:B------:R0:W-:Y:S01]  /*05c0*/  STL [R1+0x54c], R14 ;  /* 0x00054c0e01007387 */ /* 0x0001e20000100800 */
[C---:B------:R-:W-:Y:S02]  /*05d0*/  VIADD R250, R14.reuse, 0x180 ;  /* 0x000001800efa7836 */ /* 0x040fe40000000000 */
[----:B------:R-:W-:Y:S01]  /*05e0*/  VIADD R251, R14, 0x100 ;  /* 0x000001000efb7836 */ /* 0x000fe20000000000 */
[----:B------:R0:W-:Y:S01]  /*05f0*/  STL [R1+0x5b4], R252 ;  /* 0x0005b4fc01007387 */ /* 0x0001e20000100800 */
[C---:B------:R-:W-:Y:S02]  /*0600*/  VIADD R74, R248.reuse, 0x8 ;  /* 0x00000008f84a7836 */ /* 0x040fe40000000000 */
[C---:B------:R-:W-:Y:S01]  /*0610*/  VIADD R78, R248.reuse, 0x9 ;  /* 0x00000009f84e7836 */ /* 0x040fe20000000000 */
[----:B------:R0:W-:Y:S01]  /*0620*/  STL [R1+0x5ac], R250 ;  /* 0x0005acfa01007387 */ /* 0x0001e20000100800 */
[----:B------:R-:W-:-:S02]  /*0630*/  VIADD R76, R248, 0xa ;  /* 0x0000000af84c7836 */ /* 0x000fc40000000000 */
[C---:B------:R-:W-:Y:S01]  /*0640*/  VIADD R84, R248.reuse, 0xb ;  /* 0x0000000bf8547836 */ /* 0x040fe20000000000 */
[----:B------:R0:W-:Y:S01]  /*0650*/  STL [R1+0x5b0], R251 ;  /* 0x0005b0fb01007387 */ /* 0x0001e20000100800 */
[C---:B------:R-:W-:Y:S02]  /*0660*/  VIADD R82, R248.reuse, 0xc ;  /* 0x0000000cf8527836 */ /* 0x040fe40000000000 */
[C---:B------:R-:W-:Y:S02]  /*0670*/  VIADD R80, R248.reuse, 0xd ;  /* 0x0000000df8507836 */ /* 0x040fe40000000000 */
[C---:B------:R-:W-:Y:S02]  /*0680*/  VIADD R69, R248.reuse, 0xe ;  /* 0x0000000ef8457836 */ /* 0x040fe40000000000 */
[C---:B------:R-:W-:Y:S02]  /*0690*/  VIADD R56, R248.reuse, 0xf ;  /* 0x0000000ff8387836 */ /* 0x040fe40000000000 */
[----:B------:R-:W-:-:S02]  /*06a0*/  VIADD R58, R248, 0x10 ;  /* 0x00000010f83a7836 */ /* 0x000fc40000000000 */
[C---:B------:R-:W-:Y:S02]  /*06b0*/  VIADD R57, R248.reuse, 0x11 ;  /* 0x00000011f8397836 */ /* 0x040fe40000000000 */
        /* <DEDUP_REMOVED lines=45> */
[----:B------:R-:W-:Y:S01]  /*0990*/  VIADD R27, R248, 0x3f ;  /* 0x0000003ff81b7836 */ /* 0x000fe20000000000 */
[----:B0-----:R-:W-:Y:S06]  /*09a0*/  @P0 BRA `(.L_x_0) ;  /* 0x00000008004c0947 */ /* 0x001fec0003800000 */
[----:B------:R-:W-:Y:S01]  /*09b0*/  IMAD.SHL.U32 R0, R0, 0x10, RZ ;  /* 0x0000001000007824 */ /* 0x000fe200078e00ff */
[----:B------:R0:W-:Y:S01]  /*09c0*/  STL [R1], RZ ;  /* 0x000000ff01007387 */ /* 0x0001e20000100800 */
[----:B------:R-:W-:Y:S02]  /*09d0*/  CS2R R216, SRZ ;  /* 0x0000000000d87805 */ /* 0x000fe4000001ff00 */
[----:B------:R-:W-:Y:S02]  /*09e0*/  CS2R R218, SRZ ;  /* 0x0000000000da7805 */ /* 0x000fe4000001ff00 */
[----:B------:R-:W-:Y:S01]  /*09f0*/  CS2R R220, SRZ ;  /* 0x0000000000dc7805 */ /* 0x000fe2000001ff00 */
[----:B------:R0:W-:Y:S01]  /*0a00*/  STL [R1+0x17f8], R0 ;  /* 0x0017f80001007387 */ /* 0x0001e20000100800 */
[----:B------:R-:W-:Y:S02]  /*0a10*/  CS2R R222, SRZ ;  /* 0x0000000000de7805 */ /* 0x000fe4000001ff00 */
[----:B------:R-:W-:-:S02]  /*0a20*/  CS2R R224, SRZ ;  /* 0x0000000000e07805 */ /* 0x000fc4000001ff00 */
[----:B------:R-:W-:Y:S01]  /*0a30*/  CS2R R226, SRZ ;  /* 0x0000000000e27805 */ /* 0x000fe2000001ff00 */
[----:B------:R0:W-:Y:S01]  /*0a40*/  STL [R1+0x4], RZ ;  /* 0x000004ff01007387 */ /* 0x0001e20000100800 */
[----:B------:R-:W-:Y:S02]  /*0a50*/  CS2R R228, SRZ ;  /* 0x0000000000e47805 */ /* 0x000fe4000001ff00 */
[----:B------:R-:W-:Y:S02]  /*0a60*/  CS2R R230, SRZ ;  /* 0x0000000000e67805 */ /* 0x000fe4000001ff00 */
[----:B------:R-:W-:Y:S01]  /*0a70*/  CS2R R232, SRZ ;  /* 0x0000000000e87805 */ /* 0x000fe2000001ff00 */
[----:B------:R0:W-:Y:S01]  /*0a80*/  STL [R1+0x8], RZ ;  /* 0x000008ff01007387 */ /* 0x0001e20000100800 */
        /* <DEDUP_REMOVED lines=118> */
[----:B------:R-:W-:Y:S02]  /*11f0*/  CS2R R28, SRZ ;  /* 0x00000000001c7805 */ /* 0x000fe4000001ff00 */
[----:B------:R-:W-:Y:S02]  /*1200*/  CS2R R30, SRZ ;  /* 0x00000000001e7805 */ /* 0x000fe4000001ff00 */
[----:B------:R-:W-:-:S02]  /*1210*/  CS2R R32, SRZ ;  /* 0x0000000000207805 */ /* 0x000fc4000001ff00 */
[----:B------:R-:W-:Y:S02]  /*1220*/  CS2R R34, SRZ ;  /* 0x0000000000227805 */ /* 0x000fe4000001ff00 */
        /* <DEDUP_REMOVED lines=9> */
[----:B------:R-:W-:Y:S01]  /*12c0*/  CS2R R54, SRZ ;  /* 0x0000000000367805 */ /* 0x000fe2000001ff00 */
[----:B0-----:R-:W-:Y:S06]  /*12d0*/  BRA `(.L_x_1) ;  /* 0x0000038400947947 */ /* 0x001fec0003800000 */
.L_x_0:
[----:B------:R-:W-:Y:S01]  /*12e0*/  IMAD.MOV.U32 R29, RZ, RZ, R14 ;  /* 0x000000ffff1d7224 */ /* 0x000fe200078e000e */
[----:B------:R-:W-:Y:S01]  /*12f0*/  IABS R14, R4 ;  /* 0x00000004000e7213 */ /* 0x000fe20000000000 */
[----:B------:R-:W-:Y:S01]  /*1300*/  IMAD.MOV.U32 R86, RZ, RZ, R249 ;  /* 0x000000ffff567224 */ /* 0x000fe200078e00f9 */
[----:B------:R-:W-:Y:S01]  /*1310*/  IABS R2, R5 ;  /* 0x0000000500027213 */ /* 0x000fe20000000000 */
[----:B------:R-:W0:Y:S01]  /*1320*/  LDC R103, c[0x0][0x234] ;  /* 0x00008d00ff677b82 */ /* 0x000e220000000800 */
[----:B------:R-:W1:Y:S01]  /*1330*/  I2F.RP R10, R14 ;  /* 0x0000000e000a7306 */ /* 0x000e620000209400 */
[----:B------:R-:W-:Y:S01]  /*1340*/  IABS R17, R251 ;  /* 0x000000fb00117213 */ /* 0x000fe20000000000 */
[----:B------:R-:W-:Y:S01]  /*1350*/  IMAD.SHL.U32 R0, R0, 0x10, RZ ;  /* 0x0000001000007824 */ /* 0x000fe200078e00ff */
[----:B------:R-:W-:Y:S02]  /*1360*/  IABS R15, R252 ;  /* 0x000000fc000f7213 */ /* 0x000fe40000000000 */
[----:B------:R-:W-:-:S02]  /*1370*/  CS2R R216, SRZ ;  /* 0x0000000000d87805 */ /* 0x000fc4000001ff00 */
[----:B------:R-:W-:Y:S02]  /*1380*/  IABS R18, R250 ;  /* 0x000000fa00127213 */ /* 0x000fe40000000000 */
[----:B------:R-:W-:Y:S02]  /*1390*/  CS2R R218, SRZ ;  /* 0x0000000000da7805 */ /* 0x000fe4000001ff00 */
[----:B------:R-:W-:Y:S01]  /*13a0*/  IABS R83, R78 ;  /* 0x0000004e00537213 */ /* 0x000fe20000000000 */
[----:B------:R-:W2:Y:S01]  /*13b0*/  I2F.RP R12, R2 ;  /* 0x00000002000c7306 */ /* 0x000ea20000209400 */
[----:B------:R-:W-:Y:S01]  /*13c0*/  IABS R85, R74 ;  /* 0x0000004a00557213 */ /* 0x000fe20000000000 */
[----:B------:R-:W3:Y:S01]  /*13d0*/  LDC R114, c[0x0][0x238] ;  /* 0x00008e00ff727b82 */ /* 0x000ee20000000800 */
[----:B------:R-:W-:Y:S02]  /*13e0*/  IABS R91, R68 ;  /* 0x00000044005b7213 */ /* 0x000fe40000000000 */
[----:B------:R-:W-:-:S02]  /*13f0*/  CS2R R220, SRZ ;  /* 0x0000000000dc7805 */ /* 0x000fc4000001ff00 */
[----:B------:R-:W-:Y:S02]  /*1400*/  IABS R87, R72 ;  /* 0x0000004800577213 */ /* 0x000fe40000000000 */
[----:B------:R-:W-:Y:S02]  /*1410*/  CS2R R222, SRZ ;  /* 0x0000000000de7805 */ /* 0x000fe4000001ff00 */
[----:B------:R-:W-:Y:S01]  /*1420*/  IABS R95, R64 ;  /* 0x00000040005f7213 */ /* 0x000fe20000000000 */
[----:B-1----:R-:W1:Y:S01]  /*1430*/  MUFU.RCP R10, R10 ;  /* 0x0000000a000a7308 */ /* 0x002e620000001000 */
[----:B------:R-:W-:Y:S01]  /*1440*/  IABS R89, R66 ;  /* 0x0000004200597213 */ /* 0x000fe20000000000 */
[----:B------:R-:W4:Y:S01]  /*1450*/  LDC R116, c[0x0][0x238] ;  /* 0x00008e00ff747b82 */ /* 0x000f220000000800 */
[----:B------:R-:W-:Y:S02]  /*1460*/  IABS R93, R70 ;  /* 0x00000046005d7213 */ /* 0x000fe40000000000 */
[----:B------:R-:W-:-:S02]  /*1470*/  CS2R R224, SRZ ;  /* 0x0000000000e07805 */ /* 0x000fc4000001ff00 */
[----:B------:R-:W-:Y:S02]  /*1480*/  IABS R97, R62 ;  /* 0x0000003e00617213 */ /* 0x000fe40000000000 */
[----:B------:R-:W-:Y:S02]  /*1490*/  CS2R R226, SRZ ;  /* 0x0000000000e27805 */ /* 0x000fe4000001ff00 */
[----:B------:R-:W-:Y:S01]  /*14a0*/  IABS R99, R60 ;  /* 0x0000003c00637213 */ /* 0x000fe20000000000 */
[----:B--2---:R-:W2:Y:S01]  /*14b0*/  MUFU.RCP R12, R12 ;  /* 0x0000000c000c7308 */ /* 0x004ea20000001000 */
[----:B------:R-:W-:Y:S01]  /*14c0*/  IABS R101, R248 ;  /* 0x000000f800657213 */ /* 0x000fe20000000000 */
[----:B------:R-:W5:Y:S01]  /*14d0*/  LDC R118, c[0x0][0x238] ;  /* 0x00008e00ff767b82 */ /* 0x000f620000000800 */
[----:B------:R-:W-:Y:S02]  /*14e0*/  CS2R R228, SRZ ;  /* 0x0000000000e47805 */ /* 0x000fe4000001ff00 */
[----:B------:R-:W-:-:S02]  /*14f0*/  CS2R R230, SRZ ;  /* 0x0000000000e67805 */ /* 0x000fc4000001ff00 */
[----:B------:R-:W-:Y:S02]  /*1500*/  CS2R R232, SRZ ;  /* 0x0000000000e87805 */ /* 0x000fe4000001ff00 */
[----:B------:R-:W-:Y:S02]  /*1510*/  CS2R R234, SRZ ;  /* 0x0000000000ea7805 */ /* 0x000fe4000001ff00 */
[----:B------:R-:W-:Y:S02]  /*1520*/  CS2R R236, SRZ ;  /* 0x0000000000ec7805 */ /* 0x000fe4000001ff00 */
[----:B------:R-:W-:Y:S01]  /*1530*/  CS2R R238, SRZ ;  /* 0x0000000000ee7805 */ /* 0x000fe2000001ff00 */
[----:B-1----:R-:W-:Y:S01]  /*1540*/  VIADD R6, R10, 0xffffffe ;  /* 0x0ffffffe0a067836 */ /* 0x002fe20000000000 */
[----:B------:R-:W-:Y:S01]  /*1550*/  IABS R10, R29 ;  /* 0x0000001d000a7213 */ /* 0x000fe20000000000 */
[----:B---3--:R-:W-:Y:S01]  /*1560*/  IMAD R114, R114, 0x5c, RZ ;  /* 0x0000005c72727824 */ /* 0x008fe200078e02ff */
[----:B------:R-:W1:Y:S01]  /*1570*/  LDC R249, c[0x0][0x238] ;  /* 0x00008e00fff97b82 */ /* 0x000e620000000800 */
[----:B------:R3:W0:Y:S01]  /*1580*/  F2I.FTZ.U32.TRUNC.NTZ R7, R6 ;  /* 0x0000000600077305 */ /* 0x000622000021f000 */
[----:B------:R-:W-:-:S02]  /*1590*/  CS2R R240, SRZ ;  /* 0x0000000000f07805 */ /* 0x000fc4000001ff00 */
[----:B------:R-:W-:Y:S02]  /*15a0*/  CS2R R242, SRZ ;  /* 0x0000000000f27805 */ /* 0x000fe4000001ff00 */
[----:B------:R-:W-:Y:S01]  /*15b0*/  CS2R R244, SRZ ;  /* 0x0000000000f47805 */ /* 0x000fe2000001ff00 */
[----:B--2---:R-:W-:Y:S01]  /*15c0*/  VIADD R8, R12, 0xffffffe ;  /* 0x0ffffffe0c087836 */ /* 0x004fe20000000000 */
[----:B------:R-:W-:Y:S01]  /*15d0*/  CS2R R246, SRZ ;  /* 0x0000000000f67805 */ /* 0x000fe2000001ff00 */
[----:B----4-:R-:W-:Y:S01]  /*15e0*/  IMAD R116, R116, 0x5b, RZ ;  /* 0x0000005b74747824 */ /* 0x010fe200078e02ff */
[----:B------:R-:W2:Y:S01]  /*15f0*/  LDC R102, c[0x0][0x238] ;  /* 0x00008e00ff667b82 */ /* 0x000ea20000000800 */
[----:B------:R4:W4:Y:S01]  /*1600*/  F2I.FTZ.U32.TRUNC.NTZ R9, R8 ;  /* 0x0000000800097305 */ /* 0x000922000021f000 */
[----:B---3--:R-:W-:Y:S01]  /*1610*/  IMAD.MOV.U32 R6, RZ, RZ, RZ ;  /* 0x000000ffff067224 */ /* 0x008fe200078e00ff */
[----:B------:R-:W-:Y:S02]  /*1620*/  CS2R R184, SRZ ;  /* 0x0000000000b87805 */ /* 0x000fe4000001ff00 */
[----:B------:R-:W-:-:S02]  /*1630*/  CS2R R186, SRZ ;  /* 0x0000000000ba7805 */ /* 0x000fc4000001ff00 */
[----:B------:R-:W-:Y:S01]  /*1640*/  CS2R R188, SRZ ;  /* 0x0000000000bc7805 */ /* 0x000fe2000001ff00 */
[----:B-----5:R-:W-:Y:S01]  /*1650*/  IMAD R118, R118, 0x5a, RZ ;  /* 0x0000005a76767824 */ /* 0x020fe200078e02ff */
[----:B------:R-:W-:Y:S01]  /*1660*/  CS2R R190, SRZ ;  /* 0x0000000000be7805 */ /* 0x000fe2000001ff00 */
[----:B0-----:R-:W-:Y:S01]  /*1670*/  IMAD.MOV R13, RZ, RZ, -R7 ;  /* 0x000000ffff0d7224 */ /* 0x001fe200078e0a07 */
[----:B------:R-:W0:Y:S01]  /*1680*/  LDC R104, c[0x0][0x238] ;  /* 0x00008e00ff687b82 */ /* 0x000e220000000800 */
[----:B----4-:R-:W-:Y:S01]  /*1690*/  IMAD.MOV.U32 R8, RZ, RZ, RZ ;  /* 0x000000ffff087224 */ /* 0x010fe200078e00ff */
[----:B------:R-:W-:Y:S01]  /*16a0*/  CS2R R192, SRZ ;  /* 0x0000000000c07805 */ /* 0x000fe2000001ff00 */
[----:B------:R-:W-:Y:S01]  /*16b0*/  IMAD R13, R13, R14, RZ ;  /* 0x0000000e0d0d7224 */ /* 0x000fe200078e02ff */
[----:B------:R-:W-:Y:S02]  /*16c0*/  CS2R R194, SRZ ;  /* 0x0000000000c27805 */ /* 0x000fe4000001ff00 */
[----:B------:R-:W-:-:S02]  /*16d0*/  CS2R R196, SRZ ;  /* 0x0000000000c47805 */ /* 0x000fc4000001ff00 */
[----:B------:R-:W-:Y:S01]  /*16e0*/  CS2R R198, SRZ ;  /* 0x0000000000c67805 */ /* 0x000fe2000001ff00 */
[----:B------:R-:W-:Y:S01]  /*16f0*/  IMAD.HI.U32 R7, R7, R13, R6 ;  /* 0x0000000d07077227 */ /* 0x000fe200078e0006 */
[----:B------:R-:W3:Y:S01]  /*1700*/  LDC R106, c[0x0][0x238] ;  /* 0x00008e00ff6a7b82 */ /* 0x000ee20000000800 */
[----:B------:R-:W-:Y:S02]  /*1710*/  CS2R R200, SRZ ;  /* 0x0000000000c87805 */ /* 0x000fe4000001ff00 */
[----:B------:R-:W-:Y:S01]  /*1720*/  CS2R R202, SRZ ;  /* 0x0000000000ca7805 */ /* 0x000fe2000001ff00 */
[----:B------:R-:W-:Y:S01]  /*1730*/  IMAD.MOV R19, RZ, RZ, -R9 ;  /* 0x000000ffff137224 */ /* 0x000fe200078e0a09 */
[----:B------:R-:W-:Y:S01]  /*1740*/  CS2R R204, SRZ ;  /* 0x0000000000cc7805 */ /* 0x000fe2000001ff00 */
[C---:B------:R-:W-:Y:S01]  /*1750*/  IMAD.HI.U32 R6, R7.reuse, R10, RZ ;  /* 0x0000000a07067227 */ /* 0x040fe200078e00ff */
[----:B------:R-:W-:Y:S02]  /*1760*/  CS2R R206, SRZ ;  /* 0x0000000000ce7805 */ /* 0x000fe4000001ff00 */
[----:B------:R-:W-:Y:S01]  /*1770*/  CS2R R208, SRZ ;  /* 0x0000000000d07805 */ /* 0x000fe2000001ff00 */
[----:B------:R-:W4:Y:S01]  /*1780*/  LDC R108, c[0x0][0x238] ;  /* 0x00008e00ff6c7b82 */ /* 0x000f220000000800 */
[----:B------:R-:W-:Y:S01]  /*1790*/  IMAD.HI.U32 R12, R7, R17, RZ ;  /* 0x00000011070c7227 */ /* 0x000fe200078e00ff */
[----:B------:R-:W-:-:S02]  /*17a0*/  CS2R R210, SRZ ;  /* 0x0000000000d27805 */ /* 0x000fc4000001ff00 */
[----:B------:R-:W-:Y:S02]  /*17b0*/  CS2R R212, SRZ ;  /* 0x0000000000d47805 */ /* 0x000fe4000001ff00 */
[----:B------:R-:W-:Y:S01]  /*17c0*/  CS2R R214, SRZ ;  /* 0x0000000000d67805 */ /* 0x000fe2000001ff00 */
[----:B------:R-:W-:Y:S01]  /*17d0*/  IMAD.MOV R13, RZ, RZ, -R6 ;  /* 0x000000ffff0d7224 */ /* 0x000fe200078e0a06 */
[----:B------:R-:W-:Y:S01]  /*17e0*/  CS2R R152, SRZ ;  /* 0x0000000000987805 */ /* 0x000fe2000001ff00 */
[----:B------:R-:W-:Y:S01]  /*17f0*/  IMAD.HI.U32 R6, R7, R15, RZ ;  /* 0x0000000f07067227 */ /* 0x000fe200078e00ff */
[----:B------:R-:W-:Y:S02]  /*1800*/  CS2R R154, SRZ ;  /* 0x00000000009a7805 */ /* 0x000fe4000001ff00 */
[----:B------:R-:W-:Y:S02]  /*1810*/  CS2R R156, SRZ ;  /* 0x00000000009c7805 */ /* 0x000fe4000001ff00 */
[----:B------:R-:W-:Y:S01]  /*1820*/  CS2R R158, SRZ ;  /* 0x00000000009e7805 */ /* 0x000fe2000001ff00 */
[----:B------:R-:W-:Y:S01]  /*1830*/  IMAD R19, R19, R2, RZ ;  /* 0x0000000213137224 */ /* 0x000fe200078e02ff */
[----:B------:R-:W-:Y:S01]  /*1840*/  CS2R R160, SRZ ;  /* 0x0000000000a07805 */ /* 0x000fe2000001ff00 */
[----:B------:R-:W-:Y:S01]  /*1850*/  IMAD.MOV R12, RZ, RZ, -R12 ;  /* 0x000000ffff0c7224 */ /* 0x000fe200078e0a0c */
[----:B------:R-:W-:Y:S01]  /*1860*/  CS2R R162, SRZ ;  /* 0x0000000000a27805 */ /* 0x000fe2000001ff00 */
[----:B------:R-:W-:Y:S01]  /*1870*/  IMAD.MOV R16, RZ, RZ, -R6 ;  /* 0x000000ffff107224 */ /* 0x000fe200078e0a06 */
[----:B------:R-:W-:Y:S01]  /*1880*/  CS2R R164, SRZ ;  /* 0x0000000000a47805 */ /* 0x000fe2000001ff00 */
[----:B------:R-:W-:Y:S01]  /*1890*/  IMAD R10, R14, R13, R10 ;  /* 0x0000000d0e0a7224 */ /* 0x000fe200078e020a */
[----:B------:R-:W-:Y:S01]  /*18a0*/  CS2R R166, SRZ ;  /* 0x0000000000a67805 */ /* 0x000fe2000001ff00 */
[----:B------:R-:W-:Y:S01]  /*18b0*/  IMAD.HI.U32 R6, R9, R19, R8 ;  /* 0x0000001309067227 */ /* 0x000fe200078e0008 */
[----:B------:R-:W-:-:S02]  /*18c0*/  IABS R19, R20 ;  /* 0x0000001400137213 */ /* 0x000fc40000000000 */
[----:B------:R-:W-:Y:S02]  /*18d0*/  CS2R R168, SRZ ;  /* 0x0000000000a87805 */ /* 0x000fe4000001ff00 */
[C---:B------:R-:W-:Y:S01]  /*18e0*/  ISETP.GT.U32.AND P0, PT, R14.reuse, R10, PT ;  /* 0x0000000a0e00720c */ /* 0x040fe20003f04070 */
[----:B------:R-:W-:Y:S01]  /*18f0*/  IMAD.HI.U32 R13, R7, R18, RZ ;  /* 0x00000012070d7227 */ /* 0x000fe200078e00ff */
[----:B------:R-:W-:Y:S02]  /*1900*/  CS2R R170, SRZ ;  /* 0x0000000000aa7805 */ /* 0x000fe4000001ff00 */
[----:B------:R-:W-:Y:S02]  /*1910*/  CS2R R172, SRZ ;  /* 0x0000000000ac7805 */ /* 0x000fe4000001ff00 */
[----:B------:R-:W-:Y:S01]  /*1920*/  CS2R R174, SRZ ;  /* 0x0000000000ae7805 */ /* 0x000fe2000001ff00 */
[C---:B------:R-:W-:Y:S01]  /*1930*/  IMAD R8, R14.reuse, R12, R17 ;  /* 0x0000000c0e087224 */ /* 0x040fe200078e0211 */
[----:B------:R-:W-:Y:S01]  /*1940*/  IABS R17, R23 ;  /* 0x0000001700117213 */ /* 0x000fe20000000000 */
[----:B------:R-:W-:Y:S01]  /*1950*/  IMAD.MOV R13, RZ, RZ, -R13 ;  /* 0x000000ffff0d7224 */ /* 0x000fe200078e0a0d */
[----:B------:R-:W-:Y:S01]  /*1960*/  CS2R R176, SRZ ;  /* 0x0000000000b07805 */ /* 0x000fe2000001ff00 */
[C---:B------:R-:W-:Y:S01]  /*1970*/  IMAD R7, R14.reuse, R16, R15 ;  /* 0x000000100e077224 */ /* 0x040fe200078e020f */
[C---:B------:R-:W-:Y:S01]  /*1980*/  ISETP.GT.U32.AND P2, PT, R14.reuse, R8, PT ;  /* 0x000000080e00720c */ /* 0x040fe20003f44070 */
[----:B------:R-:W-:Y:S01]  /*1990*/  IMAD R9, R14, R13, R18 ;  /* 0x0000000d0e097224 */ /* 0x000fe200078e0212 */
[----:B------:R-:W-:Y:S01]  /*19a0*/  IABS R15, R27 ;  /* 0x0000001b000f7213 */ /* 0x000fe20000000000 */
[----:B------:R-:W-:Y:S01]  /*19b0*/  @!P0 IMAD.IADD R10, R10, 0x1, -R14 ;  /* 0x000000010a0a8824 */ /* 0x000fe200078e0a0e */
[----:B------:R-:W-:Y:S01]  /*19c0*/  ISETP.GT.U32.AND P1, PT, R14, R7, PT ;  /* 0x000000070e00720c */ /* 0x000fe20003f24070 */
[----:B------:R-:W-:Y:S01]  /*19d0*/  IMAD.HI.U32 R13, R6, R17, RZ ;  /* 0x00000011060d7227 */ /* 0x000fe200078e00ff */
[----:B------:R-:W-:-:S02]  /*19e0*/  ISETP.GT.U32.AND P5, PT, R14, R9, PT ;  /* 0x000000090e00720c */ /* 0x000fc40003fa4070 */
[----:B------:R-:W-:Y:S02]  /*19f0*/  CS2R R178, SRZ ;  /* 0x0000000000b27805 */ /* 0x000fe4000001ff00 */
[----:B------:R-:W-:Y:S01]  /*1a00*/  ISETP.GT.U32.AND P3, PT, R14, R10, PT ;  /* 0x0000000a0e00720c */ /* 0x000fe20003f64070 */
[----:B------:R-:W-:Y:S01]  /*1a10*/  IMAD.HI.U32 R12, R6, R15, RZ ;  /* 0x0000000f060c7227 */ /* 0x000fe200078e00ff */
[----:B------:R-:W-:Y:S02]  /*1a20*/  ISETP.GE.AND P0, PT, R27, RZ, PT ;  /* 0x000000ff1b00720c */ /* 0x000fe40003f06270 */
[----:B------:R-:W-:Y:S02]  /*1a30*/  CS2R R180, SRZ ;  /* 0x0000000000b47805 */ /* 0x000fe4000001ff00 */
[----:B------:R-:W-:Y:S01]  /*1a40*/  IABS R27, R26 ;  /* 0x0000001a001b7213 */ /* 0x000fe20000000000 */
[----:B------:R-:W-:Y:S01]  /*1a50*/  @!P2 IMAD.IADD R8, R8, 0x1, -R14 ;  /* 0x000000010808a824 */ /* 0x000fe200078e0a0e */
[----:B------:R-:W-:Y:S01]  /*1a60*/  CS2R R182, SRZ ;  /* 0x0000000000b67805 */ /* 0x000fe2000001ff00 */
[----:B------:R-:W-:Y:S01]  /*1a70*/  IMAD.MOV R12, RZ, RZ, -R12 ;  /* 0x000000ffff0c7224 */ /* 0x000fe200078e0a0c */
[----:B------:R-:W-:Y:S01]  /*1a80*/  CS2R R120, SRZ ;  /* 0x0000000000787805 */ /* 0x000fe2000001ff00 */
[--C-:B------:R-:W-:Y:S01]  /*1a90*/  @!P1 IMAD.IADD R7, R7, 0x1, -R14.reuse ;  /* 0x0000000107079824 */ /* 0x100fe200078e0a0e */
[C---:B------:R-:W-:Y:S01]  /*1aa0*/  ISETP.GT.U32.AND P2, PT, R14.reuse, R8, PT ;  /* 0x000000080e00720c */ /* 0x040fe20003f44070 */
[--C-:B------:R-:W-:Y:S01]  /*1ab0*/  @!P5 IMAD.IADD R9, R9, 0x1, -R14.reuse ;  /* 0x000000010909d824 */ /* 0x100fe200078e0a0e */
[----:B------:R-:W-:Y:S01]  /*1ac0*/  ISETP.GE.AND P5, PT, R29, RZ, PT ;  /* 0x000000ff1d00720c */ /* 0x000fe20003fa6270 */
[----:B------:R-:W-:Y:S01]  /*1ad0*/  IMAD.MOV R16, RZ, RZ, -R13 ;  /* 0x000000ffff107224 */ /* 0x000fe200078e0a0d */
[----:B------:R-:W-:Y:S01]  /*1ae0*/  ISETP.GT.U32.AND P4, PT, R14, R7, PT ;  /* 0x000000070e00720c */ /* 0x000fe20003f84070 */
[----:B------:R-:W-:Y:S01]  /*1af0*/  IMAD R13, R2, R12, R15 ;  /* 0x0000000c020d7224 */ /* 0x000fe200078e020f */
[----:B------:R-:W-:Y:S01]  /*1b00*/  ISETP.GT.U32.AND P6, PT, R14, R9, PT ;  /* 0x000000090e00720c */ /* 0x000fe20003fc4070 */
[----:B------:R-:W-:Y:S01]  /*1b10*/  @!P3 IMAD.IADD R10, R10, 0x1, -R14 ;  /* 0x000000010a0ab824 */ /* 0x000fe200078e0a0e */
[----:B------:R-:W-:Y:S01]  /*1b20*/  ISETP.GE.AND P3, PT, R21, RZ, PT ;  /* 0x000000ff1500720c */ /* 0x000fe20003f66270 */
[----:B------:R-:W-:Y:S01]  /*1b30*/  IMAD R15, R2, R16, R17 ;  /* 0x00000010020f7224 */ /* 0x000fe200078e0211 */
[----:B------:R-:W-:Y:S01]  /*1b40*/  IABS R17, R21 ;  /* 0x0000001500117213 */ /* 0x000fe20000000000 */
[----:B------:R-:W-:Y:S01]  /*1b50*/  IMAD.HI.U32 R16, R6, R19, RZ ;  /* 0x0000001306107227 */ /* 0x000fe200078e00ff */
[----:B------:R-:W-:-:S02]  /*1b60*/  IABS R21, R22 ;  /* 0x0000001600157213 */ /* 0x000fc40000000000 */
[----:B------:R-:W-:Y:S02]  /*1b70*/  CS2R R122, SRZ ;  /* 0x00000000007a7805 */ /* 0x000fe4000001ff00 */
[----:B------:R-:W-:Y:S01]  /*1b80*/  ISETP.GE.AND P1, PT, R23, RZ, PT ;  /* 0x000000ff1700720c */ /* 0x000fe20003f26270 */
[----:B------:R-:W-:Y:S01]  /*1b90*/  @!P2 IMAD.IADD R8, R8, 0x1, -R14 ;  /* 0x000000010808a824 */ /* 0x000fe200078e0a0e */
[----:B------:R-:W-:Y:S01]  /*1ba0*/  ISETP.GE.AND P2, PT, R252, RZ, PT ;  /* 0x000000fffc00720c */ /* 0x000fe20003f46270 */
[----:B------:R-:W-:Y:S01]  /*1bb0*/  @!P5 IMAD.MOV R10, RZ, RZ, -R10 ;  /* 0x000000ffff0ad224 */ /* 0x000fe200078e0a0a */
[----:B------:R-:W-:Y:S01]  /*1bc0*/  ISETP.GT.U32.AND P5, PT, R2, R13, PT ;  /* 0x0000000d0200720c */ /* 0x000fe20003fa4070 */
[--C-:B------:R-:W-:Y:S01]  /*1bd0*/  @!P4 IMAD.IADD R7, R7, 0x1, -R14.reuse ;  /* 0x000000010707c824 */ /* 0x100fe200078e0a0e */
[----:B------:R-:W-:Y:S01]  /*1be0*/  IABS R23, R24 ;  /* 0x0000001800177213 */ /* 0x000fe20000000000 */
[----:B------:R-:W-:Y:S01]  /*1bf0*/  @!P6 IMAD.IADD R9, R9, 0x1, -R14 ;  /* 0x000000010909e824 */ /* 0x000fe200078e0a0e */
[----:B------:R-:W-:Y:S01]  /*1c00*/  ISETP.GE.AND P6, PT, R251, RZ, PT ;  /* 0x000000fffb00720c */ /* 0x000fe20003fc6270 */
[----:B------:R-:W-:Y:S01]  /*1c10*/  IMAD.MOV.U32 R12, RZ, RZ, R7 ;  /* 0x000000ffff0c7224 */ /* 0x000fe200078e0007 */
[----:B------:R-:W-:Y:S01]  /*1c20*/  ISETP.GE.AND P4, PT, R20, RZ, PT ;  /* 0x000000ff1400720c */ /* 0x000fe20003f86270 */
[----:B------:R-:W-:Y:S01]  /*1c30*/  IMAD.HI.U32 R14, R6, R17, RZ ;  /* 0x00000011060e7227 */ /* 0x000fe200078e00ff */
[----:B------:R-:W-:Y:S01]  /*1c40*/  IABS R20, R79 ;  /* 0x0000004f00147213 */ /* 0x000fe20000000000 */
[----:B------:R-:W5:Y:S01]  /*1c50*/  LDC R251, c[0x0][0x238] ;  /* 0x00008e00fffb7b82 */ /* 0x000f620000000800 */
[----:B------:R-:W-:Y:S01]  /*1c60*/  IABS R29, R49 ;  /* 0x00000031001d7213 */ /* 0x000fe20000000000 */
[----:B------:R-:W-:Y:S01]  /*1c70*/  @!P2 IMAD.MOV R12, RZ, RZ, -R12 ;  /* 0x000000ffff0ca224 */ /* 0x000fe200078e0a0c */
[----:B------:R-:W-:Y:S01]  /*1c80*/  ISETP.GE.AND P2, PT, R250, RZ, PT ;  /* 0x000000fffa00720c */ /* 0x000fe20003f46270 */
[----:B------:R-:W-:Y:S01]  /*1c90*/  IMAD.MOV R7, RZ, RZ, -R14 ;  /* 0x000000ffff077224 */ /* 0x000fe200078e0a0e */
[----:B------:R-:W-:Y:S01]  /*1ca0*/  CS2R R124, SRZ ;  /* 0x00000000007c7805 */ /* 0x000fe2000001ff00 */
[----:B------:R-:W-:Y:S01]  /*1cb0*/  IMAD.MOV.U32 R14, RZ, RZ, R8 ;  /* 0x000000ffff0e7224 */ /* 0x000fe200078e0008 */
[----:B------:R-:W-:Y:S01]  /*1cc0*/  CS2R R126, SRZ ;  /* 0x00000000007e7805 */ /* 0x000fe2000001ff00 */
[----:B------:R-:W-:Y:S01]  /*1cd0*/  @!P5 IMAD.IADD R13, R13, 0x1, -R2 ;  /* 0x000000010d0dd824 */ /* 0x000fe200078e0a02 */
[----:B------:R-:W-:Y:S01]  /*1ce0*/  CS2R R128, SRZ ;  /* 0x0000000000807805 */ /* 0x000fe2000001ff00 */
[----:B------:R-:W-:Y:S01]  /*1cf0*/  IMAD R17, R2, R7, R17 ;  /* 0x0000000702117224 */ /* 0x000fe200078e0211 */
[----:B------:R-:W-:Y:S01]  /*1d00*/  LOP3.LUT R7, RZ, R4, RZ, 0x33, !PT ;  /* 0x00000004ff077212 */ /* 0x000fe200078e33ff */
[----:B------:R-:W-:Y:S01]  /*1d10*/  @!P6 IMAD.MOV R14, RZ, RZ, -R14 ;  /* 0x000000ffff0ee224 */ /* 0x000fe200078e0a0e */
[----:B------:R-:W-:Y:S01]  /*1d20*/  ISETP.NE.AND P6, PT, R4, RZ, PT ;  /* 0x000000ff0400720c */ /* 0x000fe20003fc5270 */
[----:B------:R-:W-:Y:S01]  /*1d30*/  IMAD.MOV.U32 R4, RZ, RZ, R9 ;  /* 0x000000ffff047224 */ /* 0x000fe200078e0009 */
[C---:B------:R-:W-:Y:S01]  /*1d40*/  ISETP.GT.U32.AND P5, PT, R2.reuse, R13, PT ;  /* 0x0000000d0200720c */ /* 0x040fe20003fa4070 */
[----:B------:R-:W-:Y:S01]  /*1d50*/  IMAD.MOV R16, RZ, RZ, -R16 ;  /* 0x000000ffff107224 */ /* 0x000fe200078e0a10 */
[C---:B------:R-:W-:Y:S01]  /*1d60*/  SEL R8, R7.reuse, R10, !P6 ;  /* 0x0000000a07087207 */ /* 0x040fe20007000000 */
[----:B------:R-:W-:Y:S01]  /*1d70*/  @!P2 IMAD.MOV R4, RZ, RZ, -R4 ;  /* 0x000000ffff04a224 */ /* 0x000fe200078e0a04 */
[C---:B------:R-:W-:Y:S01]  /*1d80*/  SEL R9, R7.reuse, R12, !P6 ;  /* 0x0000000c07097207 */ /* 0x040fe20007000000 */
[----:B------:R-:W-:Y:S01]  /*1d90*/  IMAD R16, R2, R16, R19 ;  /* 0x0000001002107224 */ /* 0x000fe200078e0213 */
[C---:B------:R-:W-:Y:S01]  /*1da0*/  SEL R10, R7.reuse, R14, !P6 ;  /* 0x0000000e070a7207 */ /* 0x040fe20007000000 */
[----:B------:R-:W-:Y:S01]  /*1db0*/  IMAD R8, R8, R103, RZ ;  /* 0x0000006708087224 */ /* 0x000fe200078e02ff */
[----:B------:R-:W-:Y:S01]  /*1dc0*/  SEL R12, R7, R4, !P6 ;  /* 0x00000004070c7207 */ /* 0x000fe20007000000 */
[----:B------:R-:W-:Y:S01]  /*1dd0*/  IMAD.HI.U32 R7, R6, R21, RZ ;  /* 0x0000001506077227 */ /* 0x000fe200078e00ff */
[----:B------:R-:W-:-:S02]  /*1de0*/  ISETP.GT.U32.AND P2, PT, R2, R15, PT ;  /* 0x0000000f0200720c */ /* 0x000fc40003f44070 */
[----:B------:R-:W-:Y:S02]  /*1df0*/  CS2R R130, SRZ ;  /* 0x0000000000827805 */ /* 0x000fe4000001ff00 */
[C---:B------:R-:W-:Y:S01]  /*1e00*/  ISETP.GT.U32.AND P6, PT, R2.reuse, R17, PT ;  /* 0x000000110200720c */ /* 0x040fe20003fc4070 */
[----:B------:R-:W-:Y:S01]  /*1e10*/  @!P5 IMAD.IADD R13, R13, 0x1, -R2 ;  /* 0x000000010d0dd824 */ /* 0x000fe200078e0a02 */
[C---:B------:R-:W-:Y:S01]  /*1e20*/  ISETP.GT.U32.AND P5, PT, R2.reuse, R16, PT ;  /* 0x000000100200720c */ /* 0x040fe20003fa4070 */
[----:B------:R-:W-:Y:S01]  /*1e30*/  IMAD.MOV R18, RZ, RZ, -R7 ;  /* 0x000000ffff127224 */ /* 0x000fe200078e0a07 */
[----:B------:R-:W-:Y:S01]  /*1e40*/  IABS R19, R25 ;  /* 0x0000001900137213 */ /* 0x000fe20000000000 */
[----:B------:R-:W-:Y:S01]  /*1e50*/  @!P0 IMAD.MOV R13, RZ, RZ, -R13 ;  /* 0x000000ffff0d8224 */ /* 0x000fe200078e0a0d */
[----:B------:R-:W-:Y:S01]  /*1e60*/  IABS R14, R81 ;  /* 0x00000051000e7213 */ /* 0x000fe20000000000 */
[----:B------:R-:W-:Y:S01]  /*1e70*/  IMAD R18, R2, R18, R21 ;  /* 0x0000001202127224 */ /* 0x000fe200078e0215 */
[----:B------:R-:W-:Y:S01]  /*1e80*/  CS2R R132, SRZ ;  /* 0x0000000000847805 */ /* 0x000fe2000001ff00 */
[----:B------:R-:W-:Y:S01]  /*1e90*/  IMAD.HI.U32 R4, R6, R19, RZ ;  /* 0x0000001306047227 */ /* 0x000fe200078e00ff */
[----:B------:R-:W-:-:S02]  /*1ea0*/  CS2R R134, SRZ ;  /* 0x0000000000867805 */ /* 0x000fc4000001ff00 */
[----:B------:R-:W-:Y:S02]  /*1eb0*/  CS2R R136, SRZ ;  /* 0x0000000000887805 */ /* 0x000fe4000001ff00 */
[----:B------:R-:W-:Y:S01]  /*1ec0*/  CS2R R138, SRZ ;  /* 0x00000000008a7805 */ /* 0x000fe2000001ff00 */
[--C-:B------:R-:W-:Y:S01]  /*1ed0*/  @!P2 IMAD.IADD R15, R15, 0x1, -R2.reuse ;  /* 0x000000010f0fa824 */ /* 0x100fe200078e0a02 */
[----:B------:R-:W-:Y:S01]  /*1ee0*/  ISETP.GE.AND P2, PT, R25, RZ, PT ;  /* 0x000000ff1900720c */ /* 0x000fe20003f46270 */
[----:B------:R-:W-:Y:S01]  /*1ef0*/  @!P6 IMAD.IADD R17, R17, 0x1, -R2 ;  /* 0x000000011111e824 */ /* 0x000fe200078e0a02 */
[----:B------:R-:W-:Y:S01]  /*1f00*/  IABS R25, R77 ;  /* 0x0000004d00197213 */ /* 0x000fe20000000000 */
[----:B------:R-:W-:Y:S01]  /*1f10*/  IMAD.MOV R4, RZ, RZ, -R4 ;  /* 0x000000ffff047224 */ /* 0x000fe200078e0a04 */
[----:B------:R-:W-:Y:S01]  /*1f20*/  ISETP.GT.U32.AND P6, PT, R2, R15, PT ;  /* 0x0000000f0200720c */ /* 0x000fe20003fc4070 */
[----:B------:R-:W-:Y:S01]  /*1f30*/  @!P5 IMAD.IADD R16, R16, 0x1, -R2 ;  /* 0x000000011010d824 */ /* 0x000fe200078e0a02 */
[C---:B------:R-:W-:Y:S01]  /*1f40*/  ISETP.GT.U32.AND P5, PT, R2.reuse, R17, PT ;  /* 0x000000110200720c */ /* 0x040fe20003fa4070 */
[----:B------:R-:W-:Y:S01]  /*1f50*/  IMAD R7, R2, R4, R19 ;  /* 0x0000000402077224 */ /* 0x000fe200078e0213 */
[----:B------:R-:W-:Y:S01]  /*1f60*/  CS2R R140, SRZ ;  /* 0x00000000008c7805 */ /* 0x000fe2000001ff00 */
[----:B------:R-:W-:Y:S01]  /*1f70*/  IMAD.HI.U32 R4, R6, R23, RZ ;  /* 0x0000001706047227 */ /* 0x000fe200078e00ff */
[----:B------:R-:W-:-:S02]  /*1f80*/  ISETP.GT.U32.AND P0, PT, R2, R16, PT ;  /* 0x000000100200720c */ /* 0x000fc40003f04070 */
[----:B------:R-:W-:Y:S02]  /*1f90*/  CS2R R142, SRZ ;  /* 0x00000000008e7805 */ /* 0x000fe4000001ff00 */
[----:B------:R-:W-:Y:S01]  /*1fa0*/  CS2R R144, SRZ ;  /* 0x0000000000907805 */ /* 0x000fe2000001ff00 */
[----:B------:R-:W-:Y:S01]  /*1fb0*/  IMAD.MOV.U32 R21, RZ, RZ, R14 ;  /* 0x000000ffff157224 */ /* 0x000fe200078e000e */
[----:B------:R-:W-:Y:S01]  /*1fc0*/  CS2R R146, SRZ ;  /* 0x0000000000927805 */ /* 0x000fe2000001ff00 */
[----:B------:R-:W-:Y:S01]  /*1fd0*/  IMAD.MOV R4, RZ, RZ, -R4 ;  /* 0x000000ffff047224 */ /* 0x000fe200078e0a04 */
[----:B------:R-:W-:Y:S01]  /*1fe0*/  CS2R R148, SRZ ;  /* 0x0000000000947805 */ /* 0x000fe2000001ff00 */
[----:B------:R-:W-:Y:S01]  /*1ff0*/  IMAD.HI.U32 R14, R6, R21, RZ ;  /* 0x00000015060e7227 */ /* 0x000fe200078e00ff */
[----:B------:R-:W-:-:S03]  /*2000*/  CS2R R150, SRZ ;  /* 0x0000000000967805 */ /* 0x000fc6000001ff00 */
[C---:B------:R-:W-:Y:S02]  /*2010*/  IMAD R19, R2.reuse, R4, R23 ;  /* 0x0000000402137224 */ /* 0x040fe400078e0217 */
[----:B------:R-:W-:Y:S02]  /*2020*/  IMAD.MOV.U32 R23, RZ, RZ, R20 ;  /* 0x000000ffff177224 */ /* 0x000fe400078e0014 */
[--C-:B------:R-:W-:Y:S01]  /*2030*/  @!P6 IMAD.IADD R15, R15, 0x1, -R2.reuse ;  /* 0x000000010f0fe824 */ /* 0x100fe200078e0a02 */
[C---:B------:R-:W-:Y:S01]  /*2040*/  ISETP.GT.U32.AND P6, PT, R2.reuse, R7, PT ;  /* 0x000000070200720c */ /* 0x040fe20003fc4070 */
[----:B------:R-:W-:Y:S01]  /*2050*/  @!P5 IMAD.IADD R17, R17, 0x1, -R2 ;  /* 0x000000011111d824 */ /* 0x000fe200078e0a02 */
[----:B------:R-:W-:Y:S01]  /*2060*/  ISETP.GT.U32.AND P5, PT, R2, R18, PT ;  /* 0x000000120200720c */ /* 0x000fe20003fa4070 */
[----:B------:R-:W-:Y:S02]  /*2070*/  IMAD.MOV R14, RZ, RZ, -R14 ;  /* 0x000000ffff0e7224 */ /* 0x000fe400078e0a0e */
[----:B------:R-:W-:-:S04]  /*2080*/  IMAD.HI.U32 R4, R6, R23, RZ ;  /* 0x0000001706047227 */ /* 0x000fc800078e00ff */
[C---:B------:R-:W-:Y:S02]  /*2090*/  IMAD R20, R2.reuse, R14, R21 ;  /* 0x0000000e02147224 */ /* 0x040fe400078e0215 */
[----:B------:R-:W-:Y:S02]  /*20a0*/  IMAD.MOV R21, RZ, RZ, -R4 ;  /* 0x000000ffff157224 */ /* 0x000fe400078e0a04 */
[--C-:B------:R-:W-:Y:S01]  /*20b0*/  @!P6 IMAD.IADD R7, R7, 0x1, -R2.reuse ;  /* 0x000000010707e824 */ /* 0x100fe200078e0a02 */
[C---:B------:R-:W-:Y:S01]  /*20c0*/  ISETP.GT.U32.AND P6, PT, R2.reuse, R20, PT ;  /* 0x000000140200720c */ /* 0x040fe20003fc4070 */
[----:B------:R-:W-:Y:S02]  /*20d0*/  IMAD R21, R2, R21, R23 ;  /* 0x0000001502157224 */ /* 0x000fe400078e0217 */
[--C-:B------:R-:W-:Y:S02]  /*20e0*/  @!P5 IMAD.IADD R18, R18, 0x1, -R2.reuse ;  /* 0x000000011212d824 */ /* 0x100fe400078e0a02 */
[----:B------:R-:W-:Y:S01]  /*20f0*/  @!P0 IMAD.IADD R16, R16, 0x1, -R2 ;  /* 0x0000000110108824 */ /* 0x000fe200078e0a02 */
[C---:B------:R-:W-:Y:S01]  /*2100*/  ISETP.GT.U32.AND P5, PT, R2.reuse, R21, PT ;  /* 0x000000150200720c */ /* 0x040fe20003fa4070 */
[----:B------:R-:W-:Y:S01]  /*2110*/  IMAD.MOV.U32 R14, RZ, RZ, R15 ;  /* 0x000000ffff0e7224 */ /* 0x000fe200078e000f */
[----:B------:R-:W-:Y:S01]  /*2120*/  ISETP.GT.U32.AND P0, PT, R2, R19, PT ;  /* 0x000000130200720c */ /* 0x000fe20003f04070 */
[----:B------:R-:W-:-:S04]  /*2130*/  IMAD.HI.U32 R4, R6, R25, RZ ;  /* 0x0000001906047227 */ /* 0x000fc800078e00ff */
[----:B------:R-:W-:Y:S01]  /*2140*/  @!P1 IMAD.MOV R14, RZ, RZ, -R14 ;  /* 0x000000ffff0e9224 */ /* 0x000fe200078e0a0e */
[----:B------:R-:W-:Y:S01]  /*2150*/  ISETP.GT.U32.AND P1, PT, R2, R18, PT ;  /* 0x000000120200720c */ /* 0x000fe20003f24070 */
[----:B------:R-:W-:Y:S01]  /*2160*/  @!P6 IMAD.IADD R20, R20, 0x1, -R2 ;  /* 0x000000011414e824 */ /* 0x000fe200078e0a02 */
[C---:B------:R-:W-:Y:S01]  /*2170*/  ISETP.GT.U32.AND P6, PT, R2.reuse, R7, PT ;  /* 0x000000070200720c */ /* 0x040fe20003fc4070 */
[----:B------:R-:W-:Y:S02]  /*2180*/  IMAD.MOV R4, RZ, RZ, -R4 ;  /* 0x000000ffff047224 */ /* 0x000fe400078e0a04 */
[--C-:B------:R-:W-:Y:S01]  /*2190*/  @!P5 IMAD.IADD R21, R21, 0x1, -R2.reuse ;  /* 0x000000011515d824 */ /* 0x100fe200078e0a02 */
[----:B------:R-:W-:Y:S01]  /*21a0*/  ISETP.GT.U32.AND P5, PT, R2, R20, PT ;  /* 0x000000140200720c */ /* 0x000fe20003fa4070 */
[----:B------:R-:W-:Y:S01]  /*21b0*/  @!P0 IMAD.IADD R19, R19, 0x1, -R2 ;  /* 0x0000000113138824 */ /* 0x000fe200078e0a02 */
[----:B------:R-:W-:Y:S01]  /*21c0*/  ISETP.GE.AND P0, PT, R22, RZ, PT ;  /* 0x000000ff1600720c */ /* 0x000fe20003f06270 */
[----:B------:R-:W-:-:S02]  /*21d0*/  IMAD.MOV.U32 R15, RZ, RZ, R17 ;  /* 0x000000ffff0f7224 */ /* 0x000fc400078e0011 */
[----:B------:R-:W-:Y:S01]  /*21e0*/  @!P4 IMAD.MOV R16, RZ, RZ, -R16 ;  /* 0x000000ffff10c224 */ /* 0x000fe200078e0a10 */
[C---:B------:R-:W-:Y:S01]  /*21f0*/  ISETP.GT.U32.AND P4, PT, R2.reuse, R21, PT ;  /* 0x000000150200720c */ /* 0x040fe20003f84070 */
[----:B------:R-:W-:Y:S01]  /*2200*/  IMAD R22, R2, R4, R25 ;  /* 0x0000000402167224 */ /* 0x000fe200078e0219 */
[----:B------:R-:W-:Y:S01]  /*2210*/  IABS R25, R41 ;  /* 0x0000002900197213 */ /* 0x000fe20000000000 */
[----:B------:R-:W-:-:S04]  /*2220*/  IMAD.HI.U32 R4, R6, R29, RZ ;  /* 0x0000001d06047227 */ /* 0x000fc800078e00ff */
[----:B------:R-:W-:Y:S01]  /*2230*/  @!P3 IMAD.MOV R15, RZ, RZ, -R15 ;  /* 0x000000ffff0fb224 */ /* 0x000fe200078e0a0f */
[----:B------:R-:W-:Y:S01]  /*2240*/  ISETP.GT.U32.AND P3, PT, R2, R19, PT ;  /* 0x000000130200720c */ /* 0x000fe20003f64070 */
[----:B------:R-:W-:-:S04]  /*2250*/  IMAD.HI.U32 R23, R6, R27, RZ ;  /* 0x0000001b06177227 */ /* 0x000fc800078e00ff */
[----:B------:R-:W-:Y:S02]  /*2260*/  IMAD.MOV R4, RZ, RZ, -R4 ;  /* 0x000000ffff047224 */ /* 0x000fe400078e0a04 */
[----:B------:R-:W-:Y:S02]  /*2270*/  IMAD.MOV R23, RZ, RZ, -R23 ;  /* 0x000000ffff177224 */ /* 0x000fe400078e0a17 */
[--C-:B------:R-:W-:Y:S01]  /*2280*/  @!P1 IMAD.IADD R18, R18, 0x1, -R2.reuse ;  /* 0x0000000112129824 */ /* 0x100fe200078e0a02 */
[----:B------:R-:W-:Y:S01]  /*2290*/  ISETP.GE.AND P1, PT, R24, RZ, PT ;  /* 0x000000ff1800720c */ /* 0x000fe20003f26270 */
[--C-:B------:R-:W-:Y:S01]  /*22a0*/  @!P6 IMAD.IADD R7, R7, 0x1, -R2.reuse ;  /* 0x000000010707e824 */ /* 0x100fe200078e0a02 */
[C---:B------:R-:W-:Y:S01]  /*22b0*/  ISETP.GT.U32.AND P6, PT, R2.reuse, R22, PT ;  /* 0x000000160200720c */ /* 0x040fe20003fc4070 */
[C---:B------:R-:W-:Y:S01]  /*22c0*/  IMAD R24, R2.reuse, R4, R29 ;  /* 0x0000000402187224 */ /* 0x040fe200078e021d */
[----:B------:R-:W-:Y:S01]  /*22d0*/  IABS R29, R28 ;  /* 0x0000001c001d7213 */ /* 0x000fe20000000000 */
[C---:B------:R-:W-:Y:S01]  /*22e0*/  IMAD R23, R2.reuse, R23, R27 ;  /* 0x0000001702177224 */ /* 0x040fe200078e021b */
[----:B------:R-:W-:Y:S01]  /*22f0*/  IABS R27, R35 ;  /* 0x00000023001b7213 */ /* 0x000fe20000000000 */
[--C-:B------:R-:W-:Y:S01]  /*2300*/  @!P4 IMAD.IADD R21, R21, 0x1, -R2.reuse ;  /* 0x000000011515c824 */ /* 0x100fe200078e0a02 */
[C---:B------:R-:W-:Y:S01]  /*2310*/  ISETP.GT.U32.AND P4, PT, R2.reuse, R24, PT ;  /* 0x000000180200720c */ /* 0x040fe20003f84070 */
[--C-:B------:R-:W-:Y:S01]  /*2320*/  @!P3 IMAD.IADD R19, R19, 0x1, -R2.reuse ;  /* 0x000000011313b824 */ /* 0x100fe200078e0a02 */
[----:B------:R-:W-:Y:S01]  /*2330*/  ISETP.GT.U32.AND P3, PT, R2, R23, PT ;  /* 0x000000170200720c */ /* 0x000fe20003f64070 */
[----:B------:R-:W-:Y:S01]  /*2340*/  @!P5 IMAD.IADD R20, R20, 0x1, -R2 ;  /* 0x000000011414d824 */ /* 0x000fe200078e0a02 */
[----:B------:R-:W-:Y:S01]  /*2350*/  ISETP.GE.AND P5, PT, R81, RZ, PT ;  /* 0x000000ff5100720c */ /* 0x000fe20003fa6270 */
[----:B------:R-:W-:Y:S01]  /*2360*/  IMAD.HI.U32 R4, R6, R25, RZ ;  /* 0x0000001906047227 */ /* 0x000fe200078e00ff */
[----:B------:R-:W-:-:S03]  /*2370*/  IABS R81, R76 ;  /* 0x0000004c00517213 */ /* 0x000fc60000000000 */
[----:B------:R-:W-:Y:S01]  /*2380*/  @!P6 IMAD.IADD R22, R22, 0x1, -R2 ;  /* 0x000000011616e824 */ /* 0x000fe200078e0a02 */
[----:B------:R-:W-:Y:S01]  /*2390*/  ISETP.GE.AND P6, PT, R79, RZ, PT ;  /* 0x000000ff4f00720c */ /* 0x000fe20003fc6270 */
[----:B------:R-:W-:Y:S01]  /*23a0*/  IMAD.MOV R17, RZ, RZ, -R4 ;  /* 0x000000ffff117224 */ /* 0x000fe200078e0a04 */
[----:B------:R-:W-:Y:S01]  /*23b0*/  IABS R79, R65 ;  /* 0x00000041004f7213 */ /* 0x000fe20000000000 */
[----:B------:R-:W-:Y:S01]  /*23c0*/  @!P4 IMAD.IADD R24, R24, 0x1, -R2 ;  /* 0x000000011818c824 */ /* 0x000fe200078e0a02 */
[----:B------:R-:W-:Y:S01]  /*23d0*/  ISETP.GT.U32.AND P4, PT, R2, R22, PT ;  /* 0x000000160200720c */ /* 0x000fe20003f84070 */
[----:B------:R-:W-:-:S04]  /*23e0*/  IMAD.HI.U32 R4, R6, R27, RZ ;  /* 0x0000001b06047227 */ /* 0x000fc800078e00ff */
[----:B------:R-:W-:Y:S01]  /*23f0*/  @!P3 IMAD.IADD R23, R23, 0x1, -R2 ;  /* 0x000000011717b824 */ /* 0x000fe200078e0a02 */
[----:B------:R-:W-:Y:S01]  /*2400*/  ISETP.GE.AND P3, PT, R77, RZ, PT ;  /* 0x000000ff4d00720c */ /* 0x000fe20003f66270 */
[----:B------:R-:W-:Y:S01]  /*2410*/  IMAD.MOV R4, RZ, RZ, -R4 ;  /* 0x000000ffff047224 */ /* 0x000fe200078e0a04 */
[----:B------:R-:W-:Y:S01]  /*2420*/  IABS R77, R59 ;  /* 0x0000003b004d7213 */ /* 0x000fe20000000000 */
[----:B------:R-:W-:Y:S01]  /*2430*/  @!P0 IMAD.MOV R18, RZ, RZ, -R18 ;  /* 0x000000ffff128224 */ /* 0x000fe200078e0a12 */
[C---:B------:R-:W-:Y:S01]  /*2440*/  ISETP.GT.U32.AND P0, PT, R2.reuse, R23, PT ;  /* 0x000000170200720c */ /* 0x040fe20003f04070 */
[----:B------:R-:W-:Y:S02]  /*2450*/  IMAD R25, R2, R17, R25 ;  /* 0x0000001102197224 */ /* 0x000fe400078e0219 */
[----:B------:R-:W-:Y:S01]  /*2460*/  @!P5 IMAD.MOV R20, RZ, RZ, -R20 ;  /* 0x000000ffff14d224 */ /* 0x000fe200078e0a14 */
[----:B------:R-:W-:Y:S01]  /*2470*/  ISETP.GE.AND P5, PT, R26, RZ, PT ;  /* 0x000000ff1a00720c */ /* 0x000fe20003fa6270 */
[----:B------:R-:W-:-:S02]  /*2480*/  IMAD R26, R2, R4, R27 ;  /* 0x00000004021a7224 */ /* 0x000fc400078e021b */
[----:B------:R-:W-:Y:S01]  /*2490*/  @!P1 IMAD.MOV R19, RZ, RZ, -R19 ;  /* 0x000000ffff139224 */ /* 0x000fe200078e0a13 */
[----:B------:R-:W-:Y:S01]  /*24a0*/  ISETP.GT.U32.AND P1, PT, R2, R25, PT ;  /* 0x000000190200720c */ /* 0x000fe20003f24070 */
[----:B------:R-:W-:-:S04]  /*24b0*/  IMAD.HI.U32 R4, R6, R29, RZ ;  /* 0x0000001d06047227 */ /* 0x000fc800078e00ff */
[----:B------:R-:W-:Y:S01]  /*24c0*/  @!P4 IMAD.IADD R22, R22, 0x1, -R2 ;  /* 0x000000011616c824 */ /* 0x000fe200078e0a02 */
[C---:B------:R-:W-:Y:S01]  /*24d0*/  ISETP.GT.U32.AND P4, PT, R2.reuse, R26, PT ;  /* 0x0000001a0200720c */ /* 0x040fe20003f84070 */
[----:B------:R-:W-:Y:S01]  /*24e0*/  IMAD.MOV.U32 R17, RZ, RZ, R7 ;  /* 0x000000ffff117224 */ /* 0x000fe200078e0007 */
[----:B------:R-:W-:Y:S01]  /*24f0*/  IABS R7, R31 ;  /* 0x0000001f00077213 */ /* 0x000fe20000000000 */
[----:B------:R-:W-:Y:S02]  /*2500*/  IMAD.MOV R4, RZ, RZ, -R4 ;  /* 0x000000ffff047224 */ /* 0x000fe400078e0a04 */
[----:B------:R-:W-:Y:S01]  /*2510*/  @!P2 IMAD.MOV R17, RZ, RZ, -R17 ;  /* 0x000000ffff11a224 */ /* 0x000fe200078e0a11 */
[C---:B------:R-:W-:Y:S01]  /*2520*/  ISETP.GT.U32.AND P2, PT, R2.reuse, R24, PT ;  /* 0x000000180200720c */ /* 0x040fe20003f44070 */
[--C-:B------:R-:W-:Y:S01]  /*2530*/  @!P0 IMAD.IADD R23, R23, 0x1, -R2.reuse ;  /* 0x0000000117178824 */ /* 0x100fe200078e0a02 */
[----:B------:R-:W-:Y:S01]  /*2540*/  ISETP.GE.AND P0, PT, R41, RZ, PT ;  /* 0x000000ff2900720c */ /* 0x000fe20003f06270 */
[C---:B------:R-:W-:Y:S01]  /*2550*/  IMAD R27, R2.reuse, R4, R29 ;  /* 0x00000004021b7224 */ /* 0x040fe200078e021d */
[----:B------:R-:W-:Y:S01]  /*2560*/  IABS R41, R40 ;  /* 0x0000002800297213 */ /* 0x000fe20000000000 */
[----:B------:R-:W-:Y:S01]  /*2570*/  @!P6 IMAD.MOV R21, RZ, RZ, -R21 ;  /* 0x000000ffff15e224 */ /* 0x000fe200078e0a15 */
[----:B------:R-:W-:Y:S01]  /*2580*/  ISETP.GE.AND P6, PT, R49, RZ, PT ;  /* 0x000000ff3100720c */ /* 0x000fe20003fc6270 */
[----:B------:R-:W-:Y:S01]  /*2590*/  @!P5 IMAD.MOV R23, RZ, RZ, -R23 ;  /* 0x000000ffff17d224 */ /* 0x000fe200078e0a17 */
[----:B------:R-:W-:Y:S01]  /*25a0*/  ISETP.GT.U32.AND P5, PT, R2, R27, PT ;  /* 0x0000001b0200720c */ /* 0x000fe20003fa4070 */
[--C-:B------:R-:W-:Y:S01]  /*25b0*/  @!P1 IMAD.IADD R25, R25, 0x1, -R2.reuse ;  /* 0x0000000119199824 */ /* 0x100fe200078e0a02 */
[----:B------:R-:W-:Y:S01]  /*25c0*/  ISETP.GE.AND P1, PT, R28, RZ, PT ;  /* 0x000000ff1c00720c */ /* 0x000fe20003f26270 */
[----:B------:R-:W-:Y:S01]  /*25d0*/  @!P4 IMAD.IADD R26, R26, 0x1, -R2 ;  /* 0x000000011a1ac824 */ /* 0x000fe200078e0a02 */
[----:B------:R-:W-:Y:S01]  /*25e0*/  IABS R28, R33 ;  /* 0x00000021001c7213 */ /* 0x000fe20000000000 */
[----:B------:R-:W-:Y:S01]  /*25f0*/  IMAD.HI.U32 R4, R6, R7, RZ ;  /* 0x0000000706047227 */ /* 0x000fe200078e00ff */
[----:B------:R-:W-:-:S02]  /*2600*/  ISETP.GT.U32.AND P4, PT, R2, R25, PT ;  /* 0x000000190200720c */ /* 0x000fc40003f84070 */
[----:B------:R-:W-:Y:S01]  /*2610*/  IABS R49, R45 ;  /* 0x0000002d00317213 */ /* 0x000fe20000000000 */
[----:B------:R-:W-:Y:S02]  /*2620*/  IMAD.MOV.U32 R29, RZ, RZ, R28 ;  /* 0x000000ffff1d7224 */ /* 0x000fe400078e001c */
[----:B------:R-:W-:Y:S01]  /*2630*/  @!P3 IMAD.MOV R22, RZ, RZ, -R22 ;  /* 0x000000ffff16b224 */ /* 0x000fe200078e0a16 */
[----:B------:R-:W-:Y:S01]  /*2640*/  ISETP.GT.U32.AND P3, PT, R2, R26, PT ;  /* 0x0000001a0200720c */ /* 0x000fe20003f64070 */
[----:B------:R-:W-:Y:S01]  /*2650*/  @!P2 IMAD.IADD R24, R24, 0x1, -R2 ;  /* 0x000000011818a824 */ /* 0x000fe200078e0a02 */
[----:B------:R-:W-:Y:S01]  /*2660*/  ISETP.GE.AND P2, PT, R35, RZ, PT ;  /* 0x000000ff2300720c */ /* 0x000fe20003f46270 */
[----:B------:R-:W-:Y:S01]  /*2670*/  IMAD.MOV R28, RZ, RZ, -R4 ;  /* 0x000000ffff1c7224 */ /* 0x000fe200078e0a04 */
[----:B------:R-:W-:Y:S01]  /*2680*/  IABS R35, R37 ;  /* 0x0000002500237213 */ /* 0x000fe20000000000 */
[----:B------:R-:W-:-:S04]  /*2690*/  IMAD.HI.U32 R4, R6, R29, RZ ;  /* 0x0000001d06047227 */ /* 0x000fc800078e00ff */
[----:B------:R-:W-:Y:S01]  /*26a0*/  @!P6 IMAD.MOV R24, RZ, RZ, -R24 ;  /* 0x000000ffff18e224 */ /* 0x000fe200078e0a18 */
[----:B------:R-:W-:Y:S01]  /*26b0*/  ISETP.GE.AND P6, PT, R31, RZ, PT ;  /* 0x000000ff1f00720c */ /* 0x000fe20003fc6270 */
[----:B------:R-:W-:Y:S01]  /*26c0*/  @!P5 IMAD.IADD R27, R27, 0x1, -R2 ;  /* 0x000000011b1bd824 */ /* 0x000fe200078e0a02 */
[----:B------:R-:W-:Y:S01]  /*26d0*/  IABS R31, R30 ;  /* 0x0000001e001f7213 */ /* 0x000fe20000000000 */
[C---:B------:R-:W-:Y:S02]  /*26e0*/  IMAD R28, R2.reuse, R28, R7 ;  /* 0x0000001c021c7224 */ /* 0x040fe400078e0207 */
[----:B------:R-:W-:Y:S01]  /*26f0*/  IMAD.MOV R7, RZ, RZ, -R4 ;  /* 0x000000ffff077224 */ /* 0x000fe200078e0a04 */
[----:B------:R-:W-:Y:S01]  /*2700*/  ISETP.GT.U32.AND P5, PT, R2, R27, PT ;  /* 0x0000001b0200720c */ /* 0x000fe20003fa4070 */
[----:B------:R-:W-:Y:S01]  /*2710*/  @!P4 IMAD.IADD R25, R25, 0x1, -R2 ;  /* 0x000000011919c824 */ /* 0x000fe200078e0a02 */
[----:B------:R-:W-:Y:S01]  /*2720*/  ISETP.GE.AND P4, PT, R33, RZ, PT ;  /* 0x000000ff2100720c */ /* 0x000fe20003f86270 */
[----:B------:R-:W-:Y:S01]  /*2730*/  IMAD.HI.U32 R4, R6, R31, RZ ;  /* 0x0000001f06047227 */ /* 0x000fe200078e00ff */
[----:B------:R-:W-:-:S03]  /*2740*/  IABS R33, R39 ;  /* 0x0000002700217213 */ /* 0x000fc60000000000 */
[----:B------:R-:W-:Y:S02]  /*2750*/  IMAD R29, R2, R7, R29 ;  /* 0x00000007021d7224 */ /* 0x000fe400078e021d */
[----:B------:R-:W-:Y:S01]  /*2760*/  @!P3 IMAD.IADD R26, R26, 0x1, -R2 ;  /* 0x000000011a1ab824 */ /* 0x000fe200078e0a02 */
[C---:B------:R-:W-:Y:S01]  /*2770*/  ISETP.GT.U32.AND P3, PT, R2.reuse, R28, PT ;  /* 0x0000001c0200720c */ /* 0x040fe20003f64070 */
[----:B------:R-:W-:Y:S02]  /*2780*/  IMAD.MOV R4, RZ, RZ, -R4 ;  /* 0x000000ffff047224 */ /* 0x000fe400078e0a04 */
[----:B------:R-:W-:Y:S01]  /*2790*/  @!P0 IMAD.MOV R25, RZ, RZ, -R25 ;  /* 0x000000ffff198224 */ /* 0x000fe200078e0a19 */
[----:B------:R-:W-:Y:S01]  /*27a0*/  ISETP.GT.U32.AND P0, PT, R2, R29, PT ;  /* 0x0000001d0200720c */ /* 0x000fe20003f04070 */
[----:B------:R-:W-:Y:S01]  /*27b0*/  @!P2 IMAD.MOV R26, RZ, RZ, -R26 ;  /* 0x000000ffff1aa224 */ /* 0x000fe200078e0a1a */
[----:B------:R-:W-:Y:S01]  /*27c0*/  ISETP.GE.AND P2, PT, R30, RZ, PT ;  /* 0x000000ff1e00720c */ /* 0x000fe20003f46270 */
[----:B------:R-:W-:Y:S01]  /*27d0*/  IMAD R30, R2, R4, R31 ;  /* 0x00000004021e7224 */ /* 0x000fe200078e021f */
[----:B------:R-:W-:Y:S01]  /*27e0*/  IABS R31, R32 ;  /* 0x00000020001f7213 */ /* 0x000fe20000000000 */
[----:B------:R-:W-:-:S02]  /*27f0*/  @!P5 IMAD.IADD R27, R27, 0x1, -R2 ;  /* 0x000000011b1bd824 */ /* 0x000fc400078e0a02 */
[----:B------:R-:W-:Y:S01]  /*2800*/  IMAD.HI.U32 R7, R6, R33, RZ ;  /* 0x0000002106077227 */ /* 0x000fe200078e00ff */
[----:B------:R-:W-:-:S03]  /*2810*/  ISETP.GT.U32.AND P5, PT, R2, R30, PT ;  /* 0x0000001e0200720c */ /* 0x000fc60003fa4070 */
[--C-:B------:R-:W-:Y:S02]  /*2820*/  @!P3 IMAD.IADD R28, R28, 0x1, -R2.reuse ;  /* 0x000000011c1cb824 */ /* 0x100fe400078e0a02 */
[----:B------:R-:W-:Y:S02]  /*2830*/  @!P0 IMAD.IADD R29, R29, 0x1, -R2 ;  /* 0x000000011d1d8824 */ /* 0x000fe400078e0a02 */
[----:B------:R-:W-:Y:S01]  /*2840*/  IMAD.HI.U32 R4, R6, R31, RZ ;  /* 0x0000001f06047227 */ /* 0x000fe200078e00ff */
[C---:B------:R-:W-:Y:S02]  /*2850*/  ISETP.GT.U32.AND P3, PT, R2.reuse, R28, PT ;  /* 0x0000001c0200720c */ /* 0x040fe40003f64070 */
[----:B------:R-:W-:Y:S01]  /*2860*/  ISETP.GT.U32.AND P0, PT, R2, R29, PT ;  /* 0x0000001d0200720c */ /* 0x000fe20003f04070 */
[----:B------:R-:W-:Y:S02]  /*2870*/  IMAD.MOV R4, RZ, RZ, -R4 ;  /* 0x000000ffff047224 */ /* 0x000fe400078e0a04 */
[----:B------:R-:W-:-:S02]  /*2880*/  @!P5 IMAD.IADD R30, R30, 0x1, -R2 ;  /* 0x000000011e1ed824 */ /* 0x000fc400078e0a02 */
[----:B------:R-:W-:Y:S01]  /*2890*/  @!P1 IMAD.MOV R27, RZ, RZ, -R27 ;  /* 0x000000ffff1b9224 */ /* 0x000fe200078e0a1b */
[----:B------:R-:W-:Y:S01]  /*28a0*/  ISETP.GE.AND P1, PT, R32, RZ, PT ;  /* 0x000000ff2000720c */ /* 0x000fe20003f26270 */
[----:B------:R-:W-:Y:S01]  /*28b0*/  IMAD.HI.U32 R32, R6, R35, RZ ;  /* 0x0000002306207227 */ /* 0x000fe200078e00ff */
[----:B------:R-:W-:-:S03]  /*28c0*/  ISETP.GT.U32.AND P5, PT, R2, R30, PT ;  /* 0x0000001e0200720c */ /* 0x000fc60003fa4070 */
[----:B------:R-:W-:Y:S02]  /*28d0*/  IMAD.MOV R7, RZ, RZ, -R7 ;  /* 0x000000ffff077224 */ /* 0x000fe400078e0a07 */
[----:B------:R-:W-:Y:S02]  /*28e0*/  IMAD R31, R2, R4, R31 ;  /* 0x00000004021f7224 */ /* 0x000fe400078e021f */
[----:B------:R-:W-:Y:S02]  /*28f0*/  IMAD.MOV R4, RZ, RZ, -R32 ;  /* 0x000000ffff047224 */ /* 0x000fe400078e0a20 */
[--C-:B------:R-:W-:Y:S01]  /*2900*/  @!P3 IMAD.IADD R28, R28, 0x1, -R2.reuse ;  /* 0x000000011c1cb824 */ /* 0x100fe200078e0a02 */
[----:B------:R-:W-:Y:S01]  /*2910*/  ISETP.GE.AND P3, PT, R39, RZ, PT ;  /* 0x000000ff2700720c */ /* 0x000fe20003f66270 */
[----:B------:R-:W-:Y:S01]  /*2920*/  @!P0 IMAD.IADD R29, R29, 0x1, -R2 ;  /* 0x000000011d1d8824 */ /* 0x000fe200078e0a02 */
[C---:B------:R-:W-:Y:S01]  /*2930*/  ISETP.GT.U32.AND P0, PT, R2.reuse, R31, PT ;  /* 0x0000001f0200720c */ /* 0x040fe20003f04070 */
[C---:B------:R-:W-:Y:S01]  /*2940*/  IMAD R32, R2.reuse, R7, R33 ;  /* 0x0000000702207224 */ /* 0x040fe200078e0221 */
[----:B------:R-:W-:Y:S01]  /*2950*/  IABS R39, R38 ;  /* 0x0000002600277213 */ /* 0x000fe20000000000 */
[C---:B------:R-:W-:Y:S01]  /*2960*/  IMAD R33, R2.reuse, R4, R35 ;  /* 0x0000000402217224 */ /* 0x040fe200078e0223 */
[----:B------:R-:W-:Y:S01]  /*2970*/  IABS R35, R34 ;  /* 0x0000002200237213 */ /* 0x000fe20000000000 */
[----:B------:R-:W-:Y:S01]  /*2980*/  @!P6 IMAD.MOV R28, RZ, RZ, -R28 ;  /* 0x000000ffff1ce224 */ /* 0x000fe200078e0a1c */
[----:B------:R-:W-:Y:S01]  /*2990*/  ISETP.GT.U32.AND P6, PT, R2, R32, PT ;  /* 0x000000200200720c */ /* 0x000fe20003fc4070 */
[----:B------:R-:W-:Y:S01]  /*29a0*/  @!P5 IMAD.IADD R30, R30, 0x1, -R2 ;  /* 0x000000011e1ed824 */ /* 0x000fe200078e0a02 */
[----:B------:R-:W-:Y:S01]  /*29b0*/  ISETP.GT.U32.AND P5, PT, R2, R33, PT ;  /* 0x000000210200720c */ /* 0x000fe20003fa4070 */
[----:B------:R-:W-:-:S04]  /*29c0*/  IMAD.HI.U32 R4, R6, R35, RZ ;  /* 0x0000002306047227 */ /* 0x000fc800078e00ff */
[----:B------:R-:W-:Y:S01]  /*29d0*/  @!P0 IMAD.IADD R31, R31, 0x1, -R2 ;  /* 0x000000011f1f8824 */ /* 0x000fe200078e0a02 */
[----:B------:R-:W-:Y:S01]  /*29e0*/  ISETP.GE.AND P0, PT, R34, RZ, PT ;  /* 0x000000ff2200720c */ /* 0x000fe20003f06270 */
[----:B------:R-:W-:Y:S01]  /*29f0*/  @!P4 IMAD.MOV R29, RZ, RZ, -R29 ;  /* 0x000000ffff1dc224 */ /* 0x000fe200078e0a1d */
[----:B------:R-:W-:Y:S01]  /*2a00*/  ISETP.GE.AND P4, PT, R37, RZ, PT ;  /* 0x000000ff2500720c */ /* 0x000fe20003f86270 */
[----:B------:R-:W-:Y:S01]  /*2a10*/  IMAD.MOV R4, RZ, RZ, -R4 ;  /* 0x000000ffff047224 */ /* 0x000fe200078e0a04 */
[----:B------:R-:W-:Y:S01]  /*2a20*/  IABS R37, R36 ;  /* 0x0000002400257213 */ /* 0x000fe20000000000 */
[--C-:B------:R-:W-:Y:S01]  /*2a30*/  @!P6 IMAD.IADD R32, R32, 0x1, -R2.reuse ;  /* 0x000000012020e824 */ /* 0x100fe200078e0a02 */
[C---:B------:R-:W-:Y:S01]  /*2a40*/  ISETP.GT.U32.AND P6, PT, R2.reuse, R31, PT ;  /* 0x0000001f0200720c */ /* 0x040fe20003fc4070 */
[----:B------:R-:W-:Y:S02]  /*2a50*/  @!P5 IMAD.IADD R33, R33, 0x1, -R2 ;  /* 0x000000012121d824 */ /* 0x000fe400078e0a02 */
[----:B------:R-:W-:Y:S01]  /*2a60*/  @!P2 IMAD.MOV R30, RZ, RZ, -R30 ;  /* 0x000000ffff1ea224 */ /* 0x000fe200078e0a1e */
[C---:B------:R-:W-:Y:S01]  /*2a70*/  ISETP.GT.U32.AND P5, PT, R2.reuse, R32, PT ;  /* 0x000000200200720c */ /* 0x040fe20003fa4070 */
[C---:B------:R-:W-:Y:S01]  /*2a80*/  IMAD R34, R2.reuse, R4, R35 ;  /* 0x0000000402227224 */ /* 0x040fe200078e0223 */
[----:B------:R-:W-:Y:S01]  /*2a90*/  ISETP.GT.U32.AND P2, PT, R2, R33, PT ;  /* 0x000000210200720c */ /* 0x000fe20003f44070 */
[----:B------:R-:W-:-:S04]  /*2aa0*/  IMAD.HI.U32 R7, R6, R37, RZ ;  /* 0x0000002506077227 */ /* 0x000fc800078e00ff */
[----:B------:R-:W-:Y:S02]  /*2ab0*/  IMAD.MOV R7, RZ, RZ, -R7 ;  /* 0x000000ffff077224 */ /* 0x000fe400078e0a07 */
[----:B------:R-:W-:Y:S01]  /*2ac0*/  @!P6 IMAD.IADD R31, R31, 0x1, -R2 ;  /* 0x000000011f1fe824 */ /* 0x000fe200078e0a02 */
[----:B------:R-:W-:Y:S01]  /*2ad0*/  ISETP.GT.U32.AND P6, PT, R2, R34, PT ;  /* 0x000000220200720c */ /* 0x000fe20003fc4070 */
[----:B------:R-:W-:-:S04]  /*2ae0*/  IMAD.HI.U32 R4, R6, R39, RZ ;  /* 0x0000002706047227 */ /* 0x000fc800078e00ff */
[----:B------:R-:W-:Y:S01]  /*2af0*/  IMAD R35, R2, R7, R37 ;  /* 0x0000000702237224 */ /* 0x000fe200078e0225 */
[----:B------:R-:W-:Y:S01]  /*2b00*/  IABS R37, R47 ;  /* 0x0000002f00257213 */ /* 0x000fe20000000000 */
[----:B------:R-:W-:Y:S01]  /*2b10*/  IMAD.MOV R4, RZ, RZ, -R4 ;  /* 0x000000ffff047224 */ /* 0x000fe200078e0a04 */
[----:B------:R-:W-:Y:S01]  /*2b20*/  IABS R7, R43 ;  /* 0x0000002b00077213 */ /* 0x000fe20000000000 */
[--C-:B------:R-:W-:Y:S01]  /*2b30*/  @!P2 IMAD.IADD R33, R33, 0x1, -R2.reuse ;  /* 0x000000012121a824 */ /* 0x100fe200078e0a02 */
[----:B------:R-:W-:Y:S01]  /*2b40*/  ISETP.GE.AND P2, PT, R36, RZ, PT ;  /* 0x000000ff2400720c */ /* 0x000fe20003f46270 */
[--C-:B------:R-:W-:Y:S01]  /*2b50*/  @!P5 IMAD.IADD R32, R32, 0x1, -R2.reuse ;  /* 0x000000012020d824 */ /* 0x100fe200078e0a02 */
[C---:B------:R-:W-:Y:S01]  /*2b60*/  ISETP.GT.U32.AND P5, PT, R2.reuse, R35, PT ;  /* 0x000000230200720c */ /* 0x040fe20003fa4070 */
[----:B------:R-:W-:Y:S02]  /*2b70*/  IMAD R36, R2, R4, R39 ;  /* 0x0000000402247224 */ /* 0x000fe400078e0227 */
[----:B------:R-:W-:-:S02]  /*2b80*/  @!P6 IMAD.IADD R34, R34, 0x1, -R2 ;  /* 0x000000012222e824 */ /* 0x000fc400078e0a02 */
[----:B------:R-:W-:Y:S01]  /*2b90*/  IMAD.HI.U32 R4, R6, R37, RZ ;  /* 0x0000002506047227 */ /* 0x000fe200078e00ff */
[----:B------:R-:W-:-:S03]  /*2ba0*/  ISETP.GT.U32.AND P6, PT, R2, R36, PT ;  /* 0x000000240200720c */ /* 0x000fc60003fc4070 */
[----:B------:R-:W-:Y:S02]  /*2bb0*/  IMAD.MOV R4, RZ, RZ, -R4 ;  /* 0x000000ffff047224 */ /* 0x000fe400078e0a04 */
[----:B------:R-:W-:Y:S02]  /*2bc0*/  IMAD.MOV.U32 R39, RZ, RZ, R7 ;  /* 0x000000ffff277224 */ /* 0x000fe400078e0007 */
[--C-:B------:R-:W-:Y:S01]  /*2bd0*/  @!P5 IMAD.IADD R35, R35, 0x1, -R2.reuse ;  /* 0x000000012323d824 */ /* 0x100fe200078e0a02 */
[----:B------:R-:W-:Y:S01]  /*2be0*/  ISETP.GT.U32.AND P5, PT, R2, R34, PT ;  /* 0x000000220200720c */ /* 0x000fe20003fa4070 */
[----:B------:R-:W-:Y:S01]  /*2bf0*/  @!P1 IMAD.MOV R31, RZ, RZ, -R31 ;  /* 0x000000ffff1f9224 */ /* 0x000fe200078e0a1f */
[----:B------:R-:W-:Y:S01]  /*2c00*/  ISETP.GE.AND P1, PT, R38, RZ, PT ;  /* 0x000000ff2600720c */ /* 0x000fe20003f26270 */
[----:B------:R-:W-:Y:S02]  /*2c10*/  IMAD R38, R2, R4, R37 ;  /* 0x0000000402267224 */ /* 0x000fe400078e0225 */
[----:B------:R-:W-:Y:S01]  /*2c20*/  @!P6 IMAD.IADD R36, R36, 0x1, -R2 ;  /* 0x000000012424e824 */ /* 0x000fe200078e0a02 */
[----:B------:R-:W-:Y:S01]  /*2c30*/  ISETP.GT.U32.AND P6, PT, R2, R35, PT ;  /* 0x000000230200720c */ /* 0x000fe20003fc4070 */
[----:B------:R-:W-:-:S04]  /*2c40*/  IMAD.HI.U32 R4, R6, R39, RZ ;  /* 0x0000002706047227 */ /* 0x000fc800078e00ff */
[----:B------:R-:W-:Y:S02]  /*2c50*/  IMAD.MOV R4, RZ, RZ, -R4 ;  /* 0x000000ffff047224 */ /* 0x000fe400078e0a04 */
[----:B------:R-:W-:-:S04]  /*2c60*/  IMAD.HI.U32 R7, R6, R41, RZ ;  /* 0x0000002906077227 */ /* 0x000fc800078e00ff */
[C---:B------:R-:W-:Y:S02]  /*2c70*/  IMAD R39, R2.reuse, R4, R39 ;  /* 0x0000000402277224 */ /* 0x040fe400078e0227 */
[----:B------:R-:W-:Y:S02]  /*2c80*/  @!P6 IMAD.IADD R35, R35, 0x1, -R2 ;  /* 0x000000012323e824 */ /* 0x000fe400078e0a02 */
[----:B------:R-:W-:Y:S01]  /*2c90*/  IMAD.MOV R7, RZ, RZ, -R7 ;  /* 0x000000ffff077224 */ /* 0x000fe200078e0a07 */
[C---:B------:R-:W-:Y:S01]  /*2ca0*/  ISETP.GT.U32.AND P6, PT, R2.reuse, R39, PT ;  /* 0x000000270200720c */ /* 0x040fe20003fc4070 */
[----:B------:R-:W-:Y:S01]  /*2cb0*/  @!P3 IMAD.MOV R32, RZ, RZ, -R32 ;  /* 0x000000ffff20b224 */ /* 0x000fe200078e0a20 */
[C---:B------:R-:W-:Y:S01]  /*2cc0*/  ISETP.GT.U32.AND P3, PT, R2.reuse, R36, PT ;  /* 0x000000240200720c */ /* 0x040fe20003f64070 */
[----:B------:R-:W-:Y:S01]  /*2cd0*/  IMAD R37, R2, R7, R41 ;  /* 0x0000000702257224 */ /* 0x000fe200078e0229 */
[----:B------:R-:W-:Y:S01]  /*2ce0*/  IABS R41, R44 ;  /* 0x0000002c00297213 */ /* 0x000fe20000000000 */
[----:B------:R-:W-:Y:S01]  /*2cf0*/  IMAD.MOV.U32 R7, RZ, RZ, R49 ;  /* 0x000000ffff077224 */ /* 0x000fe200078e0031 */
[----:B------:R-:W-:Y:S01]  /*2d00*/  IABS R49, R50 ;  /* 0x0000003200317213 */ /* 0x000fe20000000000 */
[----:B------:R-:W-:Y:S01]  /*2d10*/  @!P5 IMAD.IADD R34, R34, 0x1, -R2 ;  /* 0x000000012222d824 */ /* 0x000fe200078e0a02 */
[----:B------:R-:W-:Y:S01]  /*2d20*/  ISETP.GT.U32.AND P5, PT, R2, R38, PT ;  /* 0x000000260200720c */ /* 0x000fe20003fa4070 */
[----:B------:R-:W-:-:S04]  /*2d30*/  IMAD.HI.U32 R4, R6, R7, RZ ;  /* 0x0000000706047227 */ /* 0x000fc800078e00ff */
[----:B------:R-:W-:Y:S02]  /*2d40*/  @!P6 IMAD.IADD R39, R39, 0x1, -R2 ;  /* 0x000000012727e824 */ /* 0x000fe400078e0a02 */
[----:B------:R-:W-:Y:S02]  /*2d50*/  IMAD.MOV R4, RZ, RZ, -R4 ;  /* 0x000000ffff047224 */ /* 0x000fe400078e0a04 */
[----:B------:R-:W-:Y:S01]  /*2d60*/  @!P3 IMAD.IADD R36, R36, 0x1, -R2 ;  /* 0x000000012424b824 */ /* 0x000fe200078e0a02 */
[----:B------:R-:W-:Y:S01]  /*2d70*/  ISETP.GE.AND P3, PT, R40, RZ, PT ;  /* 0x000000ff2800720c */ /* 0x000fe20003f66270 */
[C---:B------:R-:W-:Y:S01]  /*2d80*/  IMAD R40, R2.reuse, R4, R7 ;  /* 0x0000000402287224 */ /* 0x040fe200078e0207 */
[----:B------:R-:W-:Y:S01]  /*2d90*/  ISETP.GT.U32.AND P6, PT, R2, R39, PT ;  /* 0x000000270200720c */ /* 0x000fe20003fc4070 */
[----:B------:R-:W-:Y:S01]  /*2da0*/  IMAD.HI.U32 R4, R6, R41, RZ ;  /* 0x0000002906047227 */ /* 0x000fe200078e00ff */
[----:B------:R-:W-:-:S03]  /*2db0*/  IABS R7, R75 ;  /* 0x0000004b00077213 */ /* 0x000fc60000000000 */
[----:B------:R-:W-:Y:S01]  /*2dc0*/  @!P4 IMAD.MOV R33, RZ, RZ, -R33 ;  /* 0x000000ffff21c224 */ /* 0x000fe200078e0a21 */
[----:B------:R-:W-:Y:S01]  /*2dd0*/  ISETP.GT.U32.AND P4, PT, R2, R37, PT ;  /* 0x000000250200720c */ /* 0x000fe20003f84070 */
[----:B------:R-:W-:Y:S02]  /*2de0*/  IMAD.MOV R4, RZ, RZ, -R4 ;  /* 0x000000ffff047224 */ /* 0x000fe400078e0a04 */
[--C-:B------:R-:W-:Y:S01]  /*2df0*/  @!P5 IMAD.IADD R38, R38, 0x1, -R2.reuse ;  /* 0x000000012626d824 */ /* 0x100fe200078e0a02 */
[----:B------:R-:W-:Y:S01]  /*2e00*/  ISETP.GE.AND P5, PT, R43, RZ, PT ;  /* 0x000000ff2b00720c */ /* 0x000fe20003fa6270 */
[C---:B------:R-:W-:Y:S01]  /*2e10*/  IMAD R41, R2.reuse, R4, R41 ;  /* 0x0000000402297224 */ /* 0x040fe200078e0229 */
[----:B------:R-:W-:Y:S01]  /*2e20*/  IABS R43, R42 ;  /* 0x0000002a002b7213 */ /* 0x000fe20000000000 */
[----:B------:R-:W-:Y:S02]  /*2e30*/  @!P6 IMAD.IADD R39, R39, 0x1, -R2 ;  /* 0x000000012727e824 */ /* 0x000fe400078e0a02 */
[----:B------:R-:W-:Y:S01]  /*2e40*/  @!P1 IMAD.MOV R36, RZ, RZ, -R36 ;  /* 0x000000ffff249224 */ /* 0x000fe200078e0a24 */
[C---:B------:R-:W-:Y:S01]  /*2e50*/  ISETP.GT.U32.AND P6, PT, R2.reuse, R41, PT ;  /* 0x000000290200720c */ /* 0x040fe20003fc4070 */
[----:B------:R-:W-:Y:S01]  /*2e60*/  @!P2 IMAD.MOV R35, RZ, RZ, -R35 ;  /* 0x000000ffff23a224 */ /* 0x000fe200078e0a23 */
[C---:B------:R-:W-:Y:S01]  /*2e70*/  ISETP.GT.U32.AND P1, PT, R2.reuse, R40, PT ;  /* 0x000000280200720c */ /* 0x040fe20003f24070 */
[----:B------:R-:W-:Y:S01]  /*2e80*/  @!P4 IMAD.IADD R37, R37, 0x1, -R2 ;  /* 0x000000012525c824 */ /* 0x000fe200078e0a02 */
[----:B------:R-:W-:Y:S01]  /*2e90*/  ISETP.GT.U32.AND P4, PT, R2, R38, PT ;  /* 0x000000260200720c */ /* 0x000fe20003f84070 */
[----:B------:R-:W-:-:S03]  /*2ea0*/  IMAD.HI.U32 R4, R6, R43, RZ ;  /* 0x0000002b06047227 */ /* 0x000fc600078e00ff */
[----:B------:R-:W-:Y:S01]  /*2eb0*/  ISETP.GT.U32.AND P2, PT, R2, R37, PT ;  /* 0x000000250200720c */ /* 0x000fe20003f44070 */
[----:B------:R-:W-:Y:S01]  /*2ec0*/  @!P0 IMAD.MOV R34, RZ, RZ, -R34 ;  /* 0x000000ffff228224 */ /* 0x000fe200078e0a22 */
[----:B------:R-:W-:Y:S01]  /*2ed0*/  ISETP.GE.AND P0, PT, R47, RZ, PT ;  /* 0x000000ff2f00720c */ /* 0x000fe20003f06270 */
[----:B------:R-:W-:Y:S01]  /*2ee0*/  IMAD.MOV R4, RZ, RZ, -R4 ;  /* 0x000000ffff047224 */ /* 0x000fe200078e0a04 */
[----:B------:R-:W-:Y:S01]  /*2ef0*/  IABS R47, R46 ;  /* 0x0000002e002f7213 */ /* 0x000fe20000000000 */
[--C-:B------:R-:W-:Y:S02]  /*2f00*/  @!P6 IMAD.IADD R41, R41, 0x1, -R2.reuse ;  /* 0x000000012929e824 */ /* 0x100fe400078e0a02 */
[--C-:B------:R-:W-:Y:S01]  /*2f10*/  @!P1 IMAD.IADD R40, R40, 0x1, -R2.reuse ;  /* 0x0000000128289824 */ /* 0x100fe200078e0a02 */
[----:B------:R-:W-:Y:S01]  /*2f20*/  ISETP.GE.AND P1, PT, R42, RZ, PT ;  /* 0x000000ff2a00720c */ /* 0x000fe20003f26270 */
[C---:B------:R-:W-:Y:S01]  /*2f30*/  IMAD R42, R2.reuse, R4, R43 ;  /* 0x00000004022a7224 */ /* 0x040fe200078e022b */
[----:B------:R-:W-:Y:S01]  /*2f40*/  ISETP.GT.U32.AND P6, PT, R2, R41, PT ;  /* 0x000000290200720c */ /* 0x000fe20003fc4070 */
[----:B------:R-:W-:Y:S01]  /*2f50*/  @!P4 IMAD.IADD R38, R38, 0x1, -R2 ;  /* 0x000000012626c824 */ /* 0x000fe200078e0a02 */
[----:B------:R-:W-:Y:S01]  /*2f60*/  ISETP.GE.AND P4, PT, R45, RZ, PT ;  /* 0x000000ff2d00720c */ /* 0x000fe20003f86270 */
[----:B------:R-:W-:-:S04]  /*2f70*/  IMAD.HI.U32 R4, R6, R47, RZ ;  /* 0x0000002f06047227 */ /* 0x000fc800078e00ff */
[----:B------:R-:W-:Y:S02]  /*2f80*/  IMAD.MOV.U32 R45, RZ, RZ, R7 ;  /* 0x000000ffff2d7224 */ /* 0x000fe400078e0007 */
[----:B------:R-:W-:Y:S01]  /*2f90*/  @!P2 IMAD.IADD R37, R37, 0x1, -R2 ;  /* 0x000000012525a824 */ /* 0x000fe200078e0a02 */
[----:B------:R-:W-:Y:S01]  /*2fa0*/  ISETP.GE.AND P2, PT, R44, RZ, PT ;  /* 0x000000ff2c00720c */ /* 0x000fe20003f46270 */
[----:B------:R-:W-:Y:S02]  /*2fb0*/  IMAD.MOV R4, RZ, RZ, -R4 ;  /* 0x000000ffff047224 */ /* 0x000fe400078e0a04 */
[----:B------:R-:W-:-:S04]  /*2fc0*/  IMAD.HI.U32 R7, R6, R45, RZ ;  /* 0x0000002d06077227 */ /* 0x000fc800078e00ff */
[----:B------:R-:W-:Y:S01]  /*2fd0*/  @!P0 IMAD.MOV R38, RZ, RZ, -R38 ;  /* 0x000000ffff268224 */ /* 0x000fe200078e0a26 */
[C---:B------:R-:W-:Y:S01]  /*2fe0*/  ISETP.GT.U32.AND P0, PT, R2.reuse, R40, PT ;  /* 0x000000280200720c */ /* 0x040fe20003f04070 */
[----:B------:R-:W-:Y:S01]  /*2ff0*/  @!P3 IMAD.MOV R37, RZ, RZ, -R37 ;  /* 0x000000ffff25b224 */ /* 0x000fe200078e0a25 */
[C---:B------:R-:W-:Y:S01]  /*3000*/  ISETP.GT.U32.AND P3, PT, R2.reuse, R42, PT ;  /* 0x0000002a0200720c */ /* 0x040fe20003f64070 */
[C---:B------:R-:W-:Y:S01]  /*3010*/  IMAD R44, R2.reuse, R4, R47 ;  /* 0x00000004022c7224 */ /* 0x040fe200078e022f */
[----:B------:R-:W-:Y:S01]  /*3020*/  IABS R47, R48 ;  /* 0x00000030002f7213 */ /* 0x000fe20000000000 */
[----:B------:R-:W-:Y:S02]  /*3030*/  IMAD.MOV R7, RZ, RZ, -R7 ;  /* 0x000000ffff077224 */ /* 0x000fe400078e0a07 */
[----:B------:R-:W-:Y:S01]  /*3040*/  @!P6 IMAD.IADD R41, R41, 0x1, -R2 ;  /* 0x000000012929e824 */ /* 0x000fe200078e0a02 */
[C---:B------:R-:W-:Y:S01]  /*3050*/  ISETP.GT.U32.AND P6, PT, R2.reuse, R44, PT ;  /* 0x0000002c0200720c */ /* 0x040fe20003fc4070 */
[----:B------:R-:W-:Y:S01]  /*3060*/  IMAD R43, R2, R7, R45 ;  /* 0x00000007022b7224 */ /* 0x000fe200078e022d */
[----:B------:R-:W-:Y:S01]  /*3070*/  IABS R45, R73 ;  /* 0x00000049002d7213 */ /* 0x000fe20000000000 */
[----:B------:R-:W-:-:S02]  /*3080*/  @!P5 IMAD.MOV R39, RZ, RZ, -R39 ;  /* 0x000000ffff27d224 */ /* 0x000fc400078e0a27 */
[--C-:B------:R-:W-:Y:S01]  /*3090*/  @!P0 IMAD.IADD R40, R40, 0x1, -R2.reuse ;  /* 0x0000000128288824 */ /* 0x100fe200078e0a02 */
[----:B------:R-:W-:Y:S01]  /*30a0*/  ISETP.GT.U32.AND P5, PT, R2, R43, PT ;  /* 0x0000002b0200720c */ /* 0x000fe20003fa4070 */
[----:B------:R-:W-:Y:S01]  /*30b0*/  @!P3 IMAD.IADD R42, R42, 0x1, -R2 ;  /* 0x000000012a2ab824 */ /* 0x000fe200078e0a02 */
[----:B------:R-:W-:Y:S01]  /*30c0*/  ISETP.GE.AND P3, PT, R46, RZ, PT ;  /* 0x000000ff2e00720c */ /* 0x000fe20003f66270 */
[----:B------:R-:W-:Y:S01]  /*30d0*/  IMAD.HI.U32 R4, R6, R45, RZ ;  /* 0x0000002d06047227 */ /* 0x000fe200078e00ff */
[----:B------:R-:W-:Y:S02]  /*30e0*/  ISETP.GE.AND P0, PT, R75, RZ, PT ;  /* 0x000000ff4b00720c */ /* 0x000fe40003f06270 */
[----:B------:R-:W-:Y:S01]  /*30f0*/  IABS R75, R51 ;  /* 0x00000033004b7213 */ /* 0x000fe20000000000 */
[----:B------:R-:W-:Y:S01]  /*3100*/  @!P4 IMAD.MOV R40, RZ, RZ, -R40 ;  /* 0x000000ffff28c224 */ /* 0x000fe200078e0a28 */
[----:B------:R-:W-:Y:S01]  /*3110*/  ISETP.GT.U32.AND P4, PT, R2, R42, PT ;  /* 0x0000002a0200720c */ /* 0x000fe20003f84070 */
[----:B------:R-:W-:-:S02]  /*3120*/  @!P6 IMAD.IADD R44, R44, 0x1, -R2 ;  /* 0x000000012c2ce824 */ /* 0x000fc400078e0a02 */
[----:B------:R-:W-:Y:S02]  /*3130*/  IMAD.MOV R4, RZ, RZ, -R4 ;  /* 0x000000ffff047224 */ /* 0x000fe400078e0a04 */
[----:B------:R-:W-:Y:S01]  /*3140*/  IMAD.HI.U32 R7, R6, R49, RZ ;  /* 0x0000003106077227 */ /* 0x000fe200078e00ff */
[----:B------:R-:W-:-:S03]  /*3150*/  ISETP.GT.U32.AND P6, PT, R2, R44, PT ;  /* 0x0000002c0200720c */ /* 0x000fc60003fc4070 */
[----:B------:R-:W-:Y:S02]  /*3160*/  IMAD R45, R2, R4, R45 ;  /* 0x00000004022d7224 */ /* 0x000fe400078e022d */
[----:B------:R-:W-:Y:S02]  /*3170*/  IMAD.MOV R7, RZ, RZ, -R7 ;  /* 0x000000ffff077224 */ /* 0x000fe400078e0a07 */
[----:B------:R-:W-:Y:S02]  /*3180*/  @!P5 IMAD.IADD R43, R43, 0x1, -R2 ;  /* 0x000000012b2bd824 */ /* 0x000fe400078e0a02 */
[----:B------:R-:W-:-:S03]  /*3190*/  IMAD.HI.U32 R4, R6, R47, RZ ;  /* 0x0000002f06047227 */ /* 0x000fc600078e00ff */
[C---:B------:R-:W-:Y:S01]  /*31a0*/  ISETP.GT.U32.AND P5, PT, R2.reuse, R43, PT ;  /* 0x0000002b0200720c */ /* 0x040fe20003fa4070 */
[C---:B------:R-:W-:Y:S01]  /*31b0*/  IMAD R46, R2.reuse, R7, R49 ;  /* 0x00000007022e7224 */ /* 0x040fe200078e0231 */
[----:B------:R-:W-:Y:S01]  /*31c0*/  IABS R7, R71 ;  /* 0x0000004700077213 */ /* 0x000fe20000000000 */
[----:B------:R-:W-:Y:S01]  /*31d0*/  @!P2 IMAD.MOV R41, RZ, RZ, -R41 ;  /* 0x000000ffff29a224 */ /* 0x000fe200078e0a29 */
[----:B------:R-:W-:Y:S01]  /*31e0*/  ISETP.GT.U32.AND P2, PT, R2, R45, PT ;  /* 0x0000002d0200720c */ /* 0x000fe20003f44070 */
[----:B------:R-:W-:Y:S01]  /*31f0*/  IMAD.MOV R4, RZ, RZ, -R4 ;  /* 0x000000ffff047224 */ /* 0x000fe200078e0a04 */
[----:B------:R-:W-:Y:S01]  /*3200*/  IABS R49, R52 ;  /* 0x0000003400317213 */ /* 0x000fe20000000000 */
[--C-:B------:R-:W-:Y:S01]  /*3210*/  @!P4 IMAD.IADD R42, R42, 0x1, -R2.reuse ;  /* 0x000000012a2ac824 */ /* 0x100fe200078e0a02 */
[C---:B------:R-:W-:Y:S01]  /*3220*/  ISETP.GT.U32.AND P4, PT, R2.reuse, R46, PT ;  /* 0x0000002e0200720c */ /* 0x040fe20003f84070 */
[----:B------:R-:W-:Y:S02]  /*3230*/  IMAD R47, R2, R4, R47 ;  /* 0x00000004022f7224 */ /* 0x000fe400078e022f */
[----:B------:R-:W-:-:S02]  /*3240*/  @!P6 IMAD.IADD R44, R44, 0x1, -R2 ;  /* 0x000000012c2ce824 */ /* 0x000fc400078e0a02 */
[----:B------:R-:W-:Y:S01]  /*3250*/  @!P5 IMAD.IADD R43, R43, 0x1, -R2 ;  /* 0x000000012b2bd824 */ /* 0x000fe200078e0a02 */
[----:B------:R-:W-:Y:S01]  /*3260*/  ISETP.GT.U32.AND P6, PT, R2, R47, PT ;  /* 0x0000002f0200720c */ /* 0x000fe20003fc4070 */
[----:B------:R-:W-:Y:S01]  /*3270*/  IMAD.HI.U32 R4, R6, R7, RZ ;  /* 0x0000000706047227 */ /* 0x000fe200078e00ff */
[----:B------:R-:W-:-:S03]  /*3280*/  ISETP.GE.AND P5, PT, R73, RZ, PT ;  /* 0x000000ff4900720c */ /* 0x000fc60003fa6270 */
[--C-:B------:R-:W-:Y:S01]  /*3290*/  @!P2 IMAD.IADD R45, R45, 0x1, -R2.reuse ;  /* 0x000000012d2da824 */ /* 0x100fe200078e0a02 */
[----:B------:R-:W-:Y:S01]  /*32a0*/  ISETP.GE.AND P2, PT, R50, RZ, PT ;  /* 0x000000ff3200720c */ /* 0x000fe20003f46270 */
[----:B------:R-:W-:Y:S02]  /*32b0*/  IMAD.MOV.U32 R73, RZ, RZ, R49 ;  /* 0x000000ffff497224 */ /* 0x000fe400078e0031 */
[----:B------:R-:W-:Y:S01]  /*32c0*/  @!P4 IMAD.IADD R46, R46, 0x1, -R2 ;  /* 0x000000012e2ec824 */ /* 0x000fe200078e0a02 */
[----:B------:R-:W-:Y:S01]  /*32d0*/  ISETP.GE.AND P4, PT, R48, RZ, PT ;  /* 0x000000ff3000720c */ /* 0x000fe20003f86270 */
[----:B------:R-:W-:Y:S01]  /*32e0*/  @!P1 IMAD.MOV R42, RZ, RZ, -R42 ;  /* 0x000000ffff2a9224 */ /* 0x000fe200078e0a2a */
[----:B------:R-:W-:Y:S01]  /*32f0*/  ISETP.GT.U32.AND P1, PT, R2, R45, PT ;  /* 0x0000002d0200720c */ /* 0x000fe20003f24070 */
[----:B------:R-:W-:Y:S02]  /*3300*/  IMAD.MOV R49, RZ, RZ, -R4 ;  /* 0x000000ffff317224 */ /* 0x000fe400078e0a04 */
[----:B------:R-:W-:-:S04]  /*3310*/  IMAD.HI.U32 R4, R6, R73, RZ ;  /* 0x0000004906047227 */ /* 0x000fc800078e00ff */
[----:B------:R-:W-:Y:S01]  /*3320*/  @!P6 IMAD.IADD R47, R47, 0x1, -R2 ;  /* 0x000000012f2fe824 */ /* 0x000fe200078e0a02 */
[C---:B------:R-:W-:Y:S01]  /*3330*/  ISETP.GT.U32.AND P6, PT, R2.reuse, R46, PT ;  /* 0x0000002e0200720c */ /* 0x040fe20003fc4070 */
[----:B------:R-:W-:Y:S02]  /*3340*/  IMAD R48, R2, R49, R7 ;  /* 0x0000003102307224 */ /* 0x000fe400078e0207 */
[----:B------:R-:W-:-:S04]  /*3350*/  IMAD.HI.U32 R7, R6, R75, RZ ;  /* 0x0000004b06077227 */ /* 0x000fc800078e00ff */
[----:B------:R-:W-:Y:S02]  /*3360*/  IMAD.MOV R4, RZ, RZ, -R4 ;  /* 0x000000ffff047224 */ /* 0x000fe400078e0a04 */
[----:B------:R-:W-:Y:S02]  /*3370*/  IMAD.MOV R7, RZ, RZ, -R7 ;  /* 0x000000ffff077224 */ /* 0x000fe400078e0a07 */
[C---:B------:R-:W-:Y:S01]  /*3380*/  IMAD R49, R2.reuse, R4, R73 ;  /* 0x0000000402317224 */ /* 0x040fe200078e0249 */
[----:B------:R-:W-:Y:S01]  /*3390*/  IABS R4, R55 ;  /* 0x0000003700047213 */ /* 0x000fe20000000000 */
[----:B------:R-:W-:Y:S01]  /*33a0*/  @!P3 IMAD.MOV R44, RZ, RZ, -R44 ;  /* 0x000000ffff2cb224 */ /* 0x000fe200078e0a2c */
[C---:B------:R-:W-:Y:S01]  /*33b0*/  ISETP.GT.U32.AND P3, PT, R2.reuse, R48, PT ;  /* 0x000000300200720c */ /* 0x040fe20003f64070 */
[----:B------:R-:W-:Y:S01]  /*33c0*/  @!P0 IMAD.MOV R43, RZ, RZ, -R43 ;  /* 0x000000ffff2b8224 */ /* 0x000fe200078e0a2b */
[C---:B------:R-:W-:Y:S01]  /*33d0*/  ISETP.GT.U32.AND P0, PT, R2.reuse, R47, PT ;  /* 0x0000002f0200720c */ /* 0x040fe20003f04070 */
[C---:B------:R-:W-:Y:S01]  /*33e0*/  IMAD R50, R2.reuse, R7, R75 ;  /* 0x0000000702327224 */ /* 0x040fe200078e024b */
[----:B------:R-:W-:Y:S01]  /*33f0*/  IABS R73, R53 ;  /* 0x0000003500497213 */ /* 0x000fe20000000000 */
[--C-:B------:R-:W-:Y:S01]  /*3400*/  @!P1 IMAD.IADD R45, R45, 0x1, -R2.reuse ;  /* 0x000000012d2d9824 */ /* 0x100fe200078e0a02 */
[----:B------:R-:W-:Y:S01]  /*3410*/  ISETP.GT.U32.AND P1, PT, R2, R49, PT ;  /* 0x000000310200720c */ /* 0x000fe20003f24070 */
[----:B------:R-:W-:Y:S01]  /*3420*/  @!P6 IMAD.IADD R46, R46, 0x1, -R2 ;  /* 0x000000012e2ee824 */ /* 0x000fe200078e0a02 */
[----:B------:R-:W-:Y:S01]  /*3430*/  ISETP.GT.U32.AND P6, PT, R2, R50, PT ;  /* 0x000000320200720c */ /* 0x000fe20003fc4070 */
[----:B------:R-:W-:Y:S01]  /*3440*/  @!P5 IMAD.MOV R45, RZ, RZ, -R45 ;  /* 0x000000ffff2dd224 */ /* 0x000fe200078e0a2d */
[----:B------:R-:W-:Y:S01]  /*3450*/  IABS R75, R61 ;  /* 0x0000003d004b7213 */ /* 0x000fe20000000000 */
[----:B------:R-:W-:Y:S01]  /*3460*/  @!P2 IMAD.MOV R46, RZ, RZ, -R46 ;  /* 0x000000ffff2ea224 */ /* 0x000fe200078e0a2e */
[----:B------:R-:W-:Y:S01]  /*3470*/  ISETP.GE.AND P2, PT, R51, RZ, PT ;  /* 0x000000ff3300720c */ /* 0x000fe20003f46270 */
[--C-:B------:R-:W-:Y:S01]  /*3480*/  @!P3 IMAD.IADD R48, R48, 0x1, -R2.reuse ;  /* 0x000000013030b824 */ /* 0x100fe200078e0a02 */
[----:B------:R-:W-:Y:S01]  /*3490*/  ISETP.GE.AND P3, PT, R52, RZ, PT ;  /* 0x000000ff3400720c */ /* 0x000fe20003f66270 */
[----:B------:R-:W-:Y:S01]  /*34a0*/  @!P0 IMAD.IADD R47, R47, 0x1, -R2 ;  /* 0x000000012f2f8824 */ /* 0x000fe200078e0a02 */
[----:B------:R-:W-:Y:S01]  /*34b0*/  ISETP.GE.AND P0, PT, R71, RZ, PT ;  /* 0x000000ff4700720c */ /* 0x000fe20003f06270 */
[----:B------:R-:W-:-:S02]  /*34c0*/  IMAD.MOV.U32 R71, RZ, RZ, R4 ;  /* 0x000000ffff477224 */ /* 0x000fc400078e0004 */
[----:B------:R-:W-:Y:S01]  /*34d0*/  @!P1 IMAD.IADD R49, R49, 0x1, -R2 ;  /* 0x0000000131319824 */ /* 0x000fe200078e0a02 */
[----:B------:R-:W-:Y:S01]  /*34e0*/  ISETP.GT.U32.AND P1, PT, R2, R48, PT ;  /* 0x000000300200720c */ /* 0x000fe20003f24070 */
[----:B------:R-:W-:-:S03]  /*34f0*/  IMAD.HI.U32 R4, R6, R73, RZ ;  /* 0x0000004906047227 */ /* 0x000fc600078e00ff */
[----:B------:R-:W-:Y:S01]  /*3500*/  ISETP.GT.U32.AND P5, PT, R2, R49, PT ;  /* 0x000000310200720c */ /* 0x000fe20003fa4070 */
[----:B------:R-:W-:Y:S02]  /*3510*/  @!P6 IMAD.IADD R50, R50, 0x1, -R2 ;  /* 0x000000013232e824 */ /* 0x000fe400078e0a02 */
[----:B------:R-:W-:Y:S02]  /*3520*/  IMAD.MOV R4, RZ, RZ, -R4 ;  /* 0x000000ffff047224 */ /* 0x000fe400078e0a04 */
[----:B------:R-:W-:Y:S01]  /*3530*/  IMAD.HI.U32 R7, R6, R71, RZ ;  /* 0x0000004706077227 */ /* 0x000fe200078e00ff */
[----:B------:R-:W-:-:S03]  /*3540*/  ISETP.GT.U32.AND P6, PT, R2, R50, PT ;  /* 0x000000320200720c */ /* 0x000fc60003fc4070 */
[----:B------:R-:W-:Y:S01]  /*3550*/  IMAD R51, R2, R4, R73 ;  /* 0x0000000402337224 */ /* 0x000fe200078e0249 */
[----:B------:R-:W-:Y:S01]  /*3560*/  IABS R73, R67 ;  /* 0x0000004300497213 */ /* 0x000fe20000000000 */
[----:B------:R-:W-:Y:S02]  /*3570*/  @!P1 IMAD.IADD R48, R48, 0x1, -R2 ;  /* 0x0000000130309824 */ /* 0x000fe400078e0a02 */
[----:B------:R-:W-:Y:S01]  /*3580*/  IMAD.HI.U32 R4, R6, R75, RZ ;  /* 0x0000004b06047227 */ /* 0x000fe200078e00ff */
[----:B------:R-:W-:-:S03]  /*3590*/  ISETP.GT.U32.AND P1, PT, R2, R51, PT ;  /* 0x000000330200720c */ /* 0x000fc60003f24070 */
[----:B------:R-:W-:Y:S02]  /*35a0*/  IMAD.MOV R4, RZ, RZ, -R4 ;  /* 0x000000ffff047224 */ /* 0x000fe400078e0a04 */
[--C-:B------:R-:W-:Y:S01]  /*35b0*/  @!P6 IMAD.IADD R50, R50, 0x1, -R2.reuse ;  /* 0x000000013232e824 */ /* 0x100fe200078e0a02 */
[----:B------:R-:W-:Y:S01]  /*35c0*/  ISETP.GE.AND P6, PT, R53, RZ, PT ;  /* 0x000000ff3500720c */ /* 0x000fe20003fc6270 */
[C---:B------:R-:W-:Y:S02]  /*35d0*/  IMAD R53, R2.reuse, R4, R75 ;  /* 0x0000000402357224 */ /* 0x040fe400078e024b */
[----:B------:R-:W-:Y:S02]  /*35e0*/  IMAD.MOV R7, RZ, RZ, -R7 ;  /* 0x000000ffff077224 */ /* 0x000fe400078e0a07 */
[--C-:B------:R-:W-:Y:S02]  /*35f0*/  @!P5 IMAD.IADD R49, R49, 0x1, -R2.reuse ;  /* 0x000000013131d824 */ /* 0x100fe400078e0a02 */
[----:B------:R-:W-:Y:S01]  /*3600*/  @!P1 IMAD.IADD R51, R51, 0x1, -R2 ;  /* 0x0000000133339824 */ /* 0x000fe200078e0a02 */
[C---:B------:R-:W-:Y:S01]  /*3610*/  ISETP.GT.U32.AND P1, PT, R2.reuse, R53, PT ;  /* 0x000000350200720c */ /* 0x040fe20003f24070 */
[----:B------:R-:W-:Y:S01]  /*3620*/  IMAD R52, R2, R7, R71 ;  /* 0x0000000702347224 */ /* 0x000fe200078e0247 */
[----:B------:R-:W-:Y:S01]  /*3630*/  IABS R71, R63 ;  /* 0x0000003f00477213 */ /* 0x000fe20000000000 */
[----:B------:R-:W-:-:S03]  /*3640*/  IMAD.HI.U32 R7, R6, R73, RZ ;  /* 0x0000004906077227 */ /* 0x000fc600078e00ff */
[----:B------:R-:W-:Y:S01]  /*3650*/  ISETP.GT.U32.AND P5, PT, R2, R52, PT ;  /* 0x000000340200720c */ /* 0x000fe20003fa4070 */
[----:B------:R-:W-:-:S04]  /*3660*/  IMAD.HI.U32 R4, R6, R71, RZ ;  /* 0x0000004706047227 */ /* 0x000fc800078e00ff */
[----:B------:R-:W-:Y:S02]  /*3670*/  IMAD.MOV R4, RZ, RZ, -R4 ;  /* 0x000000ffff047224 */ /* 0x000fe400078e0a04 */
[--C-:B------:R-:W-:Y:S01]  /*3680*/  @!P1 IMAD.IADD R53, R53, 0x1, -R2.reuse ;  /* 0x0000000135359824 */ /* 0x100fe200078e0a02 */
[C---:B------:R-:W-:Y:S01]  /*3690*/  ISETP.GT.U32.AND P1, PT, R2.reuse, R51, PT ;  /* 0x000000330200720c */ /* 0x040fe20003f24070 */
[----:B------:R-:W-:Y:S02]  /*36a0*/  IMAD.MOV R75, RZ, RZ, -R7 ;  /* 0x000000ffff4b7224 */ /* 0x000fe400078e0a07 */
[----:B------:R-:W-:Y:S02]  /*36b0*/  IMAD R7, R2, R4, R71 ;  /* 0x0000000402077224 */ /* 0x000fe400078e0247 */
[----:B------:R-:W-:Y:S01]  /*36c0*/  @!P5 IMAD.IADD R52, R52, 0x1, -R2 ;  /* 0x000000013434d824 */ /* 0x000fe200078e0a02 */
[----:B------:R-:W-:Y:S01]  /*36d0*/  ISETP.GE.AND P5, PT, R55, RZ, PT ;  /* 0x000000ff3700720c */ /* 0x000fe20003fa6270 */
[C---:B------:R-:W-:Y:S01]  /*36e0*/  IMAD R55, R2.reuse, R75, R73 ;  /* 0x0000004b02377224 */ /* 0x040fe200078e0249 */
[----:B------:R-:W-:Y:S01]  /*36f0*/  IABS R73, R54 ;  /* 0x0000003600497213 */ /* 0x000fe20000000000 */
[----:B------:R-:W-:Y:S01]  /*3700*/  @!P3 IMAD.MOV R49, RZ, RZ, -R49 ;  /* 0x000000ffff31b224 */ /* 0x000fe200078e0a31 */
[----:B------:R-:W-:Y:S01]  /*3710*/  ISETP.GT.U32.AND P3, PT, R2, R7, PT ;  /* 0x000000070200720c */ /* 0x000fe20003f64070 */
[----:B------:R-:W-:Y:S01]  /*3720*/  IMAD.HI.U32 R4, R6, R77, RZ ;  /* 0x0000004d06047227 */ /* 0x000fe200078e00ff */
[----:B------:R-:W-:-:S03]  /*3730*/  IABS R75, R57 ;  /* 0x00000039004b7213 */ /* 0x000fc60000000000 */
[----:B------:R-:W-:Y:S01]  /*3740*/  @!P1 IMAD.IADD R51, R51, 0x1, -R2 ;  /* 0x0000000133339824 */ /* 0x000fe200078e0a02 */
[C---:B------:R-:W-:Y:S01]  /*3750*/  ISETP.GT.U32.AND P1, PT, R2.reuse, R55, PT ;  /* 0x000000370200720c */ /* 0x040fe20003f24070 */
[----:B------:R-:W-:Y:S01]  /*3760*/  @!P0 IMAD.MOV R48, RZ, RZ, -R48 ;  /* 0x000000ffff308224 */ /* 0x000fe200078e0a30 */
[C---:B------:R-:W-:Y:S01]  /*3770*/  ISETP.GT.U32.AND P0, PT, R2.reuse, R52, PT ;  /* 0x000000340200720c */ /* 0x040fe20003f04070 */
[----:B------:R-:W-:Y:S02]  /*3780*/  IMAD.MOV R4, RZ, RZ, -R4 ;  /* 0x000000ffff047224 */ /* 0x000fe400078e0a04 */
[----:B------:R-:W-:Y:S01]  /*3790*/  IMAD.MOV.U32 R71, RZ, RZ, R79 ;  /* 0x000000ffff477224 */ /* 0x000fe200078e004f */
[----:B------:R-:W-:Y:S01]  /*37a0*/  IABS R79, R84 ;  /* 0x00000054004f7213 */ /* 0x000fe20000000000 */
[----:B------:R-:W-:Y:S01]  /*37b0*/  @!P2 IMAD.MOV R50, RZ, RZ, -R50 ;  /* 0x000000ffff32a224 */ /* 0x000fe200078e0a32 */
[----:B------:R-:W-:Y:S01]  /*37c0*/  ISETP.GE.AND P2, PT, R61, RZ, PT ;  /* 0x000000ff3d00720c */ /* 0x000fe20003f46270 */
[----:B------:R-:W-:Y:S01]  /*37d0*/  @!P3 IMAD.IADD R7, R7, 0x1, -R2 ;  /* 0x000000010707b824 */ /* 0x000fe200078e0a02 */
[----:B------:R-:W-:Y:S01]  /*37e0*/  ISETP.GE.AND P3, PT, R67, RZ, PT ;  /* 0x000000ff4300720c */ /* 0x000fe20003f66270 */
[----:B------:R-:W-:Y:S01]  /*37f0*/  IMAD R61, R2, R4, R77 ;  /* 0x00000004023d7224 */ /* 0x000fe200078e024d */
[----:B------:R-:W-:Y:S01]  /*3800*/  IABS R77, R82 ;  /* 0x00000052004d7213 */ /* 0x000fe20000000000 */
[----:B------:R-:W-:-:S04]  /*3810*/  IMAD.HI.U32 R4, R6, R71, RZ ;  /* 0x0000004706047227 */ /* 0x000fc800078e00ff */
[----:B------:R-:W-:Y:S01]  /*3820*/  @!P1 IMAD.IADD R55, R55, 0x1, -R2 ;  /* 0x0000000137379824 */ /* 0x000fe200078e0a02 */
[C---:B------:R-:W-:Y:S01]  /*3830*/  ISETP.GT.U32.AND P1, PT, R2.reuse, R7, PT ;  /* 0x000000070200720c */ /* 0x040fe20003f24070 */
[----:B------:R-:W-:Y:S02]  /*3840*/  IMAD.MOV R4, RZ, RZ, -R4 ;  /* 0x000000ffff047224 */ /* 0x000fe400078e0a04 */
[----:B------:R-:W-:Y:S01]  /*3850*/  IMAD.MOV.U32 R67, RZ, RZ, R73 ;  /* 0x000000ffff437224 */ /* 0x000fe200078e0049 */
[----:B------:R-:W-:Y:S01]  /*3860*/  IABS R73, R58 ;  /* 0x0000003a00497213 */ /* 0x000fe20000000000 */
[----:B------:R-:W-:Y:S01]  /*3870*/  @!P4 IMAD.MOV R47, RZ, RZ, -R47 ;  /* 0x000000ffff2fc224 */ /* 0x000fe200078e0a2f */
[----:B------:R-:W-:Y:S01]  /*3880*/  ISETP.GT.U32.AND P4, PT, R2, R53, PT ;  /* 0x000000350200720c */ /* 0x000fe20003f84070 */
[----:B------:R-:W-:Y:S01]  /*3890*/  @!P0 IMAD.IADD R52, R52, 0x1, -R2 ;  /* 0x0000000134348824 */ /* 0x000fe200078e0a02 */
[----:B------:R-:W-:Y:S01]  /*38a0*/  ISETP.GE.AND P0, PT, R63, RZ, PT ;  /* 0x000000ff3f00720c */ /* 0x000fe20003f06270 */
[----:B------:R-:W-:Y:S01]  /*38b0*/  @!P6 IMAD.MOV R51, RZ, RZ, -R51 ;  /* 0x000000ffff33e224 */ /* 0x000fe200078e0a33 */
[C---:B------:R-:W-:Y:S01]  /*38c0*/  ISETP.GT.U32.AND P6, PT, R2.reuse, R55, PT ;  /* 0x000000370200720c */ /* 0x040fe20003fc4070 */
[----:B------:R-:W-:-:S02]  /*38d0*/  IMAD R63, R2, R4, R71 ;  /* 0x00000004023f7224 */ /* 0x000fc400078e0247 */
[----:B------:R-:W-:-:S04]  /*38e0*/  IMAD.HI.U32 R4, R6, R67, RZ ;  /* 0x0000004306047227 */ /* 0x000fc800078e00ff */
[----:B------:R-:W-:Y:S02]  /*38f0*/  IMAD.MOV R4, RZ, RZ, -R4 ;  /* 0x000000ffff047224 */ /* 0x000fe400078e0a04 */
[----:B------:R-:W-:Y:S01]  /*3900*/  IMAD.MOV.U32 R71, RZ, RZ, R75 ;  /* 0x000000ffff477224 */ /* 0x000fe200078e004b */
[----:B------:R-:W-:Y:S01]  /*3910*/  IABS R75, R69 ;  /* 0x00000045004b7213 */ /* 0x000fe20000000000 */
[----:B------:R-:W-:Y:S01]  /*3920*/  @!P5 IMAD.MOV R52, RZ, RZ, -R52 ;  /* 0x000000ffff34d224 */ /* 0x000fe200078e0a34 */
[C---:B------:R-:W-:Y:S01]  /*3930*/  ISETP.GT.U32.AND P5, PT, R2.reuse, R63, PT ;  /* 0x0000003f0200720c */ /* 0x040fe20003fa4070 */
[----:B------:R-:W-:Y:S01]  /*3940*/  @!P1 IMAD.IADD R7, R7, 0x1, -R2 ;  /* 0x0000000107079824 */ /* 0x000fe200078e0a02 */
[----:B------:R-:W-:Y:S01]  /*3950*/  ISETP.GE.AND P1, PT, R65, RZ, PT ;  /* 0x000000ff4100720c */ /* 0x000fe20003f26270 */
[----:B------:R-:W-:Y:S02]  /*3960*/  IMAD R65, R2, R4, R67 ;  /* 0x0000000402417224 */ /* 0x000fe400078e0243 */
[----:B------:R-:W-:-:S04]  /*3970*/  IMAD.HI.U32 R4, R6, R71, RZ ;  /* 0x0000004706047227 */ /* 0x000fc800078e00ff */
[--C-:B------:R-:W-:Y:S01]  /*3980*/  @!P4 IMAD.IADD R53, R53, 0x1, -R2.reuse ;  /* 0x000000013535c824 */ /* 0x100fe200078e0a02 */
[----:B------:R-:W-:Y:S01]  /*3990*/  ISETP.GT.U32.AND P4, PT, R2, R61, PT ;  /* 0x0000003d0200720c */ /* 0x000fe20003f84070 */
[----:B------:R-:W-:Y:S01]  /*39a0*/  @!P6 IMAD.IADD R55, R55, 0x1, -R2 ;  /* 0x000000013737e824 */ /* 0x000fe200078e0a02 */
[----:B------:R-:W-:Y:S01]  /*39b0*/  ISETP.GE.AND P6, PT, R54, RZ, PT ;  /* 0x000000ff3600720c */ /* 0x000fe20003fc6270 */
[----:B------:R-:W-:Y:S01]  /*39c0*/  IMAD.MOV R4, RZ, RZ, -R4 ;  /* 0x000000ffff047224 */ /* 0x000fe200078e0a04 */
[----:B------:R-:W-:Y:S01]  /*39d0*/  IABS R54, R56 ;  /* 0x0000003800367213 */ /* 0x000fe20000000000 */
[----:B------:R-:W-:Y:S01]  /*39e0*/  @!P2 IMAD.MOV R53, RZ, RZ, -R53 ;  /* 0x000000ffff35a224 */ /* 0x000fe200078e0a35 */
[----:B------:R-:W-:Y:S01]  /*39f0*/  ISETP.GE.AND P2, PT, R59, RZ, PT ;  /* 0x000000ff3b00720c */ /* 0x000fe20003f46270 */
[----:B------:R-:W-:Y:S02]  /*3a00*/  IMAD R67, R2, R4, R71 ;  /* 0x0000000402437224 */ /* 0x000fe400078e0247 */
[----:B------:R-:W-:-:S02]  /*3a10*/  IMAD.MOV.U32 R59, RZ, RZ, R55 ;  /* 0x000000ffff3b7224 */ /* 0x000fc400078e0037 */
[----:B------:R-:W-:-:S04]  /*3a20*/  IMAD.HI.U32 R4, R6, R73, RZ ;  /* 0x0000004906047227 */ /* 0x000fc800078e00ff */
[----:B------:R-:W-:Y:S01]  /*3a30*/  @!P5 IMAD.IADD R63, R63, 0x1, -R2 ;  /* 0x000000013f3fd824 */ /* 0x000fe200078e0a02 */
[----:B------:R-:W-:Y:S01]  /*3a40*/  ISETP.GE.AND P5, PT, R57, RZ, PT ;  /* 0x000000ff3900720c */ /* 0x000fe20003fa6270 */
[----:B------:R-:W-:Y:S02]  /*3a50*/  IMAD.MOV.U32 R71, RZ, RZ, R54 ;  /* 0x000000ffff477224 */ /* 0x000fe400078e0036 */
[----:B------:R-:W-:Y:S02]  /*3a60*/  IMAD.MOV.U32 R57, RZ, RZ, R7 ;  /* 0x000000ffff397224 */ /* 0x000fe400078e0007 */
[----:B------:R-:W-:Y:S01]  /*3a70*/  @!P3 IMAD.MOV R59, RZ, RZ, -R59 ;  /* 0x000000ffff3bb224 */ /* 0x000fe200078e0a3b */
[----:B------:R-:W-:Y:S01]  /*3a80*/  ISETP.GT.U32.AND P3, PT, R2, R67, PT ;  /* 0x000000430200720c */ /* 0x000fe20003f64070 */
[----:B------:R-:W-:Y:S02]  /*3a90*/  IMAD.MOV R7, RZ, RZ, -R4 ;  /* 0x000000ffff077224 */ /* 0x000fe400078e0a04 */
[----:B------:R-:W-:-:S04]  /*3aa0*/  IMAD.HI.U32 R4, R6, R71, RZ ;  /* 0x0000004706047227 */ /* 0x000fc800078e00ff */
[----:B------:R-:W-:Y:S02]  /*3ab0*/  IMAD.MOV R4, RZ, RZ, -R4 ;  /* 0x000000ffff047224 */ /* 0x000fe400078e0a04 */
[----:B------:R-:W-:Y:S01]  /*3ac0*/  @!P0 IMAD.MOV R57, RZ, RZ, -R57 ;  /* 0x000000ffff398224 */ /* 0x000fe200078e0a39 */
[C---:B------:R-:W-:Y:S01]  /*3ad0*/  ISETP.GT.U32.AND P0, PT, R2.reuse, R63, PT ;  /* 0x0000003f0200720c */ /* 0x040fe20003f04070 */
[C---:B------:R-:W-:Y:S02]  /*3ae0*/  IMAD R55, R2.reuse, R4, R71 ;  /* 0x0000000402377224 */ /* 0x040fe400078e0247 */
[--C-:B------:R-:W-:Y:S02]  /*3af0*/  @!P4 IMAD.IADD R61, R61, 0x1, -R2.reuse ;  /* 0x000000013d3dc824 */ /* 0x100fe400078e0a02 */
[----:B------:R-:W-:Y:S01]  /*3b00*/  @!P3 IMAD.IADD R67, R67, 0x1, -R2 ;  /* 0x000000014343b824 */ /* 0x000fe200078e0a02 */
[----:B------:R-:W-:Y:S01]  /*3b10*/  ISETP.GT.U32.AND P3, PT, R2, R55, PT ;  /* 0x000000370200720c */ /* 0x000fe20003f64070 */
[----:B------:R-:W-:Y:S01]  /*3b20*/  IMAD.HI.U32 R54, R6, R75, RZ ;  /* 0x0000004b06367227 */ /* 0x000fe200078e00ff */
[----:B------:R-:W-:-:S03]  /*3b30*/  ISETP.GT.U32.AND P4, PT, R2, R61, PT ;  /* 0x0000003d0200720c */ /* 0x000fc60003f84070 */
[----:B------:R-:W-:Y:S02]  /*3b40*/  IMAD.MOV R54, RZ, RZ, -R54 ;  /* 0x000000ffff367224 */ /* 0x000fe400078e0a36 */
[--C-:B------:R-:W-:Y:S02]  /*3b50*/  @!P0 IMAD.IADD R63, R63, 0x1, -R2.reuse ;  /* 0x000000013f3f8824 */ /* 0x100fe400078e0a02 */
[C---:B------:R-:W-:Y:S02]  /*3b60*/  IMAD R7, R2.reuse, R7, R73 ;  /* 0x0000000702077224 */ /* 0x040fe400078e0249 */
[----:B------:R-:W-:Y:S01]  /*3b70*/  @!P1 IMAD.MOV R63, RZ, RZ, -R63 ;  /* 0x000000ffff3f9224 */ /* 0x000fe200078e0a3f */
[C---:B------:R-:W-:Y:S01]  /*3b80*/  ISETP.GT.U32.AND P1, PT, R2.reuse, R67, PT ;  /* 0x000000430200720c */ /* 0x040fe20003f24070 */
[C---:B------:R-:W-:Y:S01]  /*3b90*/  IMAD R73, R2.reuse, R54, R75 ;  /* 0x0000003602497224 */ /* 0x040fe200078e024b */
[----:B------:R-:W-:Y:S01]  /*3ba0*/  IABS R75, R80 ;  /* 0x00000050004b7213 */ /* 0x000fe20000000000 */
[--C-:B------:R-:W-:Y:S01]  /*3bb0*/  @!P3 IMAD.IADD R55, R55, 0x1, -R2.reuse ;  /* 0x000000013737b824 */ /* 0x100fe200078e0a02 */
[C---:B------:R-:W-:Y:S01]  /*3bc0*/  ISETP.GT.U32.AND P0, PT, R2.reuse, R7, PT ;  /* 0x000000070200720c */ /* 0x040fe20003f04070 */
[----:B------:R-:W-:Y:S01]  /*3bd0*/  @!P4 IMAD.IADD R61, R61, 0x1, -R2 ;  /* 0x000000013d3dc824 */ /* 0x000fe200078e0a02 */
[----:B------:R-:W-:Y:S01]  /*3be0*/  ISETP.GT.U32.AND P4, PT, R2, R65, PT ;  /* 0x000000410200720c */ /* 0x000fe20003f84070 */
[----:B------:R-:W-:Y:S01]  /*3bf0*/  IMAD.HI.U32 R4, R6, R75, RZ ;  /* 0x0000004b06047227 */ /* 0x000fe200078e00ff */
[----:B------:R-:W-:-:S03]  /*3c00*/  ISETP.GT.U32.AND P3, PT, R2, R55, PT ;  /* 0x000000370200720c */ /* 0x000fc60003f64070 */
[----:B------:R-:W-:Y:S02]  /*3c10*/  IMAD.MOV R4, RZ, RZ, -R4 ;  /* 0x000000ffff047224 */ /* 0x000fe400078e0a04 */
[----:B------:R-:W-:Y:S01]  /*3c20*/  @!P1 IMAD.IADD R67, R67, 0x1, -R2 ;  /* 0x0000000143439824 */ /* 0x000fe200078e0a02 */
[C---:B------:R-:W-:Y:S01]  /*3c30*/  ISETP.GT.U32.AND P1, PT, R2.reuse, R73, PT ;  /* 0x000000490200720c */ /* 0x040fe20003f24070 */
[----:B------:R-:W-:Y:S02]  /*3c40*/  IMAD R75, R2, R4, R75 ;  /* 0x00000004024b7224 */ /* 0x000fe400078e024b */
[----:B------:R-:W-:-:S04]  /*3c50*/  IMAD.HI.U32 R54, R6, R77, RZ ;  /* 0x0000004d06367227 */ /* 0x000fc800078e00ff */
[--C-:B------:R-:W-:Y:S02]  /*3c60*/  @!P4 IMAD.IADD R65, R65, 0x1, -R2.reuse ;  /* 0x000000014141c824 */ /* 0x100fe400078e0a02 */
[----:B------:R-:W-:Y:S01]  /*3c70*/  @!P3 IMAD.IADD R55, R55, 0x1, -R2 ;  /* 0x000000013737b824 */ /* 0x000fe200078e0a02 */
[C---:B------:R-:W-:Y:S01]  /*3c80*/  ISETP.GT.U32.AND P3, PT, R2.reuse, R75, PT ;  /* 0x0000004b0200720c */ /* 0x040fe20003f64070 */
[----:B------:R-:W-:Y:S01]  /*3c90*/  IMAD.MOV R54, RZ, RZ, -R54 ;  /* 0x000000ffff367224 */ /* 0x000fe200078e0a36 */
[C---:B------:R-:W-:Y:S01]  /*3ca0*/  ISETP.GT.U32.AND P4, PT, R2.reuse, R65, PT ;  /* 0x000000410200720c */ /* 0x040fe20003f84070 */
[----:B------:R-:W-:Y:S02]  /*3cb0*/  @!P1 IMAD.IADD R73, R73, 0x1, -R2 ;  /* 0x0000000149499824 */ /* 0x000fe400078e0a02 */
[C---:B------:R-:W-:Y:S02]  /*3cc0*/  IMAD R77, R2.reuse, R54, R77 ;  /* 0x00000036024d7224 */ /* 0x040fe400078e024d */
[----:B------:R-:W-:Y:S01]  /*3cd0*/  @!P2 IMAD.MOV R61, RZ, RZ, -R61 ;  /* 0x000000ffff3da224 */ /* 0x000fe200078e0a3d */
[----:B------:R-:W-:Y:S01]  /*3ce0*/  ISETP.GT.U32.AND P1, PT, R2, R73, PT ;  /* 0x000000490200720c */ /* 0x000fe20003f24070 */
[----:B------:R-:W-:Y:S01]  /*3cf0*/  IMAD.HI.U32 R4, R6, R83, RZ ;  /* 0x0000005306047227 */ /* 0x000fe200078e00ff */
[----:B------:R-:W-:-:S03]  /*3d00*/  ISETP.GE.AND P2, PT, R58, RZ, PT ;  /* 0x000000ff3a00720c */ /* 0x000fc60003f46270 */
[--C-:B------:R-:W-:Y:S02]  /*3d10*/  @!P3 IMAD.IADD R75, R75, 0x1, -R2.reuse ;  /* 0x000000014b4bb824 */ /* 0x100fe400078e0a02 */
[----:B------:R-:W-:Y:S01]  /*3d20*/  @!P4 IMAD.IADD R65, R65, 0x1, -R2 ;  /* 0x000000014141c824 */ /* 0x000fe200078e0a02 */
[----:B------:R-:W-:Y:S01]  /*3d30*/  ISETP.GE.AND P4, PT, R56, RZ, PT ;  /* 0x000000ff3800720c */ /* 0x000fe20003f86270 */
[----:B------:R-:W-:Y:S01]  /*3d40*/  IMAD.HI.U32 R56, R6, R79, RZ ;  /* 0x0000004f06387227 */ /* 0x000fe200078e00ff */
[----:B------:R-:W-:-:S03]  /*3d50*/  ISETP.GT.U32.AND P3, PT, R2, R75, PT ;  /* 0x0000004b0200720c */ /* 0x000fc60003f64070 */
[----:B------:R-:W-:Y:S02]  /*3d60*/  IMAD.MOV R56, RZ, RZ, -R56 ;  /* 0x000000ffff387224 */ /* 0x000fe400078e0a38 */
[----:B------:R-:W-:Y:S01]  /*3d70*/  @!P1 IMAD.IADD R73, R73, 0x1, -R2 ;  /* 0x0000000149499824 */ /* 0x000fe200078e0a02 */
[----:B------:R-:W-:Y:S01]  /*3d80*/  ISETP.GT.U32.AND P1, PT, R2, R77, PT ;  /* 0x0000004d0200720c */ /* 0x000fe20003f24070 */
[----:B------:R-:W-:-:S04]  /*3d90*/  IMAD.HI.U32 R58, R6, R81, RZ ;  /* 0x00000051063a7227 */ /* 0x000fc800078e00ff */
[C---:B------:R-:W-:Y:S02]  /*3da0*/  IMAD R79, R2.reuse, R56, R79 ;  /* 0x00000038024f7224 */ /* 0x040fe400078e024f */
[----:B------:R-:W-:Y:S02]  /*3db0*/  IMAD.MOV R58, RZ, RZ, -R58 ;  /* 0x000000ffff3a7224 */ /* 0x000fe400078e0a3a */
[--C-:B------:R-:W-:Y:S01]  /*3dc0*/  @!P3 IMAD.IADD R75, R75, 0x1, -R2.reuse ;  /* 0x000000014b4bb824 */ /* 0x100fe200078e0a02 */
[C---:B------:R-:W-:Y:S01]  /*3dd0*/  ISETP.GT.U32.AND P3, PT, R2.reuse, R79, PT ;  /* 0x0000004f0200720c */ /* 0x040fe20003f64070 */
[----:B------:R-:W-:Y:S02]  /*3de0*/  IMAD R81, R2, R58, R81 ;  /* 0x0000003a02517224 */ /* 0x000fe400078e0251 */
[----:B------:R-:W-:Y:S02]  /*3df0*/  @!P0 IMAD.IADD R7, R7, 0x1, -R2 ;  /* 0x0000000107078824 */ /* 0x000fe400078e0a02 */
[----:B------:R-:W-:-:S02]  /*3e00*/  IMAD.MOV R4, RZ, RZ, -R4 ;  /* 0x000000ffff047224 */ /* 0x000fc400078e0a04 */
[----:B------:R-:W-:Y:S01]  /*3e10*/  @!P1 IMAD.IADD R77, R77, 0x1, -R2 ;  /* 0x000000014d4d9824 */ /* 0x000fe200078e0a02 */
[----:B------:R-:W-:Y:S01]  /*3e20*/  ISETP.GT.U32.AND P1, PT, R2, R81, PT ;  /* 0x000000510200720c */ /* 0x000fe20003f24070 */
[----:B------:R-:W-:Y:S01]  /*3e30*/  IMAD.HI.U32 R54, R6, R85, RZ ;  /* 0x0000005506367227 */ /* 0x000fe200078e00ff */
[----:B------:R-:W-:-:S03]  /*3e40*/  ISETP.GT.U32.AND P0, PT, R2, R7, PT ;  /* 0x000000070200720c */ /* 0x000fc60003f04070 */
[C---:B------:R-:W-:Y:S02]  /*3e50*/  IMAD R83, R2.reuse, R4, R83 ;  /* 0x0000000402537224 */ /* 0x040fe400078e0253 */
[----:B------:R-:W-:Y:S02]  /*3e60*/  IMAD.MOV R54, RZ, RZ, -R54 ;  /* 0x000000ffff367224 */ /* 0x000fe400078e0a36 */
[--C-:B------:R-:W-:Y:S01]  /*3e70*/  @!P3 IMAD.IADD R79, R79, 0x1, -R2.reuse ;  /* 0x000000014f4fb824 */ /* 0x100fe200078e0a02 */
[C---:B------:R-:W-:Y:S01]  /*3e80*/  ISETP.GT.U32.AND P3, PT, R2.reuse, R83, PT ;  /* 0x000000530200720c */ /* 0x040fe20003f64070 */
[C---:B------:R-:W-:Y:S02]  /*3e90*/  IMAD R85, R2.reuse, R54, R85 ;  /* 0x0000003602557224 */ /* 0x040fe400078e0255 */
[--C-:B------:R-:W-:Y:S02]  /*3ea0*/  @!P1 IMAD.IADD R81, R81, 0x1, -R2.reuse ;  /* 0x0000000151519824 */ /* 0x100fe400078e0a02 */
[----:B------:R-:W-:Y:S01]  /*3eb0*/  @!P5 IMAD.MOV R67, RZ, RZ, -R67 ;  /* 0x000000ffff43d224 */ /* 0x000fe200078e0a43 */
[C---:B------:R-:W-:Y:S01]  /*3ec0*/  ISETP.GT.U32.AND P1, PT, R2.reuse, R85, PT ;  /* 0x000000550200720c */ /* 0x040fe20003f24070 */
[----:B------:R-:W-:Y:S01]  /*3ed0*/  @!P0 IMAD.IADD R7, R7, 0x1, -R2 ;  /* 0x0000000107078824 */ /* 0x000fe200078e0a02 */
[----:B------:R-:W-:Y:S01]  /*3ee0*/  ISETP.GT.U32.AND P5, PT, R2, R79, PT ;  /* 0x0000004f0200720c */ /* 0x000fe20003fa4070 */
[----:B------:R-:W-:Y:S01]  /*3ef0*/  IMAD.HI.U32 R4, R6, R91, RZ ;  /* 0x0000005b06047227 */ /* 0x000fe200078e00ff */
[----:B------:R-:W-:-:S03]  /*3f00*/  ISETP.GE.AND P0, PT, R69, RZ, PT ;  /* 0x000000ff4500720c */ /* 0x000fc60003f06270 */
[----:B------:R-:W-:-:S04]  /*3f10*/  IMAD.HI.U32 R56, R6, R87, RZ ;  /* 0x0000005706387227 */ /* 0x000fc800078e00ff */
[----:B------:R-:W-:Y:S02]  /*3f20*/  IMAD.MOV R4, RZ, RZ, -R4 ;  /* 0x000000ffff047224 */ /* 0x000fe400078e0a04 */
[----:B------:R-:W-:Y:S02]  /*3f30*/  @!P3 IMAD.IADD R83, R83, 0x1, -R2 ;  /* 0x000000015353b824 */ /* 0x000fe400078e0a02 */
[----:B------:R-:W-:Y:S02]  /*3f40*/  IMAD.MOV.U32 R69, RZ, RZ, R7 ;  /* 0x000000ffff457224 */ /* 0x000fe400078e0007 */
[----:B------:R-:W-:Y:S02]  /*3f50*/  IMAD.MOV R56, RZ, RZ, -R56 ;  /* 0x000000ffff387224 */ /* 0x000fe400078e0a38 */
[C---:B------:R-:W-:Y:S02]  /*3f60*/  IMAD R91, R2.reuse, R4, R91 ;  /* 0x00000004025b7224 */ /* 0x040fe400078e025b */
[----:B------:R-:W-:Y:S01]  /*3f70*/  @!P2 IMAD.MOV R69, RZ, RZ, -R69 ;  /* 0x000000ffff45a224 */ /* 0x000fe200078e0a45 */
[C---:B------:R-:W-:Y:S01]  /*3f80*/  ISETP.GT.U32.AND P2, PT, R2.reuse, R83, PT ;  /* 0x000000530200720c */ /* 0x040fe20003f44070 */
[----:B------:R-:W-:-:S02]  /*3f90*/  IMAD R87, R2, R56, R87 ;  /* 0x0000003802577224 */ /* 0x000fc400078e0257 */
[----:B------:R-:W-:-:S03]  /*3fa0*/  IMAD.HI.U32 R56, R6, R95, RZ ;  /* 0x0000005f06387227 */ /* 0x000fc600078e00ff */
[C---:B------:R-:W-:Y:S01]  /*3fb0*/  ISETP.GT.U32.AND P3, PT, R2.reuse, R87, PT ;  /* 0x000000570200720c */ /* 0x040fe20003f64070 */
[--C-:B------:R-:W-:Y:S01]  /*3fc0*/  @!P1 IMAD.IADD R85, R85, 0x1, -R2.reuse ;  /* 0x0000000155559824 */ /* 0x100fe200078e0a02 */
[C---:B------:R-:W-:Y:S01]  /*3fd0*/  ISETP.GT.U32.AND P1, PT, R2.reuse, R77, PT ;  /* 0x0000004d0200720c */ /* 0x040fe20003f24070 */
[----:B------:R-:W-:Y:S01]  /*3fe0*/  @!P5 IMAD.IADD R79, R79, 0x1, -R2 ;  /* 0x000000014f4fd824 */ /* 0x000fe200078e0a02 */
[----:B------:R-:W-:Y:S01]  /*3ff0*/  ISETP.GT.U32.AND P5, PT, R2, R91, PT ;  /* 0x0000005b0200720c */ /* 0x000fe20003fa4070 */
[----:B------:R-:W-:-:S04]  /*4000*/  IMAD.HI.U32 R58, R6, R89, RZ ;  /* 0x00000059063a7227 */ /* 0x000fc800078e00ff */
[----:B------:R-:W-:Y:S02]  /*4010*/  IMAD.MOV R56, RZ, RZ, -R56 ;  /* 0x000000ffff387224 */ /* 0x000fe400078e0a38 */
[----:B------:R-:W-:Y:S02]  /*4020*/  IMAD.MOV R58, RZ, RZ, -R58 ;  /* 0x000000ffff3a7224 */ /* 0x000fe400078e0a3a */
[C---:B------:R-:W-:Y:S02]  /*4030*/  IMAD R95, R2.reuse, R56, R95 ;  /* 0x00000038025f7224 */ /* 0x040fe400078e025f */
[----:B------:R-:W-:Y:S01]  /*4040*/  @!P6 IMAD.MOV R65, RZ, RZ, -R65 ;  /* 0x000000ffff41e224 */ /* 0x000fe200078e0a41 */
[C---:B------:R-:W-:Y:S01]  /*4050*/  ISETP.GT.U32.AND P6, PT, R2.reuse, R81, PT ;  /* 0x000000510200720c */ /* 0x040fe20003fc4070 */
[----:B------:R-:W-:Y:S02]  /*4060*/  IMAD R89, R2, R58, R89 ;  /* 0x0000003a02597224 */ /* 0x000fe400078e0259 */
[----:B------:R-:W-:-:S04]  /*4070*/  IMAD.HI.U32 R54, R6, R93, RZ ;  /* 0x0000005d06367227 */ /* 0x000fc800078e00ff */
[----:B------:R-:W-:Y:S01]  /*4080*/  @!P2 IMAD.IADD R83, R83, 0x1, -R2 ;  /* 0x000000015353a824 */ /* 0x000fe200078e0a02 */
[C---:B------:R-:W-:Y:S01]  /*4090*/  ISETP.GT.U32.AND P2, PT, R2.reuse, R95, PT ;  /* 0x0000005f0200720c */ /* 0x040fe20003f44070 */
[----:B------:R-:W-:Y:S02]  /*40a0*/  IMAD.MOV R54, RZ, RZ, -R54 ;  /* 0x000000ffff367224 */ /* 0x000fe400078e0a36 */
[----:B------:R-:W-:Y:S02]  /*40b0*/  IMAD.MOV.U32 R71, RZ, RZ, R55 ;  /* 0x000000ffff477224 */ /* 0x000fe400078e0037 */
[--C-:B------:R-:W-:Y:S01]  /*40c0*/  @!P1 IMAD.IADD R77, R77, 0x1, -R2.reuse ;  /* 0x000000014d4d9824 */ /* 0x100fe200078e0a02 */
[----:B------:R-:W-:Y:S01]  /*40d0*/  ISETP.GT.U32.AND P1, PT, R2, R89, PT ;  /* 0x000000590200720c */ /* 0x000fe20003f24070 */
[----:B------:R-:W-:Y:S01]  /*40e0*/  @!P5 IMAD.IADD R91, R91, 0x1, -R2 ;  /* 0x000000015b5bd824 */ /* 0x000fe200078e0a02 */
[----:B------:R-:W-:Y:S01]  /*40f0*/  ISETP.GE.AND P5, PT, R82, RZ, PT ;  /* 0x000000ff5200720c */ /* 0x000fe20003fa6270 */
[----:B------:R-:W-:-:S02]  /*4100*/  IMAD R93, R2, R54, R93 ;  /* 0x00000036025d7224 */ /* 0x000fc400078e025d */
[----:B------:R-:W-:Y:S01]  /*4110*/  @!P4 IMAD.MOV R71, RZ, RZ, -R71 ;  /* 0x000000ffff47c224 */ /* 0x000fe200078e0a47 */
[----:B------:R-:W-:Y:S01]  /*4120*/  ISETP.GT.U32.AND P4, PT, R2, R85, PT ;  /* 0x000000550200720c */ /* 0x000fe20003f84070 */
[----:B------:R-:W-:-:S04]  /*4130*/  IMAD.HI.U32 R4, R6, R97, RZ ;  /* 0x0000006106047227 */ /* 0x000fc800078e00ff */
[----:B------:R-:W-:Y:S01]  /*4140*/  @!P6 IMAD.IADD R81, R81, 0x1, -R2 ;  /* 0x000000015151e824 */ /* 0x000fe200078e0a02 */
[----:B------:R-:W-:Y:S01]  /*4150*/  ISETP.GT.U32.AND P6, PT, R2, R93, PT ;  /* 0x0000005d0200720c */ /* 0x000fe20003fc4070 */
[----:B------:R-:W-:Y:S02]  /*4160*/  IMAD.MOV R4, RZ, RZ, -R4 ;  /* 0x000000ffff047224 */ /* 0x000fe400078e0a04 */
[----:B------:R-:W-:Y:S01]  /*4170*/  @!P2 IMAD.IADD R95, R95, 0x1, -R2 ;  /* 0x000000015f5fa824 */ /* 0x000fe200078e0a02 */
[----:B------:R-:W-:Y:S01]  /*4180*/  ISETP.GE.AND P2, PT, R76, RZ, PT ;  /* 0x000000ff4c00720c */ /* 0x000fe20003f46270 */
[----:B------:R-:W-:-:S04]  /*4190*/  IMAD.HI.U32 R54, R6, R99, RZ ;  /* 0x0000006306367227 */ /* 0x000fc800078e00ff */
[--C-:B------:R-:W-:Y:S02]  /*41a0*/  @!P3 IMAD.IADD R87, R87, 0x1, -R2.reuse ;  /* 0x000000015757b824 */ /* 0x100fe400078e0a02 */
[C---:B------:R-:W-:Y:S02]  /*41b0*/  IMAD R55, R2.reuse, R4, R97 ;  /* 0x0000000402377224 */ /* 0x040fe400078e0261 */
[----:B------:R-:W-:Y:S01]  /*41c0*/  @!P1 IMAD.IADD R89, R89, 0x1, -R2 ;  /* 0x0000000159599824 */ /* 0x000fe200078e0a02 */
[C---:B------:R-:W-:Y:S01]  /*41d0*/  ISETP.GT.U32.AND P3, PT, R2.reuse, R87, PT ;  /* 0x000000570200720c */ /* 0x040fe20003f64070 */
[----:B------:R-:W-:Y:S01]  /*41e0*/  @!P5 IMAD.MOV R77, RZ, RZ, -R77 ;  /* 0x000000ffff4dd224 */ /* 0x000fe200078e0a4d */
[----:B------:R-:W-:Y:S01]  /*41f0*/  ISETP.GT.U32.AND P5, PT, R2, R95, PT ;  /* 0x0000005f0200720c */ /* 0x000fe20003fa4070 */
[----:B------:R-:W-:Y:S02]  /*4200*/  IMAD.MOV R54, RZ, RZ, -R54 ;  /* 0x000000ffff367224 */ /* 0x000fe400078e0a36 */
[----:B------:R-:W-:-:S04]  /*4210*/  IMAD.HI.U32 R6, R6, R101, RZ ;  /* 0x0000006506067227 */ /* 0x000fc800078e00ff */
[----:B------:R-:W-:Y:S01]  /*4220*/  @!P4 IMAD.IADD R85, R85, 0x1, -R2 ;  /* 0x000000015555c824 */ /* 0x000fe200078e0a02 */
[C---:B------:R-:W-:Y:S01]  /*4230*/  ISETP.GT.U32.AND P4, PT, R2.reuse, R55, PT ;  /* 0x000000370200720c */ /* 0x040fe20003f84070 */
[----:B------:R-:W-:Y:S01]  /*4240*/  @!P0 IMAD.MOV R73, RZ, RZ, -R73 ;  /* 0x000000ffff498224 */ /* 0x000fe200078e0a49 */
[C---:B------:R-:W-:Y:S01]  /*4250*/  ISETP.GT.U32.AND P0, PT, R2.reuse, R89, PT ;  /* 0x000000590200720c */ /* 0x040fe20003f04070 */
[----:B------:R-:W-:Y:S02]  /*4260*/  IMAD R99, R2, R54, R99 ;  /* 0x0000003602637224 */ /* 0x000fe400078e0263 */
[----:B------:R-:W-:Y:S02]  /*4270*/  IMAD.MOV R6, RZ, RZ, -R6 ;  /* 0x000000ffff067224 */ /* 0x000fe400078e0a06 */
[--C-:B------:R-:W-:Y:S01]  /*4280*/  @!P6 IMAD.IADD R93, R93, 0x1, -R2.reuse ;  /* 0x000000015d5de824 */ /* 0x100fe200078e0a02 */
[----:B------:R-:W-:Y:S01]  /*4290*/  ISETP.GE.AND P6, PT, R84, RZ, PT ;  /* 0x000000ff5400720c */ /* 0x000fe20003fc6270 */
[C---:B------:R-:W-:Y:S01]  /*42a0*/  IMAD R101, R2.reuse, R6, R101 ;  /* 0x0000000602657224 */ /* 0x040fe200078e0265 */
[C---:B------:R-:W-:Y:S01]  /*42b0*/  ISETP.GT.U32.AND P1, PT, R2.reuse, R99, PT ;  /* 0x000000630200720c */ /* 0x040fe20003f24070 */
[----:B------:R-:W-:Y:S01]  /*42c0*/  @!P5 IMAD.IADD R95, R95, 0x1, -R2 ;  /* 0x000000015f5fd824 */ /* 0x000fe200078e0a02 */
[----:B------:R-:W-:Y:S01]  /*42d0*/  SHF.R.U32.HI R6, RZ, 0x4, R86 ;  /* 0x00000004ff067819 */ /* 0x000fe20000011656 */
[--C-:B------:R-:W-:Y:S01]  /*42e0*/  @!P3 IMAD.IADD R87, R87, 0x1, -R2.reuse ;  /* 0x000000015757b824 */ /* 0x100fe200078e0a02 */
[----:B------:R-:W-:Y:S01]  /*42f0*/  ISETP.GT.U32.AND P5, PT, R2, R101, PT ;  /* 0x000000650200720c */ /* 0x000fe20003fa4070 */
[--C-:B------:R-:W-:Y:S01]  /*4300*/  @!P4 IMAD.IADD R55, R55, 0x1, -R2.reuse ;  /* 0x000000013737c824 */ /* 0x100fe200078e0a02 */
[----:B------:R-:W-:Y:S01]  /*4310*/  ISETP.GE.AND P3, PT, R80, RZ, PT ;  /* 0x000000ff5000720c */ /* 0x000fe20003f66270 */
[--C-:B------:R-:W-:Y:S01]  /*4320*/  @!P0 IMAD.IADD R89, R89, 0x1, -R2.reuse ;  /* 0x0000000159598824 */ /* 0x100fe200078e0a02 */
[----:B------:R-:W-:Y:S01]  /*4330*/  ISETP.GE.AND P4, PT, R78, RZ, PT ;  /* 0x000000ff4e00720c */ /* 0x000fe20003f86270 */
[----:B------:R-:W-:Y:S01]  /*4340*/  @!P2 IMAD.MOV R81, RZ, RZ, -R81 ;  /* 0x000000ffff51a224 */ /* 0x000fe200078e0a51 */
[----:B------:R-:W-:Y:S01]  /*4350*/  ISETP.GE.AND P0, PT, R72, RZ, PT ;  /* 0x000000ff4800720c */ /* 0x000fe20003f06270 */
[----:B------:R-:W-:Y:S01]  /*4360*/  @!P6 IMAD.MOV R79, RZ, RZ, -R79 ;  /* 0x000000ffff4fe224 */ /* 0x000fe200078e0a4f */
[----:B------:R-:W-:Y:S01]  /*4370*/  ISETP.GE.AND P6, PT, R74, RZ, PT ;  /* 0x000000ff4a00720c */ /* 0x000fe20003fc6270 */
[--C-:B------:R-:W-:Y:S01]  /*4380*/  @!P1 IMAD.IADD R99, R99, 0x1, -R2.reuse ;  /* 0x0000000163639824 */ /* 0x100fe200078e0a02 */
[----:B------:R-:W-:Y:S01]  /*4390*/  ISETP.GT.U32.AND P1, PT, R2, R91, PT ;  /* 0x0000005b0200720c */ /* 0x000fe20003f24070 */
[----:B------:R-:W-:Y:S01]  /*43a0*/  VIADD R4, R86, 0x10000 ;  /* 0x0001000056047836 */ /* 0x000fe20000000000 */
[----:B------:R-:W-:Y:S01]  /*43b0*/  ISETP.GT.U32.AND P2, PT, R2, R55, PT ;  /* 0x000000370200720c */ /* 0x000fe20003f44070 */
[----:B------:R-:W-:Y:S01]  /*43c0*/  @!P5 IMAD.IADD R101, R101, 0x1, -R2 ;  /* 0x000000016565d824 */ /* 0x000fe200078e0a02 */
[----:B------:R-:W-:Y:S01]  /*43d0*/  SGXT.U32 R88, R6, 0xe ;  /* 0x0000000e0658781a */ /* 0x000fe20000000000 */
[----:B------:R-:W-:Y:S01]  /*43e0*/  @!P3 IMAD.MOV R75, RZ, RZ, -R75 ;  /* 0x000000ffff4bb224 */ /* 0x000fe200078e0a4b */
[C---:B------:R-:W-:Y:S01]  /*43f0*/  ISETP.GT.U32.AND P3, PT, R2.reuse, R93, PT ;  /* 0x0000005d0200720c */ /* 0x040fe20003f64070 */
[----:B------:R-:W-:Y:S01]  /*4400*/  @!P4 IMAD.MOV R83, RZ, RZ, -R83 ;  /* 0x000000ffff53c224 */ /* 0x000fe200078e0a53 */
[C---:B------:R-:W-:Y:S01]  /*4410*/  ISETP.GT.U32.AND P4, PT, R2.reuse, R99, PT ;  /* 0x000000630200720c */ /* 0x040fe20003f84070 */
[----:B------:R-:W-:Y:S01]  /*4420*/  @!P0 IMAD.MOV R87, RZ, RZ, -R87 ;  /* 0x000000ffff578224 */ /* 0x000fe200078e0a57 */
[----:B------:R-:W-:Y:S01]  /*4430*/  ISETP.GT.U32.AND P0, PT, R2, R101, PT ;  /* 0x000000650200720c */ /* 0x000fe20003f04070 */
[----:B------:R-:W-:Y:S01]  /*4440*/  IMAD.MOV.U32 R7, RZ, RZ, RZ ;  /* 0x000000ffff077224 */ /* 0x000fe200078e00ff */
[----:B------:R-:W-:Y:S01]  /*4450*/  SHF.R.U32.HI R4, RZ, 0x4, R4 ;  /* 0x00000004ff047819 */ /* 0x000fe20000011604 */
[----:B------:R-:W-:Y:S01]  /*4460*/  @!P6 IMAD.MOV R85, RZ, RZ, -R85 ;  /* 0x000000ffff55e224 */ /* 0x000fe200078e0a55 */
[----:B------:R-:W-:Y:S01]  /*4470*/  IADD3 R56, P6, R88, 0x2, RZ ;  /* 0x0000000258387810 */ /* 0x000fe20007fde0ff */
[--C-:B------:R-:W-:Y:S01]  /*4480*/  @!P1 IMAD.IADD R91, R91, 0x1, -R2.reuse ;  /* 0x000000015b5b9824 */ /* 0x100fe200078e0a02 */
[----:B------:R-:W-:Y:S01]  /*4490*/  ISETP.GE.AND P1, PT, R66, RZ, PT ;  /* 0x000000ff4200720c */ /* 0x000fe20003f26270 */
[----:B------:R-:W-:Y:S01]  /*44a0*/  IMAD.MOV.U32 R54, RZ, RZ, RZ ;  /* 0x000000ffff367224 */ /* 0x000fe200078e00ff */
[----:B------:R-:W-:Y:S01]  /*44b0*/  SHF.R.S32.HI R6, RZ, 0x1f, R3 ;  /* 0x0000001fff067819 */ /* 0x000fe20000011403 */
[--C-:B------:R-:W-:Y:S01]  /*44c0*/  @!P3 IMAD.IADD R93, R93, 0x1, -R2.reuse ;  /* 0x000000015d5db824 */ /* 0x100fe200078e0a02 */
[----:B------:R-:W-:Y:S01]  /*44d0*/  IADD3.X R7, R7, 0x40000040, RZ, P6, !PT ;  /* 0x4000004007077810 */ /* 0x000fe200037fe4ff */
[--C-:B------:R-:W-:Y:S01]  /*44e0*/  @!P2 IMAD.IADD R55, R55, 0x1, -R2.reuse ;  /* 0x000000013737a824 */ /* 0x100fe200078e0a02 */
[----:B------:R-:W-:Y:S01]  /*44f0*/  SGXT.U32 R4, R4, 0xe ;  /* 0x0000000e0404781a */ /* 0x000fe20000000000 */
[--C-:B------:R-:W-:Y:S01]  /*4500*/  @!P4 IMAD.IADD R99, R99, 0x1, -R2.reuse ;  /* 0x000000016363c824 */ /* 0x100fe200078e0a02 */
[----:B------:R-:W-:Y:S01]  /*4510*/  LEA.HI R3, R6, R3, RZ, 0x7 ;  /* 0x0000000306037211 */ /* 0x000fe200078f38ff */
[----:B------:R-:W-:Y:S01]  /*4520*/  @!P0 IMAD.IADD R101, R101, 0x1, -R2 ;  /* 0x0000000165658824 */ /* 0x000fe200078e0a02 */
[----:B------:R-:W-:Y:S01]  /*4530*/  IADD3 R58, P5, R4, 0x2, RZ ;  /* 0x00000002043a7810 */ /* 0x000fe20007fbe0ff */
[----:B------:R-:W2:Y:S01]  /*4540*/  LDC R2, c[0x0][0x23c] ;  /* 0x00008f00ff027b82 */ /* 0x000ea20000000800 */
[----:B------:R-:W-:Y:S01]  /*4550*/  R2UR UR5, R7 ;  /* 0x00000000070572ca */ /* 0x000fe200000e0000 */
[----:B------:R-:W-:Y:S01]  /*4560*/  @!P1 IMAD.MOV R89, RZ, RZ, -R89 ;  /* 0x000000ffff599224 */ /* 0x000fe200078e0a59 */
[----:B------:R-:W-:Y:S01]  /*4570*/  IADD3.X R54, R54, 0x40000040, RZ, P5, !PT ;  /* 0x4000004036367810 */ /* 0x000fe20002ffe4ff */
[----:B------:R-:W-:Y:S01]  /*4580*/  IMAD.MOV.U32 R97, RZ, RZ, R55 ;  /* 0x000000ffff617224 */ /* 0x000fe200078e0037 */
[----:B------:R-:W-:Y:S01]  /*4590*/  ISETP.GE.AND P3, PT, R68, RZ, PT ;  /* 0x000000ff4400720c */ /* 0x000fe20003f66270 */
[-C--:B------:R-:W-:Y:S01]  /*45a0*/  IMAD R9, R9, R103.reuse, RZ ;  /* 0x0000006709097224 */ /* 0x080fe200078e02ff */
[----:B------:R-:W-:Y:S01]  /*45b0*/  ISETP.GE.AND P2, PT, R70, RZ, PT ;  /* 0x000000ff4600720c */ /* 0x000fe20003f46270 */
[----:B------:R-:W4:Y:S01]  /*45c0*/  LDC.64 R6, c[0x0][0x210] ;  /* 0x00008400ff067b82 */ /* 0x000f220000000a00 */
[----:B------:R-:W-:Y:S01]  /*45d0*/  ISETP.GE.AND P4, PT, R64, RZ, PT ;  /* 0x000000ff4000720c */ /* 0x000fe20003f86270 */
[-C--:B------:R-:W-:Y:S01]  /*45e0*/  IMAD R10, R10, R103.reuse, RZ ;  /* 0x000000670a0a7224 */ /* 0x080fe200078e02ff */
[----:B------:R-:W-:Y:S01]  /*45f0*/  ISETP.GE.AND P5, PT, R62, RZ, PT ;  /* 0x000000ff3e00720c */ /* 0x000fe20003fa6270 */
[----:B------:R-:W-:Y:S01]  /*4600*/  IMAD R12, R12, R103, RZ ;  /* 0x000000670c0c7224 */ /* 0x000fe200078e02ff */
[----:B------:R-:W-:Y:S01]  /*4610*/  ISETP.GE.AND P6, PT, R60, RZ, PT ;  /* 0x000000ff3c00720c */ /* 0x000fe20003fc6270 */
[----:B-1----:R-:W-:Y:S01]  /*4620*/  IMAD R249, R249, 0x59, RZ ;  /* 0x00000059f9f97824 */ /* 0x002fe200078e02ff */
[----:B------:R-:W-:Y:S01]  /*4630*/  ISETP.GE.AND P1, PT, R248, RZ, PT ;  /* 0x000000fff800720c */ /* 0x000fe20003f26270 */
[----:B-----5:R-:W-:Y:S01]  /*4640*/  IMAD R251, R251, 0x58, RZ ;  /* 0x00000058fbfb7824 */ /* 0x020fe200078e02ff */
[----:B------:R-:W-:Y:S01]  /*4650*/  R2UR UR4, R56 ;  /* 0x00000000380472ca */ /* 0x000fe200000e0000 */
[----:B------:R-:W-:Y:S01]  /*4660*/  @!P3 IMAD.MOV R91, RZ, RZ, -R91 ;  /* 0x000000ffff5bb224 */ /* 0x000fe200078e0a5b */
[----:B------:R-:W-:Y:S01]  /*4670*/  R2UR UR7, R54 ;  /* 0x00000000360772ca */ /* 0x000fe200000e0000 */
[----:B------:R-:W1:Y:S01]  /*4680*/  LDC R56, c[0x0][0x240] ;  /* 0x00009000ff387b82 */ /* 0x000e620000000800 */
[----:B------:R-:W-:Y:S01]  /*4690*/  R2UR UR18, R4 ;  /* 0x00000000041272ca */ /* 0x000fe200000e0000 */
[----:B------:R-:W-:Y:S01]  /*46a0*/  @!P2 IMAD.MOV R93, RZ, RZ, -R93 ;  /* 0x000000ffff5da224 */ /* 0x000fe200078e0a5d */
[----:B------:R-:W-:Y:S01]  /*46b0*/  ISETP.NE.AND P0, PT, R5, RZ, PT ;  /* 0x000000ff0500720c */ /* 0x000fe20003f05270 */
[----:B------:R-:W-:Y:S01]  /*46c0*/  @!P4 IMAD.MOV R95, RZ, RZ, -R95 ;  /* 0x000000ffff5fc224 */ /* 0x000fe200078e0a5f */
[----:B------:R-:W-:Y:S01]  /*46d0*/  LOP3.LUT R54, RZ, R5, RZ, 0x33, !PT ;  /* 0x00000005ff367212 */ /* 0x000fe200078e33ff */
[----:B------:R-:W-:Y:S01]  /*46e0*/  @!P5 IMAD.MOV R97, RZ, RZ, -R97 ;  /* 0x000000ffff61d224 */ /* 0x000fe200078e0a61 */
[----:B------:R-:W-:Y:S01]  /*46f0*/  R2UR UR6, R58 ;  /* 0x000000003a0672ca */ /* 0x000fe200000e0000 */
[----:B------:R-:W5:Y:S01]  /*4700*/  LDC.64 R4, c[0x0][0x218] ;  /* 0x00008600ff047b82 */ /* 0x000f620000000a00 */
[----:B------:R-:W-:Y:S01]  /*4710*/  @!P6 IMAD.MOV R99, RZ, RZ, -R99 ;  /* 0x000000ffff63e224 */ /* 0x000fe200078e0a63 */
[C---:B------:R-:W-:Y:S01]  /*4720*/  SEL R55, R54.reuse, R13, !P0 ;  /* 0x0000000d36377207 */ /* 0x040fe20004000000 */
[----:B------:R-:W-:Y:S01]  /*4730*/  @!P1 IMAD.MOV R101, RZ, RZ, -R101 ;  /* 0x000000ffff659224 */ /* 0x000fe200078e0a65 */
[C---:B------:R-:W-:Y:S01]  /*4740*/  SEL R14, R54.reuse, R14, !P0 ;  /* 0x0000000e360e7207 */ /* 0x040fe20004000000 */
[----:B--2---:R-:W-:Y:S01]  /*4750*/  IMAD R13, R11, R2, RZ ;  /* 0x000000020b0d7224 */ /* 0x004fe200078e02ff */
[----:B------:R-:W-:Y:S01]  /*4760*/  SEL R15, R54, R15, !P0 ;  /* 0x0000000f360f7207 */ /* 0x000fe20004000000 */
[----:B------:R-:W-:Y:S01]  /*4770*/  IMAD R102, R102, 0x51, RZ ;  /* 0x0000005166667824 */ /* 0x000fe200078e02ff */
[C---:B------:R-:W-:Y:S01]  /*4780*/  SEL R16, R54.reuse, R16, !P0 ;  /* 0x0000001036107207 */ /* 0x040fe20004000000 */
[----:B------:R-:W2:Y:S01]  /*4790*/  LDC R78, c[0x0][0x238] ;  /* 0x00008e00ff4e7b82 */ /* 0x000ea20000000800 */
[----:B------:R-:W-:Y:S01]  /*47a0*/  SEL R17, R54, R17, !P0 ;  /* 0x0000001136117207 */ /* 0x000fe20004000000 */
[----:B0-----:R-:W-:Y:S01]  /*47b0*/  IMAD R104, R104, 0x50, RZ ;  /* 0x0000005068687824 */ /* 0x001fe200078e02ff */
[----:B------:R-:W-:Y:S01]  /*47c0*/  SEL R18, R54, R18, !P0 ;  /* 0x0000001236127207 */ /* 0x000fe20004000000 */
[----:B---3--:R-:W-:Y:S01]  /*47d0*/  IMAD R106, R106, 0x4f, RZ ;  /* 0x0000004f6a6a7824 */ /* 0x008fe200078e02ff */
[----:B------:R-:W-:Y:S01]  /*47e0*/  SEL R19, R54, R19, !P0 ;  /* 0x0000001336137207 */ /* 0x000fe20004000000 */
[----:B----4-:R-:W-:Y:S01]  /*47f0*/  IMAD R108, R108, 0x4e, RZ ;  /* 0x0000004e6c6c7824 */ /* 0x010fe200078e02ff */
[C---:B------:R-:W-:Y:S01]  /*4800*/  SEL R20, R54.reuse, R20, !P0 ;  /* 0x0000001436147207 */ /* 0x040fe20004000000 */
[-C--:B-1----:R-:W-:Y:S01]  /*4810*/  IMAD R55, R55, R56.reuse, RZ ;  /* 0x0000003837377224 */ /* 0x082fe200078e02ff */
[----:B------:R-:W-:Y:S01]  /*4820*/  SEL R21, R54, R21, !P0 ;  /* 0x0000001536157207 */ /* 0x000fe20004000000 */
[----:B------:R-:W-:Y:S01]  /*4830*/  IMAD R14, R14, R56, RZ ;  /* 0x000000380e0e7224 */ /* 0x000fe200078e02ff */
[C---:B------:R-:W-:Y:S01]  /*4840*/  SEL R22, R54.reuse, R22, !P0 ;  /* 0x0000001636167207 */ /* 0x040fe20004000000 */
[-C--:B------:R-:W-:Y:S01]  /*4850*/  IMAD R15, R15, R56.reuse, RZ ;  /* 0x000000380f0f7224 */ /* 0x080fe200078e02ff */
        /* <DEDUP_REMOVED lines=27> */
[----:B------:R-:W-:Y:S01]  /*4a10*/  IMAD R29, R29, R56, RZ ;  /* 0x000000381d1d7224 */ /* 0x000fe200078e02ff */
[----:B------:R-:W-:Y:S01]  /*4a20*/  SEL R38, R54, R38, !P0 ;  /* 0x0000002636267207 */ /* 0x000fe20004000000 */
[-C--:B------:R-:W-:Y:S01]  /*4a30*/  IMAD R30, R30, R56.reuse, RZ ;  /* 0x000000381e1e7224 */ /* 0x080fe200078e02ff */
        /* <DEDUP_REMOVED lines=12> */
[----:B------:R-:W-:Y:S01]  /*4b00*/  SEL R44, R54, R44, !P0 ;  /* 0x0000002c362c7207 */ /* 0x000fe20004000000 */
[-C--:B------:R-:W-:Y:S01]  /*4b10*/  IMAD R38, R38, R56.reuse, RZ ;  /* 0x0000003826267224 */ /* 0x080fe200078e02ff */
[C---:B------:R-:W-:Y:S01]  /*4b20*/  SEL R45, R54.reuse, R45, !P0 ;  /* 0x0000002d362d7207 */ /* 0x040fe20004000000 */
        /* <DEDUP_REMOVED lines=16> */
[-C--:B------:R-:W-:Y:S01]  /*4c30*/  IMAD R46, R46, R56.reuse, RZ ;  /* 0x000000382e2e7224 */ /* 0x080fe200078e02ff */
        /* <DEDUP_REMOVED lines=44> */
[----:B------:R-:W-:Y:S01]  /*4f00*/  SEL R54, R54, R101, !P0 ;  /* 0x0000006536367207 */ /* 0x000fe20004000000 */
[----:B------:R-:W-:Y:S01]  /*4f10*/  IMAD R87, R87, R56, RZ ;  /* 0x0000003857577224 */ /* 0x000fe200078e02ff */
[----:B------:R-:W-:Y:S01]  /*4f20*/  IADD3 R60, P0, R8, R6, RZ ;  /* 0x00000006083c7210 */ /* 0x000fe20007f1e0ff */
[----:B------:R-:W-:Y:S01]  /*4f30*/  IMAD R89, R89, R56, RZ ;  /* 0x0000003859597224 */ /* 0x000fe200078e02ff */
[----:B------:R-:W-:Y:S01]  /*4f40*/  IADD3 R2, P1, R9, R6, RZ ;  /* 0x0000000609027210 */ /* 0x000fe20007f3e0ff */
[----:B------:R-:W-:Y:S01]  /*4f50*/  IMAD R91, R91, R56, RZ ;  /* 0x000000385b5b7224 */ /* 0x000fe200078e02ff */
[-C--:B------:R-:W-:Y:S01]  /*4f60*/  IADD3 R58, P2, R10, R6.reuse, RZ ;  /* 0x000000060a3a7210 */ /* 0x080fe20007f5e0ff */
[----:B------:R-:W-:Y:S01]  /*4f70*/  STL [R1+0x84], R60 ;  /* 0x0000843c01007387 */ /* 0x000fe20000100800 */
[----:B------:R-:W-:Y:S01]  /*4f80*/  IADD3 R6, P3, R12, R6, RZ ;  /* 0x000000060c067210 */ /* 0x000fe20007f7e0ff */
[----:B------:R-:W-:Y:S01]  /*4f90*/  IMAD R93, R93, R56, RZ ;  /* 0x000000385d5d7224 */ /* 0x000fe200078e02ff */
[----:B-----5:R-:W-:Y:S01]  /*4fa0*/  IADD3 R4, P4, R13, R4, RZ ;  /* 0x000000040d047210 */ /* 0x020fe20007f9e0ff */
[----:B------:R0:W-:Y:S01]  /*4fb0*/  STL [R1+0x8c], R2 ;  /* 0x00008c0201007387 */ /* 0x0001e20000100800 */
[-C--:B------:R-:W-:Y:S01]  /*4fc0*/  IMAD R95, R95, R56.reuse, RZ ;  /* 0x000000385f5f7224 */ /* 0x080fe200078e02ff */
[----:B------:R-:W-:Y:S01]  /*4fd0*/  SHF.R.S32.HI R3, RZ, 0x7, R3 ;  /* 0x00000007ff037819 */ /* 0x000fe20000011403 */
[-C--:B------:R-:W-:Y:S01]  /*4fe0*/  IMAD R97, R97, R56.reuse, RZ ;  /* 0x0000003861617224 */ /* 0x080fe200078e02ff */
[----:B------:R-:W-:Y:S01]  /*4ff0*/  STL [R1+0x94], R58 ;  /* 0x0000943a01007387 */ /* 0x000fe20000100800 */
[----:B------:R-:W-:Y:S01]  /*5000*/  LEA.HI.X.SX32 R5, R13, R5, 0x1, P4 ;  /* 0x000000050d057211 */ /* 0x000fe200020f0eff */
[-C--:B------:R-:W-:Y:S01]  /*5010*/  IMAD R99, R99, R56.reuse, RZ ;  /* 0x0000003863637224 */ /* 0x080fe200078e02ff */
[----:B------:R-:W-:Y:S01]  /*5020*/  SHF.R.S32.HI R70, RZ, 0x1f, R116 ;  /* 0x0000001fff467819 */ /* 0x000fe20000011474 */
[----:B------:R1:W-:Y:S01]  /*5030*/  STL [R1+0x9c], R6 ;  /* 0x00009c0601007387 */ /* 0x0003e20000100800 */
[----:B------:R-:W-:Y:S01]  /*5040*/  IMAD R54, R54, R56, RZ ;  /* 0x0000003836367224 */ /* 0x000fe200078e02ff */
[-C--:B0-----:R-:W-:Y:S01]  /*5050*/  LEA.HI.X.SX32 R2, R8, R7.reuse, 0x1, P0 ;  /* 0x0000000708027211 */ /* 0x081fe200000f0eff */
[----:B--2---:R-:W-:Y:S01]  /*5060*/  IMAD R78, R78, 0x57, RZ ;  /* 0x000000574e4e7824 */ /* 0x004fe200078e02ff */
[-C--:B------:R-:W-:Y:S01]  /*5070*/  LEA.HI.X.SX32 R8, R9, R7.reuse, 0x1, P1 ;  /* 0x0000000709087211 */ /* 0x080fe200008f0eff */
[----:B------:R-:W-:Y:S01]  /*5080*/  UIADD3.64 UR14, UR4, 0x1fe, URZ ;  /* 0x000001fe040e7897 */ /* 0x000fe2000fffe03f */
[C---:B------:R-:W-:Y:S01]  /*5090*/  LOP3.LUT R9, R11.reuse, 0x50, RZ, 0x3c, !PT ;  /* 0x000000500b097812 */ /* 0x040fe200078e3cff */
[----:B------:R0:W-:Y:S01]  /*50a0*/  STL [R1+0x80], R2 ;  /* 0x0000800201007387 */ /* 0x0001e20000100800 */
[----:B------:R-:W-:Y:S01]  /*50b0*/  SHF.R.S32.HI R72, RZ, 0x1f, R118 ;  /* 0x0000001fff487819 */ /* 0x000fe20000011476 */
[----:B------:R-:W-:Y:S01]  /*50c0*/  UIADD3.64 UR10, UR4, 0x200, URZ ;  /* 0x00000200040a7897 */ /* 0x000fe2000fffe03f */
[-C--:B-1----:R-:W-:Y:S01]  /*50d0*/  LEA.HI.X.SX32 R6, R10, R7.reuse, 0x1, P2 ;  /* 0x000000070a067211 */ /* 0x082fe200010f0eff */
[----:B------:R1:W-:Y:S01]  /*50e0*/  STL [R1+0x88], R8 ;  /* 0x0000880801007387 */ /* 0x0003e20000100800 */
[----:B------:R-:W-:Y:S01]  /*50f0*/  LOP3.LUT R10, R11, 0x60, RZ, 0x3c, !PT ;  /* 0x000000600b0a7812 */ /* 0x000fe200078e3cff */
[----:B------:R-:W-:Y:S01]  /*5100*/  UIADD3.64 UR14, UR4, 0x202, URZ ;  /* 0x00000202040e7897 */ /* 0x000fe2000fffe03f */
[----:B------:R-:W-:Y:S01]  /*5110*/  SHF.R.S32.HI R74, RZ, 0x1f, R249 ;  /* 0x0000001fff4a7819 */ /* 0x000fe200000114f9 */
[----:B------:R2:W-:Y:S01]  /*5120*/  STL [R1+0x90], R6 ;  /* 0x0000900601007387 */ /* 0x0005e20000100800 */
[----:B------:R-:W-:Y:S01]  /*5130*/  SHF.R.S32.HI R76, RZ, 0x1f, R251 ;  /* 0x0000001fff4c7819 */ /* 0x000fe200000114fb */
[----:B------:R-:W-:Y:S01]  /*5140*/  UIADD3.64 UR10, UR4, 0x204, URZ ;  /* 0x00000204040a7897 */ /* 0x000fe2000fffe03f */
[----:B0-----:R-:W-:Y:S01]  /*5150*/  LEA.HI.X.SX32 R2, R12, R7, 0x1, P3 ;  /* 0x000000070c027211 */ /* 0x001fe200018f0eff */
[----:B------:R-:W-:Y:S01]  /*5160*/  UIADD3.64 UR14, UR4, 0x3fe, URZ ;  /* 0x000003fe040e7897 */ /* 0x000fe2000fffe03f */
[-C--:B------:R-:W-:Y:S01]  /*5170*/  IADD3 R7, P6, R55, R4.reuse, RZ ;  /* 0x0000000437077210 */ /* 0x080fe20007fde0ff */
[----:B------:R-:W-:Y:S01]  /*5180*/  UIADD3.64 UR10, UR4, 0x400, URZ ;  /* 0x00000400040a7897 */ /* 0x000fe2000fffe03f */
[----:B-1----:R-:W-:Y:S01]  /*5190*/  LOP3.LUT R8, R11, 0x40, RZ, 0x3c, !PT ;  /* 0x000000400b087812 */ /* 0x002fe200078e3cff */
[----:B------:R0:W-:Y:S01]  /*51a0*/  STL [R1+0x98], R2 ;  /* 0x0000980201007387 */ /* 0x0001e20000100800 */
[----:B------:R-:W-:Y:S01]  /*51b0*/  SHF.R.S32.HI R78, RZ, 0x1f, R78 ;  /* 0x0000001fff4e7819 */ /* 0x000fe2000001144e */
[----:B------:R-:W-:Y:S01]  /*51c0*/  UIADD3.64 UR14, UR4, 0x402, URZ ;  /* 0x00000402040e7897 */ /* 0x000fe2000fffe03f */
[-C--:B--2---:R-:W-:Y:S01]  /*51d0*/  IADD3 R6, P3, R15, R4.reuse, RZ ;  /* 0x000000040f067210 */ /* 0x084fe20007f7e0ff */
[----:B------:R1:W-:Y:S01]  /*51e0*/  STL [R1+0x5e0], R7 ;  /* 0x0005e00701007387 */ /* 0x0003e20000100800 */
[----:B------:R-:W-:Y:S01]  /*51f0*/  SHF.R.S32.HI R102, RZ, 0x1f, R102 ;  /* 0x0000001fff667819 */ /* 0x000fe20000011466 */
[----:B------:R-:W-:Y:S01]  /*5200*/  UIADD3.64 UR10, UR4, 0x404, URZ ;  /* 0x00000404040a7897 */ /* 0x000fe2000fffe03f */
[----:B------:R-:W-:Y:S01]  /*5210*/  SHF.R.S32.HI R104, RZ, 0x1f, R104 ;  /* 0x0000001fff687819 */ /* 0x000fe20000011468 */
[----:B------:R-:W-:Y:S01]  /*5220*/  UIADD3.64 UR14, UR4, 0x5fe, URZ ;  /* 0x000005fe040e7897 */ /* 0x000fe2000fffe03f */
[----:B------:R-:W-:Y:S01]  /*5230*/  SHF.R.S32.HI R106, RZ, 0x1f, R106 ;  /* 0x0000001fff6a7819 */ /* 0x000fe2000001146a */
[----:B------:R-:W-:Y:S01]  /*5240*/  UIADD3.64 UR10, UR4, 0x600, URZ ;  /* 0x00000600040a7897 */ /* 0x000fe2000fffe03f */
[----:B0-----:R-:W-:Y:S01]  /*5250*/  IADD3 R2, P5, R14, R4, RZ ;  /* 0x000000040e027210 */ /* 0x001fe20007fbe0ff */
[----:B------:R-:W-:Y:S01]  /*5260*/  UIADD3.64 UR14, UR4, 0x602, URZ ;  /* 0x00000602040e7897 */ /* 0x000fe2000fffe03f */
[----:B------:R-:W-:-:S02]  /*5270*/  SHF.R.S32.HI R108, RZ, 0x1f, R108 ;  /* 0x0000001fff6c7819 */ /* 0x000fc4000001146c */
[----:B------:R-:W-:Y:S02]  /*5280*/  CS2R R100, SRZ ;  /* 0x0000000000647805 */ /* 0x000fe4000001ff00 */
[-C--:B-1----:R-:W-:Y:S01]  /*5290*/  IADD3 R7, P2, R16, R4.reuse, RZ ;  /* 0x0000000410077210 */ /* 0x082fe20007f5e0ff */
[----:B------:R0:W-:Y:S01]  /*52a0*/  STL [R1+0x5e8], R2 ;  /* 0x0005e80201007387 */ /* 0x0001e20000100800 */
[----:B------:R-:W-:Y:S02]  /*52b0*/  UIADD3.64 UR8, UR4, 0x2, URZ ;  /* 0x0000000204087897 */ /* 0x000fe4000fffe03f */
[----:B------:R-:W-:Y:S01]  /*52c0*/  UIADD3.64 UR12, UR4, 0x4, URZ ;  /* 0x00000004040c7897 */ /* 0x000fe2000fffe03f */
[----:B------:R1:W-:Y:S04]  /*52d0*/  STL [R1+0x5f0], R6 ;  /* 0x0005f00601007387 */ /* 0x0003e80000100800 */
[----:B------:R2:W-:Y:S01]  /*52e0*/  STL [R1+0x5f8], R7 ;  /* 0x0005f80701007387 */ /* 0x0005e20000100800 */
[----:B0-----:R-:W-:-:S02]  /*52f0*/  IADD3 R2, P1, R17, R4, RZ ;  /* 0x0000000411027210 */ /* 0x001fc40007f3e0ff */
[----:B-1----:R-:W-:-:S03]  /*5300*/  IADD3 R6, P0, R18, R4, RZ ;  /* 0x0000000412067210 */ /* 0x002fc60007f1e0ff */
[----:B------:R0:W-:Y:S01]  /*5310*/  STL [R1+0x600], R2 ;  /* 0x0006000201007387 */ /* 0x0001e20000100800 */
[----:B--2---:R-:W-:-:S03]  /*5320*/  IADD3 R7, P4, R19, R4, RZ ;  /* 0x0000000413077210 */ /* 0x004fc60007f9e0ff */
[----:B------:R1:W-:Y:S04]  /*5330*/  STL [R1+0x608], R6 ;  /* 0x0006080601007387 */ /* 0x0003e80000100800 */
[----:B------:R2:W-:Y:S01]  /*5340*/  STL [R1+0x610], R7 ;  /* 0x0006100701007387 */ /* 0x0005e20000100800 */
[----:B0-----:R-:W-:Y:S02]  /*5350*/  LEA.HI.X.SX32 R2, R55, R5, 0x1, P6 ;  /* 0x0000000537027211 */ /* 0x001fe400030f0eff */
[----:B-1----:R-:W-:-:S03]  /*5360*/  IADD3 R6, P6, R20, R4, RZ ;  /* 0x0000000414067210 */ /* 0x002fc60007fde0ff */
[----:B------:R0:W-:Y:S01]  /*5370*/  STL [R1+0x5dc], R2 ;  /* 0x0005dc0201007387 */ /* 0x0001e20000100800 */
[----:B--2---:R-:W-:-:S03]  /*5380*/  LEA.HI.X.SX32 R7, R14, R5, 0x1, P5 ;  /* 0x000000050e077211 */ /* 0x004fc600028f0eff */
[----:B------:R1:W-:Y:S04]  /*5390*/  STL [R1+0x618], R6 ;  /* 0x0006180601007387 */ /* 0x0003e80000100800 */
[----:B------:R2:W-:Y:S01]  /*53a0*/  STL [R1+0x5e4], R7 ;  /* 0x0005e40701007387 */ /* 0x0005e20000100800 */
[----:B0-----:R-:W-:Y:S02]  /*53b0*/  IADD3 R2, P5, R21, R4, RZ ;  /* 0x0000000415027210 */ /* 0x001fe40007fbe0ff */
[----:B-1----:R-:W-:-:S03]  /*53c0*/  LEA.HI.X.SX32 R6, R15, R5, 0x1, P3 ;  /* 0x000000050f067211 */ /* 0x002fc600018f0eff */
        /* <DEDUP_REMOVED lines=37> */
[----:B------:R-:W1:Y:S01]  /*5620*/  LDC R24, c[0x0][0x238] ;  /* 0x00008e00ff187b82 */ /* 0x000e620000000800 */
[-C--:B--2---:R-:W-:Y:S02]  /*5630*/  IADD3 R7, P1, R31, R4.reuse, RZ ;  /* 0x000000041f077210 */ /* 0x084fe40007f3e0ff */
[----:B------:R2:W-:Y:S04]  /*5640*/  STL [R1+0x634], R6 ;  /* 0x0006340601007387 */ /* 0x0005e80000100800 */
[----:B------:R3:W-:Y:S01]  /*5650*/  STL [R1+0x670], R7 ;  /* 0x0006700701007387 */ /* 0x0007e20000100800 */
[----:B0-----:R-:W-:Y:S02]  /*5660*/  LEA.HI.X.SX32 R2, R25, R5, 0x1, P0 ;  /* 0x0000000519027211 */ /* 0x001fe400000f0eff */
[----:B--2---:R-:W-:-:S03]  /*5670*/  IADD3 R6, P0, R32, R4, RZ ;  /* 0x0000000420067210 */ /* 0x004fc60007f1e0ff */
[----:B------:R0:W-:Y:S01]  /*5680*/  STL [R1+0x63c], R2 ;  /* 0x00063c0201007387 */ /* 0x0001e20000100800 */
[----:B---3--:R-:W-:-:S03]  /*5690*/  LEA.HI.X.SX32 R7, R26, R5, 0x1, P4 ;  /* 0x000000051a077211 */ /* 0x008fc600020f0eff */
[----:B------:R2:W-:Y:S01]  /*56a0*/  STL [R1+0x678], R6 ;  /* 0x0006780601007387 */ /* 0x0005e20000100800 */
[----:B------:R-:W3:Y:S03]  /*56b0*/  LDC R26, c[0x0][0x238] ;  /* 0x00008e00ff1a7b82 */ /* 0x000ee60000000800 */
[----:B------:R4:W-:Y:S01]  /*56c0*/  STL [R1+0x644], R7 ;  /* 0x0006440701007387 */ /* 0x0009e20000100800 */
[----:B0-----:R-:W-:Y:S02]  /*56d0*/  IADD3 R2, P4, R33, R4, RZ ;  /* 0x0000000421027210 */ /* 0x001fe40007f9e0ff */
[----:B--2---:R-:W-:-:S03]  /*56e0*/  LEA.HI.X.SX32 R6, R27, R5, 0x1, P6 ;  /* 0x000000051b067211 */ /* 0x004fc600030f0eff */
[----:B------:R0:W-:Y:S01]  /*56f0*/  STL [R1+0x680], R2 ;  /* 0x0006800201007387 */ /* 0x0001e20000100800 */
[----:B------:R-:W2:Y:S01]  /*5700*/  LDC R27, c[0x0][0x238] ;  /* 0x00008e00ff1b7b82 */ /* 0x000ea20000000800 */
[-C--:B----4-:R-:W-:Y:S02]  /*5710*/  IADD3 R7, P6, R34, R4.reuse, RZ ;  /* 0x0000000422077210 */ /* 0x090fe40007fde0ff */
[----:B------:R4:W-:Y:S04]  /*5720*/  STL [R1+0x64c], R6 ;  /* 0x00064c0601007387 */ /* 0x0009e80000100800 */
[----:B------:R5:W-:Y:S01]  /*5730*/  STL [R1+0x688], R7 ;  /* 0x0006880701007387 */ /* 0x000be20000100800 */
[----:B0-----:R-:W-:Y:S02]  /*5740*/  LEA.HI.X.SX32 R2, R28, R5, 0x1, P5 ;  /* 0x000000051c027211 */ /* 0x001fe400028f0eff */
[----:B----4-:R-:W-:-:S03]  /*5750*/  IADD3 R6, P5, R35, R4, RZ ;  /* 0x0000000423067210 */ /* 0x010fc60007fbe0ff */
[----:B------:R0:W-:Y:S01]  /*5760*/  STL [R1+0x654], R2 ;  /* 0x0006540201007387 */ /* 0x0001e20000100800 */
[----:B-----5:R-:W-:-:S03]  /*5770*/  LEA.HI.X.SX32 R7, R29, R5, 0x1, P3 ;  /* 0x000000051d077211 */ /* 0x020fc600018f0eff */
[----:B------:R4:W-:Y:S01]  /*5780*/  STL [R1+0x690], R6 ;  /* 0x0006900601007387 */ /* 0x0009e20000100800 */
[----:B------:R-:W5:Y:S03]  /*5790*/  LDC R29, c[0x0][0x238] ;  /* 0x00008e00ff1d7b82 */ /* 0x000f660000000800 */
[----:B------:R1:W-:Y:S01]  /*57a0*/  STL [R1+0x65c], R7 ;  /* 0x00065c0701007387 */ /* 0x0003e20000100800 */
[----:B0-----:R-:W-:Y:S02]  /*57b0*/  IADD3 R2, P3, R36, R4, RZ ;  /* 0x0000000424027210 */ /* 0x001fe40007f7e0ff */
[----:B----4-:R-:W-:-:S03]  /*57c0*/  LEA.HI.X.SX32 R6, R30, R5, 0x1, P2 ;  /* 0x000000051e067211 */ /* 0x010fc600010f0eff */
[----:B------:R0:W-:Y:S01]  /*57d0*/  STL [R1+0x698], R2 ;  /* 0x0006980201007387 */ /* 0x0001e20000100800 */
[----:B-1----:R-:W-:-:S03]  /*57e0*/  IADD3 R7, P2, R38, R4, RZ ;  /* 0x0000000426077210 */ /* 0x002fc60007f5e0ff */
[----:B------:R1:W-:Y:S04]  /*57f0*/  STL [R1+0x664], R6 ;  /* 0x0006640601007387 */ /* 0x0003e80000100800 */
[----:B------:R4:W-:Y:S01]  /*5800*/  STL [R1+0x6a0], R7 ;  /* 0x0006a00701007387 */ /* 0x0009e20000100800 */
[-C--:B0-----:R-:W-:Y:S02]  /*5810*/  LEA.HI.X.SX32 R2, R31, R5.reuse, 0x1, P1 ;  /* 0x000000051f027211 */ /* 0x081fe400008f0eff */
[----:B------:R-:W0:Y:S01]  /*5820*/  LDC R31, c[0x0][0x238] ;  /* 0x00008e00ff1f7b82 */ /* 0x000e220000000800 */
[----:B-1----:R-:W-:Y:S02]  /*5830*/  IADD3 R6, P1, R37, R4, RZ ;  /* 0x0000000425067210 */ /* 0x002fe40007f3e0ff */
[----:B------:R1:W-:Y:S01]  /*5840*/  STL [R1+0x66c], R2 ;  /* 0x00066c0201007387 */ /* 0x0003e20000100800 */
[----:B----4-:R-:W-:-:S03]  /*5850*/  LEA.HI.X.SX32 R7, R32, R5, 0x1, P0 ;  /* 0x0000000520077211 */ /* 0x010fc600000f0eff */
[----:B------:R4:W-:Y:S04]  /*5860*/  STL [R1+0x6a8], R6 ;  /* 0x0006a80601007387 */ /* 0x0009e80000100800 */
[----:B------:R3:W-:Y:S01]  /*5870*/  STL [R1+0x674], R7 ;  /* 0x0006740701007387 */ /* 0x0007e20000100800 */
[----:B-1----:R-:W-:Y:S02]  /*5880*/  IADD3 R2, P0, R39, R4, RZ ;  /* 0x0000000427027210 */ /* 0x002fe40007f1e0ff */
[----:B----4-:R-:W-:-:S03]  /*5890*/  LEA.HI.X.SX32 R6, R33, R5, 0x1, P4 ;  /* 0x0000000521067211 */ /* 0x010fc600020f0eff */
[----:B------:R1:W-:Y:S01]  /*58a0*/  STL [R1+0x1690], R2 ;  /* 0x0016900201007387 */ /* 0x0003e20000100800 */
[----:B------:R-:W4:Y:S01]  /*58b0*/  LDC R33, c[0x0][0x238] ;  /* 0x00008e00ff217b82 */ /* 0x000f220000000800 */
[-C--:B---3--:R-:W-:Y:S02]  /*58c0*/  IADD3 R7, P4, R40, R4.reuse, RZ ;  /* 0x0000000428077210 */ /* 0x088fe40007f9e0ff */
[----:B------:R3:W-:Y:S04]  /*58d0*/  STL [R1+0x67c], R6 ;  /* 0x00067c0601007387 */ /* 0x0007e80000100800 */
[----:B------:R2:W-:Y:S01]  /*58e0*/  STL [R1+0x1698], R7 ;  /* 0x0016980701007387 */ /* 0x0005e20000100800 */
[----:B-1----:R-:W-:Y:S02]  /*58f0*/  LEA.HI.X.SX32 R2, R34, R5, 0x1, P6 ;  /* 0x0000000522027211 */ /* 0x002fe400030f0eff */
[----:B------:R-:W1:Y:S01]  /*5900*/  LDC R34, c[0x0][0x238] ;  /* 0x00008e00ff227b82 */ /* 0x000e620000000800 */
[----:B---3--:R-:W-:-:S02]  /*5910*/  IADD3 R6, P6, R41, R4, RZ ;  /* 0x0000000429067210 */ /* 0x008fc40007fde0ff */
[----:B------:R3:W-:Y:S01]  /*5920*/  STL [R1+0x684], R2 ;  /* 0x0006840201007387 */ /* 0x0007e20000100800 */
[----:B--2---:R-:W-:-:S03]  /*5930*/  LEA.HI.X.SX32 R7, R35, R5, 0x1, P5 ;  /* 0x0000000523077211 */ /* 0x004fc600028f0eff */
[----:B------:R2:W-:Y:S04]  /*5940*/  STL [R1+0x16a0], R6 ;  /* 0x0016a00601007387 */ /* 0x0005e80000100800 */
[----:B------:R5:W-:Y:S01]  /*5950*/  STL [R1+0x68c], R7 ;  /* 0x00068c0701007387 */ /* 0x000be20000100800 */
[----:B---3--:R-:W-:Y:S02]  /*5960*/  IADD3 R2, P5, R42, R4, RZ ;  /* 0x000000042a027210 */ /* 0x008fe40007fbe0ff */
[----:B--2---:R-:W-:-:S03]  /*5970*/  LEA.HI.X.SX32 R6, R36, R5, 0x1, P3 ;  /* 0x0000000524067211 */ /* 0x004fc600018f0eff */
[----:B------:R2:W-:Y:S01]  /*5980*/  STL [R1+0x16a8], R2 ;  /* 0x0016a80201007387 */ /* 0x0005e20000100800 */
[----:B------:R-:W3:Y:S01]  /*5990*/  LDC R36, c[0x0][0x238] ;  /* 0x00008e00ff247b82 */ /* 0x000ee20000000800 */
[-C--:B-----5:R-:W-:Y:S02]  /*59a0*/  IADD3 R7, P3, R43, R4.reuse, RZ ;  /* 0x000000042b077210 */ /* 0x0a0fe40007f7e0ff */
[----:B------:R5:W-:Y:S04]  /*59b0*/  STL [R1+0x694], R6 ;  /* 0x0006940601007387 */ /* 0x000be80000100800 */
[----:B------:R0:W-:Y:S01]  /*59c0*/  STL [R1+0x16b0], R7 ;  /* 0x0016b00701007387 */ /* 0x0001e20000100800 */
[----:B--2---:R-:W-:Y:S02]  /*59d0*/  LEA.HI.X.SX32 R2, R38, R5, 0x1, P2 ;  /* 0x0000000526027211 */ /* 0x004fe400010f0eff */
[----:B------:R-:W2:Y:S01]  /*59e0*/  LDC R38, c[0x0][0x238] ;  /* 0x00008e00ff267b82 */ /* 0x000ea20000000800 */
[----:B-----5:R-:W-:-:S02]  /*59f0*/  IADD3 R6, P2, R44, R4, RZ ;  /* 0x000000042c067210 */ /* 0x020fc40007f5e0ff */
[----:B------:R5:W-:Y:S01]  /*5a00*/  STL [R1+0x69c], R2 ;  /* 0x00069c0201007387 */ /* 0x000be20000100800 */
[----:B0-----:R-:W-:-:S03]  /*5a10*/  LEA.HI.X.SX32 R7, R37, R5, 0x1, P1 ;  /* 0x0000000525077211 */ /* 0x001fc600008f0eff */
[----:B------:R0:W-:Y:S04]  /*5a20*/  STL [R1+0x16b8], R6 ;  /* 0x0016b80601007387 */ /* 0x0001e80000100800 */
[----:B------:R4:W-:Y:S01]  /*5a30*/  STL [R1+0x6a4], R7 ;  /* 0x0006a40701007387 */ /* 0x0009e20000100800 */
[----:B-----5:R-:W-:Y:S02]  /*5a40*/  IADD3 R2, P1, R45, R4, RZ ;  /* 0x000000042d027210 */ /* 0x020fe40007f3e0ff */
[----:B0-----:R-:W-:-:S03]  /*5a50*/  LEA.HI.X.SX32 R6, R39, R5, 0x1, P0 ;  /* 0x0000000527067211 */ /* 0x001fc600000f0eff */
[----:B------:R0:W-:Y:S01]  /*5a60*/  STL [R1+0x16c0], R2 ;  /* 0x0016c00201007387 */ /* 0x0001e20000100800 */
[----:B----4-:R-:W-:-:S03]  /*5a70*/  IADD3 R7, P0, R46, R4, RZ ;  /* 0x000000042e077210 */ /* 0x010fc60007f1e0ff */
[----:B------:R4:W-:Y:S04]  /*5a80*/  STL [R1+0x6ac], R6 ;  /* 0x0006ac0601007387 */ /* 0x0009e80000100800 */
[----:B------:R5:W-:Y:S01]  /*5a90*/  STL [R1+0x16c8], R7 ;  /* 0x0016c80701007387 */ /* 0x000be20000100800 */
[----:B0-----:R-:W-:Y:S02]  /*5aa0*/  LEA.HI.X.SX32 R2, R40, R5, 0x1, P4 ;  /* 0x0000000528027211 */ /* 0x001fe400020f0eff */
[----:B----4-:R-:W-:-:S03]  /*5ab0*/  IADD3 R6, P4, R47, R4, RZ ;  /* 0x000000042f067210 */ /* 0x010fc60007f9e0ff */
[----:B------:R0:W-:Y:S01]  /*5ac0*/  STL [R1+0x1694], R2 ;  /* 0x0016940201007387 */ /* 0x0001e20000100800 */
[----:B-----5:R-:W-:-:S03]  /*5ad0*/  LEA.HI.X.SX32 R7, R41, R5, 0x1, P6 ;  /* 0x0000000529077211 */ /* 0x020fc600030f0eff */
[----:B------:R4:W-:Y:S04]  /*5ae0*/  STL [R1+0x16d0], R6 ;  /* 0x0016d00601007387 */ /* 0x0009e80000100800 */
[----:B------:R5:W-:Y:S01]  /*5af0*/  STL [R1+0x169c], R7 ;  /* 0x00169c0701007387 */ /* 0x000be20000100800 */
[----:B0-----:R-:W-:Y:S02]  /*5b00*/  IADD3 R2, P6, R48, R4, RZ ;  /* 0x0000000430027210 */ /* 0x001fe40007fde0ff */
[----:B----4-:R-:W-:-:S03]  /*5b10*/  LEA.HI.X.SX32 R6, R42, R5, 0x1, P5 ;  /* 0x000000052a067211 */ /* 0x010fc600028f0eff */
[----:B------:R0:W-:Y:S01]  /*5b20*/  STL [R1+0x16d8], R2 ;  /* 0x0016d80201007387 */ /* 0x0001e20000100800 */
[----:B-----5:R-:W-:-:S03]  /*5b30*/  IADD3 R7, P5, R49, R4, RZ ;  /* 0x0000000431077210 */ /* 0x020fc60007fbe0ff */
        /* <DEDUP_REMOVED lines=71> */
[----:B------:R-:W-:Y:S02]  /*5fb0*/  SHF.R.S32.HI R69, RZ, 0x1f, R114 ;  /* 0x0000001fff457819 */ /* 0x000fe40000011472 */
[-C--:B-----5:R-:W-:Y:S01]  /*5fc0*/  IADD3 R7, P0, R83, R4.reuse, RZ ;  /* 0x0000000453077210 */ /* 0x0a0fe20007f1e0ff */
        /* <DEDUP_REMOVED lines=24> */
[----:B------:R-:W4:Y:S01]  /*6150*/  LDC R81, c[0x0][0x238] ;  /* 0x00008e00ff517b82 */ /* 0x000f220000000800 */
[-C--:B-1----:R-:W-:Y:S02]  /*6160*/  IADD3 R7, P1, R95, R4.reuse, RZ ;  /* 0x000000045f077210 */ /* 0x082fe40007f3e0ff */
[----:B------:R1:W-:Y:S04]  /*6170*/  STL [R1+0x1764], R6 ;  /* 0x0017640601007387 */ /* 0x0003e80000100800 */
[----:B------:R3:W-:Y:S01]  /*6180*/  STL [R1+0x17a0], R7 ;  /* 0x0017a00701007387 */ /* 0x0007e20000100800 */
[----:B0-----:R-:W-:Y:S02]  /*6190*/  LEA.HI.X.SX32 R2, R83, R5, 0x1, P0 ;  /* 0x0000000553027211 */ /* 0x001fe400000f0eff */
[----:B------:R-:W0:Y:S01]  /*61a0*/  LDC R83, c[0x0][0x238] ;  /* 0x00008e00ff537b82 */ /* 0x000e220000000800 */
[----:B-1----:R-:W-:-:S02]  /*61b0*/  IADD3 R6, P0, R97, R4, RZ ;  /* 0x0000000461067210 */ /* 0x002fc40007f1e0ff */
[----:B------:R1:W-:Y:S01]  /*61c0*/  STL [R1+0x176c], R2 ;  /* 0x00176c0201007387 */ /* 0x0003e20000100800 */
[----:B-----5:R-:W-:Y:S01]  /*61d0*/  IMAD R79, R79, 0x56, RZ ;  /* 0x000000564f4f7824 */ /* 0x020fe200078e02ff */
[-C--:B---3--:R-:W-:Y:S02]  /*61e0*/  LEA.HI.X.SX32 R7, R85, R5.reuse, 0x1, P4 ;  /* 0x0000000555077211 */ /* 0x088fe400020f0eff */
[----:B------:R3:W-:Y:S01]  /*61f0*/  STL [R1+0x17a8], R6 ;  /* 0x0017a80601007387 */ /* 0x0007e20000100800 */
[----:B------:R-:W5:Y:S01]  /*6200*/  LDC R85, c[0x0][0x238] ;  /* 0x00008e00ff557b82 */ /* 0x000f620000000800 */
[----:B------:R-:W-:Y:S02]  /*6210*/  SHF.R.S32.HI R79, RZ, 0x1f, R79 ;  /* 0x0000001fff4f7819 */ /* 0x000fe4000001144f */
[----:B------:R2:W-:Y:S01]  /*6220*/  STL [R1+0x1774], R7 ;  /* 0x0017740701007387 */ /* 0x0005e20000100800 */
[----:B-1----:R-:W-:Y:S01]  /*6230*/  IADD3 R2, P4, R99, R4, RZ ;  /* 0x0000000463027210 */ /* 0x002fe20007f9e0ff */
[----:B----4-:R-:W-:Y:S01]  /*6240*/  IMAD R81, R81, 0x55, RZ ;  /* 0x0000005551517824 */ /* 0x010fe200078e02ff */
[----:B---3--:R-:W-:-:S03]  /*6250*/  LEA.HI.X.SX32 R6, R87, R5, 0x1, P6 ;  /* 0x0000000557067211 */ /* 0x008fc600030f0eff */
[----:B------:R1:W-:Y:S01]  /*6260*/  STL [R1+0x17b0], R2 ;  /* 0x0017b00201007387 */ /* 0x0003e20000100800 */
[----:B------:R-:W-:Y:S01]  /*6270*/  IADD3 R4, P6, R54, R4, RZ ;  /* 0x0000000436047210 */ /* 0x000fe20007fde0ff */
[----:B------:R-:W3:Y:S01]  /*6280*/  LDC R87, c[0x0][0x238] ;  /* 0x00008e00ff577b82 */ /* 0x000ee20000000800 */
[----:B--2---:R-:W-:Y:S01]  /*6290*/  LOP3.LUT R7, R11, 0x30, RZ, 0x3c, !PT ;  /* 0x000000300b077812 */ /* 0x004fe200078e3cff */
[----:B------:R2:W-:Y:S01]  /*62a0*/  STL [R1+0x177c], R6 ;  /* 0x00177c0601007387 */ /* 0x0005e20000100800 */
[----:B------:R-:W-:Y:S01]  /*62b0*/  SHF.R.S32.HI R81, RZ, 0x1f, R81 ;  /* 0x0000001fff517819 */ /* 0x000fe20000011451 */
[----:B0-----:R-:W-:Y:S02]  /*62c0*/  IMAD R83, R83, 0x54, RZ ;  /* 0x0000005453537824 */ /* 0x001fe400078e02ff */
[----:B------:R0:W-:Y:S01]  /*62d0*/  STL [R1+0x17b8], R4 ;  /* 0x0017b80401007387 */ /* 0x0001e20000100800 */
[----:B-1----:R-:W-:Y:S01]  /*62e0*/  LEA.HI.X.SX32 R2, R89, R5, 0x1, P5 ;  /* 0x0000000559027211 */ /* 0x002fe200028f0eff */
[----:B------:R-:W-:Y:S01]  /*62f0*/  UIADD3.64 UR10, UR4, 0x604, URZ ;  /* 0x00000604040a7897 */ /* 0x000fe2000fffe03f */
[----:B------:R-:W-:-:S02]  /*6300*/  SHF.R.S32.HI R83, RZ, 0x1f, R83 ;  /* 0x0000001fff537819 */ /* 0x000fc40000011453 */
[----:B------:R-:W-:Y:S02]  /*6310*/  CS2R R88, SRZ ;  /* 0x0000000000587805 */ /* 0x000fe4000001ff00 */
[-C--:B--2---:R-:W-:Y:S01]  /*6320*/  LEA.HI.X.SX32 R6, R91, R5.reuse, 0x1, P3 ;  /* 0x000000055b067211 */ /* 0x084fe200018f0eff */
[----:B------:R1:W-:Y:S01]  /*6330*/  STL [R1+0x1784], R2 ;  /* 0x0017840201007387 */ /* 0x0003e20000100800 */
[----:B-----5:R-:W-:Y:S01]  /*6340*/  IMAD R85, R85, 0x53, RZ ;  /* 0x0000005355557824 */ /* 0x020fe200078e02ff */
[----:B------:R-:W-:Y:S02]  /*6350*/  CS2R R90, SRZ ;  /* 0x00000000005a7805 */ /* 0x000fe4000001ff00 */
[-C--:B0-----:R-:W-:Y:S01]  /*6360*/  LEA.HI.X.SX32 R4, R93, R5.reuse, 0x1, P2 ;  /* 0x000000055d047211 */ /* 0x081fe200010f0eff */
[----:B------:R0:W-:Y:S01]  /*6370*/  STL [R1+0x178c], R6 ;  /* 0x00178c0601007387 */ /* 0x0001e20000100800 */
[----:B------:R-:W-:Y:S02]  /*6380*/  CS2R R92, SRZ ;  /* 0x00000000005c7805 */ /* 0x000fe4000001ff00 */
[----:B------:R-:W-:Y:S01]  /*6390*/  SHF.R.S32.HI R85, RZ, 0x1f, R85 ;  /* 0x0000001fff557819 */ /* 0x000fe20000011455 */
[----:B------:R2:W-:Y:S01]  /*63a0*/  STL [R1+0x1794], R4 ;  /* 0x0017940401007387 */ /* 0x0005e20000100800 */
[----:B-1----:R-:W-:Y:S01]  /*63b0*/  LEA.HI.X.SX32 R2, R95, R5, 0x1, P1 ;  /* 0x000000055f027211 */ /* 0x002fe200008f0eff */
[----:B---3--:R-:W-:Y:S01]  /*63c0*/  IMAD R87, R87, 0x52, RZ ;  /* 0x0000005257577824 */ /* 0x008fe200078e02ff */
[----:B------:R-:W-:-:S02]  /*63d0*/  CS2R R94, SRZ ;  /* 0x00000000005e7805 */ /* 0x000fc4000001ff00 */
[-C--:B0-----:R-:W-:Y:S01]  /*63e0*/  LEA.HI.X.SX32 R6, R97, R5.reuse, 0x1, P0 ;  /* 0x0000000561067211 */ /* 0x081fe200000f0eff */
[----:B------:R0:W-:Y:S01]  /*63f0*/  STL [R1+0x179c], R2 ;  /* 0x00179c0201007387 */ /* 0x0001e20000100800 */
[----:B------:R-:W-:Y:S02]  /*6400*/  SHF.R.S32.HI R87, RZ, 0x1f, R87 ;  /* 0x0000001fff577819 */ /* 0x000fe40000011457 */
[----:B------:R-:W-:Y:S02]  /*6410*/  CS2R R96, SRZ ;  /* 0x0000000000607805 */ /* 0x000fe4000001ff00 */
[----:B--2---:R-:W-:Y:S01]  /*6420*/  LEA.HI.X.SX32 R4, R99, R5, 0x1, P4 ;  /* 0x0000000563047211 */ /* 0x004fe200020f0eff */
[----:B------:R1:W-:Y:S01]  /*6430*/  STL [R1+0x17a4], R6 ;  /* 0x0017a40601007387 */ /* 0x0003e20000100800 */
[----:B------:R-:W-:-:S03]  /*6440*/  CS2R R98, SRZ ;  /* 0x0000000000627805 */ /* 0x000fc6000001ff00 */
[----:B------:R2:W-:Y:S01]  /*6450*/  STL [R1+0x17ac], R4 ;  /* 0x0017ac0401007387 */ /* 0x0005e20000100800 */
[----:B0-----:R-:W-:Y:S02]  /*6460*/  LEA.HI.X.SX32 R2, R54, R5, 0x1, P6 ;  /* 0x0000000536027211 */ /* 0x001fe400030f0eff */
[C---:B------:R-:W-:Y:S02]  /*6470*/  LOP3.LUT R5, R11.reuse, 0x10, RZ, 0x3c, !PT ;  /* 0x000000100b057812 */ /* 0x040fe400078e3cff */
[----:B-1----:R-:W-:Y:S01]  /*6480*/  LOP3.LUT R6, R11, 0x20, RZ, 0x3c, !PT ;  /* 0x000000200b067812 */ /* 0x002fe200078e3cff */
[----:B------:R0:W-:Y:S01]  /*6490*/  STL [R1+0x17b4], R2 ;  /* 0x0017b40201007387 */ /* 0x0001e20000100800 */
[----:B--2---:R-:W1:Y:S03]  /*64a0*/  LDC R4, c[0x0][0x238] ;  /* 0x00008e00ff047b82 */ /* 0x004e660000000800 */
[----:B------:R2:W-:Y:S01]  /*64b0*/  STL [R1+0x17f8], R0 ;  /* 0x0017f80001007387 */ /* 0x0005e20000100800 */
[----:B------:R-:W-:-:S02]  /*64c0*/  IMAD.IADD R6, R86, 0x1, R6 ;  /* 0x0000000156067824 */ /* 0x000fc400078e0206 */
[----:B0-----:R-:W-:Y:S01]  /*64d0*/  IMAD.IADD R2, R11, 0x1, R86 ;  /* 0x000000010b027824 */ /* 0x001fe200078e0256 */
[----:B--2---:R-:W-:-:S04]  /*64e0*/  LOP3.LUT R0, R0, 0x70, RZ, 0xc0, !PT ;  /* 0x0000007000007812 */ /* 0x004fc800078ec0ff */
[----:B------:R0:W-:Y:S04]  /*64f0*/  STL [R1+0x17f4], R2 ;  /* 0x0017f40201007387 */ /* 0x0001e80000100800 */
[----:B------:R-:W-:Y:S01]  /*6500*/  STL [R1+0x5b8], RZ ;  /* 0x0005b8ff01007387 */ /* 0x000fe20000100800 */
[C---:B------:R-:W-:Y:S01]  /*6510*/  IMAD R0, R11.reuse, 0x80, R0 ;  /* 0x000000800b007824 */ /* 0x040fe200078e0200 */
[----:B------:R-:W-:Y:S02]  /*6520*/  LOP3.LUT R11, R11, 0x70, RZ, 0x3c, !PT ;  /* 0x000000700b0b7812 */ /* 0x000fe400078e3cff */
[----:B------:R-:W-:Y:S01]  /*6530*/  STL [R1], RZ ;  /* 0x000000ff01007387 */ /* 0x000fe20000100800 */
[----:B0-----:R-:W-:-:S03]  /*6540*/  IMAD.IADD R2, R86, 0x1, R5 ;  /* 0x0000000156027824 */ /* 0x001fc600078e0205 */
[----:B------:R-:W-:Y:S01]  /*6550*/  STL [R1+0x4], RZ ;  /* 0x000004ff01007387 */ /* 0x000fe20000100800 */
[----:B------:R-:W-:Y:S02]  /*6560*/  IMAD.IADD R5, R86, 0x1, R7 ;  /* 0x0000000156057824 */ /* 0x000fe400078e0207 */
[C---:B-1----:R-:W-:Y:S01]  /*6570*/  IMAD R21, R4.reuse, 0x7f, RZ ;  /* 0x0000007f04157824 */ /* 0x042fe200078e02ff */
[----:B------:R-:W-:Y:S01]  /*6580*/  STL [R1+0x8], RZ ;  /* 0x000008ff01007387 */ /* 0x000fe20000100800 */
[C---:B------:R-:W-:Y:S02]  /*6590*/  IMAD R23, R4.reuse, 0x7e, RZ ;  /* 0x0000007e04177824 */ /* 0x040fe400078e02ff */
[C---:B------:R-:W-:Y:S01]  /*65a0*/  IMAD R25, R4.reuse, 0x7d, RZ ;  /* 0x0000007d04197824 */ /* 0x040fe200078e02ff */
[----:B------:R-:W-:Y:S01]  /*65b0*/  STL [R1+0xc], RZ ;  /* 0x00000cff01007387 */ /* 0x000fe20000100800 */
[C---:B------:R-:W-:Y:S01]  /*65c0*/  IMAD R28, R4.reuse, 0x7c, RZ ;  /* 0x0000007c041c7824 */ /* 0x040fe200078e02ff */
[----:B------:R-:W-:Y:S01]  /*65d0*/  SHF.R.S32.HI R12, RZ, 0x1f, R21 ;  /* 0x0000001fff0c7819 */ /* 0x000fe20000011415 */
        /* <DEDUP_REMOVED lines=58> */
[----:B------:R-:W-:Y:S01]  /*6980*/  IMAD R112, R4, 0x5d, RZ ;  /* 0x0000005d04707824 */ /* 0x000fe200078e02ff */
[----:B------:R-:W-:Y:S01]  /*6990*/  SHF.R.S32.HI R49, RZ, 0x1f, R75 ;  /* 0x0000001fff317819 */ /* 0x000fe2000001144b */
[----:B------:R-:W-:Y:S01]  /*69a0*/  IMAD R7, R34, 0x47, RZ ;  /* 0x0000004722077824 */ /* 0x000fe200078e02ff */
[----:B------:R-:W-:Y:S01]  /*69b0*/  STL [R1+0x4c], RZ ;  /* 0x00004cff01007387 */ /* 0x000fe20000100800 */
[----:B------:R-:W-:-:S02]  /*69c0*/  SHF.R.S32.HI R34, RZ, 0x1f, R57 ;  /* 0x0000001fff227819 */ /* 0x000fc40000011439 */
[----:B------:R-:W-:Y:S01]  /*69d0*/  SHF.R.S32.HI R51, RZ, 0x1f, R77 ;  /* 0x0000001fff337819 */ /* 0x000fe2000001144d */
[----:B------:R-:W-:Y:S01]  /*69e0*/  STL [R1+0x50], RZ ;  /* 0x000050ff01007387 */ /* 0x000fe20000100800 */
[----:B------:R-:W-:Y:S02]  /*69f0*/  SHF.R.S32.HI R248, RZ, 0x1f, R7 ;  /* 0x0000001ffff87819 */ /* 0x000fe40000011407 */
[----:B------:R-:W-:Y:S01]  /*6a00*/  LOP3.LUT R7, R0, 0x50, RZ, 0x3c, !PT ;  /* 0x0000005000077812 */ /* 0x000fe200078e3cff */
[----:B------:R-:W-:Y:S01]  /*6a10*/  STL [R1+0x54], RZ ;  /* 0x000054ff01007387 */ /* 0x000fe20000100800 */
[----:B------:R-:W-:Y:S02]  /*6a20*/  SHF.R.S32.HI R52, RZ, 0x1f, R80 ;  /* 0x0000001fff347819 */ /* 0x000fe40000011450 */
[----:B------:R-:W-:Y:S01]  /*6a30*/  SHF.R.S32.HI R54, RZ, 0x1f, R82 ;  /* 0x0000001fff367819 */ /* 0x000fe20000011452 */
[----:B------:R-:W-:Y:S01]  /*6a40*/  STL [R1+0x58], RZ ;  /* 0x000058ff01007387 */ /* 0x000fe20000100800 */
[----:B------:R-:W-:-:S02]  /*6a50*/  SHF.R.S32.HI R56, RZ, 0x1f, R84 ;  /* 0x0000001fff387819 */ /* 0x000fc40000011454 */
[----:B------:R-:W-:Y:S01]  /*6a60*/  SHF.R.S32.HI R60, RZ, 0x1f, R103 ;  /* 0x0000001fff3c7819 */ /* 0x000fe20000011467 */
[----:B------:R-:W-:Y:S01]  /*6a70*/  STL [R1+0x5c], RZ ;  /* 0x00005cff01007387 */ /* 0x000fe20000100800 */
[----:B------:R-:W-:Y:S02]  /*6a80*/  SHF.R.S32.HI R61, RZ, 0x1f, R105 ;  /* 0x0000001fff3d7819 */ /* 0x000fe40000011469 */
[----:B------:R-:W-:Y:S01]  /*6a90*/  SHF.R.S32.HI R63, RZ, 0x1f, R107 ;  /* 0x0000001fff3f7819 */ /* 0x000fe2000001146b */
[----:B------:R-:W-:Y:S01]  /*6aa0*/  STL [R1+0x60], RZ ;  /* 0x000060ff01007387 */ /* 0x000fe20000100800 */
[----:B------:R-:W-:Y:S02]  /*6ab0*/  SHF.R.S32.HI R65, RZ, 0x1f, R109 ;  /* 0x0000001fff417819 */ /* 0x000fe4000001146d */
[----:B------:R-:W-:Y:S01]  /*6ac0*/  SHF.R.S32.HI R67, RZ, 0x1f, R112 ;  /* 0x0000001fff437819 */ /* 0x000fe20000011470 */
[----:B------:R-:W-:Y:S04]  /*6ad0*/  STL [R1+0x64], RZ ;  /* 0x000064ff01007387 */ /* 0x000fe80000100800 */
[----:B------:R-:W-:Y:S04]  /*6ae0*/  STL [R1+0x68], RZ ;  /* 0x000068ff01007387 */ /* 0x000fe80000100800 */
[----:B------:R-:W-:Y:S04]  /*6af0*/  STL [R1+0x6c], RZ ;  /* 0x00006cff01007387 */ /* 0x000fe80000100800 */
[----:B------:R-:W-:Y:S04]  /*6b00*/  STL [R1+0x70], RZ ;  /* 0x000070ff01007387 */ /* 0x000fe80000100800 */
[----:B------:R-:W-:Y:S04]  /*6b10*/  STL [R1+0x74], RZ ;  /* 0x000074ff01007387 */ /* 0x000fe80000100800 */
[----:B------:R-:W-:Y:S04]  /*6b20*/  STL [R1+0x78], RZ ;  /* 0x000078ff01007387 */ /* 0x000fe80000100800 */
[----:B------:R-:W-:Y:S04]  /*6b30*/  STL [R1+0x7c], RZ ;  /* 0x00007cff01007387 */ /* 0x000fe80000100800 */
[----:B------:R0:W-:Y:S04]  /*6b40*/  STL [R1+0xbc], R2 ;  /* 0x0000bc0201007387 */ /* 0x0001e80000100800 */
[----:B------:R1:W-:Y:S04]  /*6b50*/  STL [R1+0xb8], R6 ;  /* 0x0000b80601007387 */ /* 0x0003e80000100800 */
[----:B------:R2:W-:Y:S01]  /*6b60*/  STL [R1+0xb4], R5 ;  /* 0x0000b40501007387 */ /* 0x0005e20000100800 */
[----:B0-----:R-:W-:-:S02]  /*6b70*/  IMAD.IADD R2, R86, 0x1, R8 ;  /* 0x0000000156027824 */ /* 0x001fc400078e0208 */
[----:B------:R-:W-:Y:S01]  /*6b80*/  IMAD R8, R33, 0x48, RZ ;  /* 0x0000004821087824 */ /* 0x000fe200078e02ff */
[----:B------:R-:W-:Y:S01]  /*6b90*/  SHF.R.S32.HI R33, RZ, 0x1f, R55 ;  /* 0x0000001fff217819 */ /* 0x000fe20000011437 */
[C---:B-1----:R-:W-:Y:S01]  /*6ba0*/  IMAD.IADD R6, R86.reuse, 0x1, R9 ;  /* 0x0000000156067824 */ /* 0x042fe200078e0209 */
[----:B------:R0:W-:Y:S01]  /*6bb0*/  STL [R1+0xb0], R2 ;  /* 0x0000b00201007387 */ /* 0x0001e20000100800 */
[----:B------:R-:W-:Y:S01]  /*6bc0*/  IMAD R9, R31, 0x49, RZ ;  /* 0x000000491f097824 */ /* 0x000fe200078e02ff */
[----:B------:R-:W-:Y:S01]  /*6bd0*/  SHF.R.S32.HI R119, RZ, 0x1f, R8 ;  /* 0x0000001fff777819 */ /* 0x000fe20000011408 */
[C---:B--2---:R-:W-:Y:S01]  /*6be0*/  IMAD.IADD R5, R86.reuse, 0x1, R10 ;  /* 0x0000000156057824 */ /* 0x044fe200078e020a */
[----:B------:R1:W-:Y:S01]  /*6bf0*/  STL [R1+0xac], R6 ;  /* 0x0000ac0601007387 */ /* 0x0003e20000100800 */
[----:B------:R-:W-:Y:S01]  /*6c00*/  IMAD R10, R29, 0x4a, RZ ;  /* 0x0000004a1d0a7824 */ /* 0x000fe200078e02ff */
[----:B------:R-:W-:Y:S02]  /*6c10*/  SHF.R.S32.HI R117, RZ, 0x1f, R9 ;  /* 0x0000001fff757819 */ /* 0x000fe40000011409 */
[----:B------:R2:W-:Y:S01]  /*6c20*/  STL [R1+0xa8], R5 ;  /* 0x0000a80501007387 */ /* 0x0005e20000100800 */
[----:B0-----:R-:W-:Y:S01]  /*6c30*/  IMAD.IADD R2, R86, 0x1, R11 ;  /* 0x0000000156027824 */ /* 0x001fe200078e020b */
[----:B------:R-:W-:Y:S01]  /*6c40*/  SHF.R.S32.HI R115, RZ, 0x1f, R10 ;  /* 0x0000001fff737819 */ /* 0x000fe2000001140a */
[----:B------:R-:W-:Y:S01]  /*6c50*/  IMAD R86, R4, 0x62, RZ ;  /* 0x0000006204567824 */ /* 0x000fe200078e02ff */
[----:B------:R-:W-:Y:S01]  /*6c60*/  LOP3.LUT R8, R0, 0x60, RZ, 0x3c, !PT ;  /* 0x0000006000087812 */ /* 0x000fe200078e3cff */
[----:B------:R-:W-:Y:S01]  /*6c70*/  IMAD R4, R24, 0x4d, RZ ;  /* 0x0000004d18047824 */ /* 0x000fe200078e02ff */
[----:B------:R0:W-:Y:S01]  /*6c80*/  STL [R1+0xa4], R2 ;  /* 0x0000a40201007387 */ /* 0x0001e20000100800 */
[----:B-1----:R-:W-:Y:S01]  /*6c90*/  IMAD R6, R36, 0x46, RZ ;  /* 0x0000004624067824 */ /* 0x002fe200078e02ff */
[----:B------:R-:W-:Y:S01]  /*6ca0*/  SHF.R.S32.HI R24, RZ, 0x1f, R44 ;  /* 0x0000001fff187819 */ /* 0x000fe2000001142c */
[----:B--2---:R-:W-:Y:S01]  /*6cb0*/  IMAD R5, R38, 0x45, RZ ;  /* 0x0000004526057824 */ /* 0x004fe200078e02ff */
[----:B------:R1:W-:Y:S01]  /*6cc0*/  STL [R1+0x17f0], R3 ;  /* 0x0017f00301007387 */ /* 0x0003e20000100800 */
[----:B------:R-:W-:Y:S01]  /*6cd0*/  SHF.R.S32.HI R110, RZ, 0x1f, R4 ;  /* 0x0000001fff6e7819 */ /* 0x000fe20000011404 */
[----:B------:R-:W-:Y:S01]  /*6ce0*/  IMAD R11, R27, 0x4b, RZ ;  /* 0x0000004b1b0b7824 */ /* 0x000fe200078e02ff */
[----:B------:R-:W-:Y:S01]  /*6cf0*/  LOP3.LUT R4, R0, 0x20, RZ, 0x3c, !PT ;  /* 0x0000002000047812 */ /* 0x000fe200078e3cff */
[----:B------:R-:W2:Y:S01]  /*6d00*/  LDL R9, [R1+0x17bc] ;  /* 0x0017bc0001097983 */ /* 0x000ea20000100800 */
[----:B------:R-:W-:Y:S01]  /*6d10*/  SHF.R.S32.HI R252, RZ, 0x1f, R5 ;  /* 0x0000001ffffc7819 */ /* 0x000fe20000011405 */
[----:B0-----:R-:W-:Y:S01]  /*6d20*/  IMAD R2, R26, 0x4c, RZ ;  /* 0x0000004c1a027824 */ /* 0x001fe200078e02ff */
[----:B------:R-:W-:-:S02]  /*6d30*/  LOP3.LUT R5, R0, 0x30, RZ, 0x3c, !PT ;  /* 0x0000003000057812 */ /* 0x000fc400078e3cff */
[----:B------:R-:W-:Y:S02]  /*6d40*/  SHF.R.S32.HI R250, RZ, 0x1f, R6 ;  /* 0x0000001ffffa7819 */ /* 0x000fe40000011406 */
[C---:B-1----:R-:W-:Y:S02]  /*6d50*/  LOP3.LUT R3, R0.reuse, 0x10, RZ, 0x3c, !PT ;  /* 0x0000001000037812 */ /* 0x042fe400078e3cff */
[----:B------:R-:W-:Y:S02]  /*6d60*/  SHF.R.S32.HI R111, RZ, 0x1f, R2 ;  /* 0x0000001fff6f7819 */ /* 0x000fe40000011402 */
[----:B------:R-:W-:Y:S01]  /*6d70*/  LOP3.LUT R6, R0, 0x40, RZ, 0x3c, !PT ;  /* 0x0000004000067812 */ /* 0x000fe200078e3cff */
[----:B------:R-:W3:Y:S01]  /*6d80*/  LDL R2, [R1+0x9c] ;  /* 0x00009c0001027983 */ /* 0x000ee20000100800 */
[----:B------:R-:W-:Y:S02]  /*6d90*/  SHF.R.S32.HI R113, RZ, 0x1f, R11 ;  /* 0x0000001fff717819 */ /* 0x000fe4000001140b */
[----:B------:R-:W-:-:S02]  /*6da0*/  SHF.R.S32.HI R26, RZ, 0x1f, R46 ;  /* 0x0000001fff1a7819 */ /* 0x000fc4000001142e */
[----:B------:R-:W-:Y:S02]  /*6db0*/  SHF.R.S32.HI R27, RZ, 0x1f, R48 ;  /* 0x0000001fff1b7819 */ /* 0x000fe40000011430 */
[----:B------:R-:W-:Y:S02]  /*6dc0*/  SHF.R.S32.HI R29, RZ, 0x1f, R50 ;  /* 0x0000001fff1d7819 */ /* 0x000fe40000011432 */
[----:B------:R-:W-:Y:S02]  /*6dd0*/  SHF.R.S32.HI R31, RZ, 0x1f, R53 ;  /* 0x0000001fff1f7819 */ /* 0x000fe40000011435 */
[----:B------:R-:W-:Y:S02]  /*6de0*/  SHF.R.S32.HI R36, RZ, 0x1f, R59 ;  /* 0x0000001fff247819 */ /* 0x000fe4000001143b */
[----:B------:R-:W-:Y:S02]  /*6df0*/  SHF.R.S32.HI R38, RZ, 0x1f, R62 ;  /* 0x0000001fff267819 */ /* 0x000fe4000001143e */
[----:B------:R-:W-:Y:S01]  /*6e00*/  SHF.R.S32.HI R58, RZ, 0x1f, R86 ;  /* 0x0000001fff3a7819 */ /* 0x000fe20000011456 */
[----:B--2---:R-:W-:-:S02]  /*6e10*/  IMAD.IADD R10, R9, 0x1, R0 ;  /* 0x00000001090a7824 */ /* 0x004fc400078e0200 */
[C---:B------:R-:W-:Y:S02]  /*6e20*/  IMAD.IADD R3, R9.reuse, 0x1, R3 ;  /* 0x0000000109037824 */ /* 0x040fe400078e0203 */
[C---:B------:R-:W-:Y:S01]  /*6e30*/  IMAD.IADD R4, R9.reuse, 0x1, R4 ;  /* 0x0000000109047824 */ /* 0x040fe200078e0204 */
[----:B------:R-:W-:Y:S01]  /*6e40*/  STL [R1+0x5d8], R10 ;  /* 0x0005d80a01007387 */ /* 0x000fe20000100800 */
[----:B------:R-:W-:-:S03]  /*6e50*/  IMAD.IADD R5, R9, 0x1, R5 ;  /* 0x0000000109057824 */ /* 0x000fc600078e0205 */
[----:B------:R0:W-:Y:S04]  /*6e60*/  STL [R1+0x5d4], R3 ;  /* 0x0005d40301007387 */ /* 0x0001e80000100800 */
[----:B0-----:R-:W2:Y:S04]  /*6e70*/  LDL R3, [R1+0x80] ;  /* 0x0000800001037983 */ /* 0x001ea80000100800 */
[----:B------:R0:W-:Y:S04]  /*6e80*/  STL [R1+0x5d0], R4 ;  /* 0x0005d00401007387 */ /* 0x0001e80000100800 */
[----:B------:R-:W4:Y:S04]  /*6e90*/  LDL R10, [R1+0x90] ;  /* 0x00009000010a7983 */ /* 0x000f280000100800 */
[----:B------:R-:W5:Y:S01]  /*6ea0*/  LDL R11, [R1+0x88] ;  /* 0x00008800010b7983 */ /* 0x000f620000100800 */
[----:B0-----:R-:W-:-:S03]  /*6eb0*/  IMAD.IADD R4, R9, 0x1, R6 ;  /* 0x0000000109047824 */ /* 0x001fc600078e0206 */
[----:B------:R0:W-:Y:S04]  /*6ec0*/  STL [R1+0x5cc], R5 ;  /* 0x0005cc0501007387 */ /* 0x0001e80000100800 */
[----:B------:R-:W2:Y:S01]  /*6ed0*/  LDL R6, [R1+0x98] ;  /* 0x0000980001067983 */ /* 0x000ea20000100800 */
[----:B0-----:R-:W-:-:S03]  /*6ee0*/  IMAD.IADD R5, R9, 0x1, R7 ;  /* 0x0000000109057824 */ /* 0x001fc600078e0207 */
[----:B------:R0:W-:Y:S01]  /*6ef0*/  STL [R1+0x5c8], R4 ;  /* 0x0005c80401007387 */ /* 0x0001e20000100800 */
[----:B------:R-:W-:-:S03]  /*6f00*/  IMAD.IADD R7, R9, 0x1, R8 ;  /* 0x0000000109077824 */ /* 0x000fc600078e0208 */
[----:B0-----:R-:W4:Y:S04]  /*6f10*/  LDL R4, [R1+0x94] ;  /* 0x0000940001047983 */ /* 0x001f280000100800 */
[----:B------:R0:W-:Y:S04]  /*6f20*/  STL [R1+0x5c4], R5 ;  /* 0x0005c40501007387 */ /* 0x0001e80000100800 */
[----:B------:R-:W5:Y:S04]  /*6f30*/  LDL R8, [R1+0x8c] ;  /* 0x00008c0001087983 */ /* 0x000f680000100800 */
[----:B0-----:R-:W2:Y:S01]  /*6f40*/  LDL R5, [R1+0x84] ;  /* 0x0000840001057983 */ /* 0x001ea20000100800 */
[----:B------:R-:W-:-:S05]  /*6f50*/  LOP3.LUT R0, R0, 0x70, RZ, 0x3c, !PT ;  /* 0x0000007000007812 */ /* 0x000fca00078e3cff */
[----:B------:R-:W-:Y:S01]  /*6f60*/  IMAD.IADD R0, R9, 0x1, R0 ;  /* 0x0000000109007824 */ /* 0x000fe200078e0200 */
[----:B------:R3:W-:Y:S04]  /*6f70*/  STL [R1+0x5c0], R7 ;  /* 0x0005c00701007387 */ /* 0x0007e80000100800 */
[----:B------:R4:W-:Y:S01]  /*6f80*/  STL [R1+0x5bc], R0 ;  /* 0x0005bc0001007387 */ /* 0x0009e20000100800 */
[----:B---3--:R-:W-:-:S05]  /*6f90*/  IADD3 R7, P3, R21, R2, RZ ;  /* 0x0000000215077210 */ /* 0x008fca0007f7e0ff */
[----:B------:R2:W-:Y:S01]  /*6fa0*/  STL [R1+0x6b4], R7 ;  /* 0x0006b40701007387 */ /* 0x0005e20000100800 */
[C---:B----4-:R-:W-:Y:S02]  /*6fb0*/  IADD3 R0, P2, R21.reuse, R4, RZ ;  /* 0x0000000415007210 */ /* 0x050fe40007f5e0ff */
[----:B-----5:R-:W-:-:S03]  /*6fc0*/  IADD3 R9, P1, R21, R8, RZ ;  /* 0x0000000815097210 */ /* 0x020fc60007f3e0ff */
[----:B------:R0:W-:Y:S04]  /*6fd0*/  STL [R1+0x6bc], R0 ;  /* 0x0006bc0001007387 */ /* 0x0001e80000100800 */
[----:B------:R1:W-:Y:S01]  /*6fe0*/  STL [R1+0x6c4], R9 ;  /* 0x0006c40901007387 */ /* 0x0003e20000100800 */
[----:B--2---:R-:W-:Y:S02]  /*6ff0*/  IADD3 R7, P0, R21, R5, RZ ;  /* 0x0000000515077210 */ /* 0x004fe40007f1e0ff */
[----:B------:R-:W2:Y:S01]  /*7000*/  LDC R21, c[0x0][0x238] ;  /* 0x00008e00ff157b82 */ /* 0x000ea20000000800 */
[C---:B0-----:R-:W-:Y:S02]  /*7010*/  IADD3 R0, P4, R23.reuse, R2, RZ ;  /* 0x0000000217007210 */ /* 0x041fe40007f9e0ff */
[----:B------:R0:W-:Y:S01]  /*7020*/  STL [R1+0x6cc], R7 ;  /* 0x0006cc0701007387 */ /* 0x0001e20000100800 */
[----:B-1----:R-:W-:-:S03]  /*7030*/  IADD3 R9, P6, R23, R4, RZ ;  /* 0x0000000417097210 */ /* 0x002fc60007fde0ff */
[----:B------:R1:W-:Y:S04]  /*7040*/  STL [R1+0x6d4], R0 ;  /* 0x0006d40001007387 */ /* 0x0003e80000100800 */
[----:B------:R3:W-:Y:S01]  /*7050*/  STL [R1+0x6dc], R9 ;  /* 0x0006dc0901007387 */ /* 0x0007e20000100800 */
[----:B0-----:R-:W-:Y:S01]  /*7060*/  IADD3 R7, P5, R23, R8, RZ ;  /* 0x0000000817077210 */ /* 0x001fe20007fbe0ff */
[----:B-1----:R-:W-:-:S04]  /*7070*/  IMAD.X R0, R12, 0x1, R6, P3 ;  /* 0x000000010c007824 */ /* 0x002fc800018e0606 */
[----:B------:R0:W-:Y:S01]  /*7080*/  STL [R1+0x6e4], R7 ;  /* 0x0006e40701007387 */ /* 0x0001e20000100800 */
[----:B---3--:R-:W-:-:S03]  /*7090*/  IADD3 R9, P3, R23, R5, RZ ;  /* 0x0000000517097210 */ /* 0x008fc60007f7e0ff */
[----:B------:R1:W-:Y:S04]  /*70a0*/  STL [R1+0x6b0], R0 ;  /* 0x0006b00001007387 */ /* 0x0003e80000100800 */
[----:B------:R3:W-:Y:S01]  /*70b0*/  STL [R1+0x6ec], R9 ;  /* 0x0006ec0901007387 */ /* 0x0007e20000100800 */
[----:B0-----:R-:W-:Y:S01]  /*70c0*/  IMAD.X R7, R12, 0x1, R10, P2 ;  /* 0x000000010c077824 */ /* 0x001fe200010e060a */
[----:B-1----:R-:W-:-:S04]  /*70d0*/  IADD3 R0, P2, R25, R2, RZ ;  /* 0x0000000219007210 */ /* 0x002fc80007f5e0ff */
[----:B------:R0:W-:Y:S01]  /*70e0*/  STL [R1+0x6b8], R7 ;  /* 0x0006b80701007387 */ /* 0x0001e20000100800 */
[----:B---3--:R-:W-:-:S03]  /*70f0*/  IMAD.X R9, R12, 0x1, R11, P1 ;  /* 0x000000010c097824 */ /* 0x008fc600008e060b */
        /* <DEDUP_REMOVED lines=592> */
[----:B------:R-:W-:Y:S01]  /*9600*/  STL [R1+0xb94], R7 ;  /* 0x000b940701007387 */ /* 0x000fe20000100800 */
[----:B---3--:R-:W-:-:S03]  /*9610*/  IADD3 R9, P0, R251, R4, RZ ;  /* 0x00000004fb097210 */ /* 0x008fc60007f1e0ff */
[----:B------:R-:W-:Y:S04]  /*9620*/  STL [R1+0xb60], R0 ;  /* 0x000b600001007387 */ /* 0x000fe80000100800 */
[----:B------:R0:W-:Y:S02]  /*9630*/  STL [R1+0xb9c], R9 ;  /* 0x000b9c0901007387 */ /* 0x0001e40000100800 */
[----:B0-----:R-:W0:Y:S01]  /*9640*/  LDC R9, c[0x0][0x238] ;  /* 0x00008e00ff097b82 */ /* 0x001e220000000800 */
[----:B------:R-:W-:Y:S01]  /*9650*/  IMAD.X R7, R72, 0x1, R3, P4 ;  /* 0x0000000148077824 */ /* 0x000fe200020e0603 */
[----:B------:R-:W-:Y:S01]  /*9660*/  IADD3 R0, P4, R251, R8, RZ ;  /* 0x00000008fb007210 */ /* 0x000fe20007f9e0ff */
[----:B------:R-:W-:-:S03]  /*9670*/  IMAD.X R12, R74, 0x1, R6, P6 ;  /* 0x000000014a0c7824 */ /* 0x000fc600030e0606 */
[----:B------:R1:W-:Y:S04]  /*9680*/  STL [R1+0xb68], R7 ;  /* 0x000b680701007387 */ /* 0x0003e80000100800 */
[----:B------:R3:W-:Y:S01]  /*9690*/  STL [R1+0xba4], R0 ;  /* 0x000ba40001007387 */ /* 0x0007e20000100800 */
[C---:B-1----:R-:W-:Y:S01]  /*96a0*/  IMAD.X R7, R74.reuse, 0x1, R10, P5 ;  /* 0x000000014a077824 */ /* 0x042fe200028e060a */
[----:B---3--:R-:W-:Y:S01]  /*96b0*/  IADD3 R0, P6, R251, R5, RZ ;  /* 0x00000005fb007210 */ /* 0x008fe20007fde0ff */
[----:B0-----:R-:W-:Y:S01]  /*96c0*/  IMAD R9, R9, 0x57, RZ ;  /* 0x0000005709097824 */ /* 0x001fe200078e02ff */
[----:B------:R0:W-:Y:S04]  /*96d0*/  STL [R1+0xb70], R12 ;  /* 0x000b700c01007387 */ /* 0x0001e80000100800 */
        /* <DEDUP_REMOVED lines=10> */
[----:B------:R-:W-:-:S04]  /*9780*/  IADD3 R0, P2, R9, R8, RZ ;  /* 0x0000000809007210 */ /* 0x000fc80007f5e0ff */
[----:B------:R1:W-:Y:S04]  /*9790*/  STL [R1+0xb88], R12 ;  /* 0x000b880c01007387 */ /* 0x0003e80000100800 */
[----:B------:R3:W-:Y:S01]  /*97a0*/  STL [R1+0xbc4], R0 ;  /* 0x000bc40001007387 */ /* 0x0007e20000100800 */
[C---:B-1----:R-:W-:Y:S01]  /*97b0*/  IMAD.X R12, R76.reuse, 0x1, R6, P1 ;  /* 0x000000014c0c7824 */ /* 0x042fe200008e0606 */
[----:B---3--:R-:W-:Y:S01]  /*97c0*/  IADD3 R0, P1, R9, R5, RZ ;  /* 0x0000000509007210 */ /* 0x008fe20007f3e0ff */
[C---:B------:R-:W-:Y:S02]  /*97d0*/  IMAD.X R9, R76.reuse, 0x1, R10, P0 ;  /* 0x000000014c097824 */ /* 0x040fe400000e060a */
        /* <DEDUP_REMOVED lines=33> */
[----:B-1----:R-:W-:Y:S01]  /*99f0*/  IMAD.X R12, R79, 0x1, R6, P0 ;  /* 0x000000014f0c7824 */ /* 0x002fe200000e0606 */
[----:B---3--:R-:W-:Y:S01]  /*9a00*/  IADD3 R0, P0, R9, R5, RZ ;  /* 0x0000000509007210 */ /* 0x008fe20007f1e0ff */
[----:B------:R-:W-:Y:S02]  /*9a10*/  IMAD.X R9, R79, 0x1, R10, P4 ;  /* 0x000000014f097824 */ /* 0x000fe400020e060a */
        /* <DEDUP_REMOVED lines=303> */
[----:B------:R3:W-:Y:S04]  /*ad10*/  STL [R1+0xe24], R0 ;  /* 0x000e240001007387 */ /* 0x0007e80000100800 */
[----:B------:R4:W-:Y:S01]  /*ad20*/  STL [R1+0xdf0], R13 ;  /* 0x000df00d01007387 */ /* 0x0009e20000100800 */
[----:B-1----:R-:W-:Y:S01]  /*ad30*/  IMAD.X R12, R252, 0x1, R10, P1 ;  /* 0x00000001fc0c7824 */ /* 0x002fe200008e060a */
[----:B---3--:R-:W-:Y:S01]  /*ad40*/  IADD3 R0, P2, R7, R5, RZ ;  /* 0x0000000507007210 */ /* 0x008fe20007f5e0ff */
[----:B0-----:R-:W-:-:S04]  /*ad50*/  IMAD R9, R9, 0x43, RZ ;  /* 0x0000004309097824 */ /* 0x001fc800078e02ff */
[----:B------:R0:W-:Y:S01]  /*ad60*/  STL [R1+0xe2c], R0 ;  /* 0x000e2c0001007387 */ /* 0x0001e20000100800 */
[----:B----4-:R-:W-:-:S03]  /*ad70*/  IADD3 R13, P1, R9, R2, RZ ;  /* 0x00000002090d7210 */ /* 0x010fc60007f3e0ff */
[----:B------:R-:W-:Y:S01]  /*ad80*/  STL [R1+0xdf8], R12 ;  /* 0x000df80c01007387 */ /* 0x000fe20000100800 */
[----:B0-----:R-:W-:-:S03]  /*ad90*/  IMAD.X R0, R252, 0x1, R11, P0 ;  /* 0x00000001fc007824 */ /* 0x001fc600000e060b */
[----:B------:R-:W-:Y:S04]  /*ada0*/  STL [R1+0xe34], R13 ;  /* 0x000e340d01007387 */ /* 0x000fe80000100800 */
[----:B------:R0:W-:Y:S02]  /*adb0*/  STL [R1+0xe00], R0 ;  /* 0x000e000001007387 */ /* 0x0001e40000100800 */
[----:B0-----:R-:W-:Y:S02]  /*adc0*/  SHF.R.S32.HI R0, RZ, 0x1f, R7 ;  /* 0x0000001fff007819 */ /* 0x001fe40000011407 */
[----:B------:R-:W0:Y:S01]  /*add0*/  LDC R7, c[0x0][0x238] ;  /* 0x00008e00ff077b82 */ /* 0x000e220000000800 */
[----:B------:R-:W-:Y:S01]  /*ade0*/  IADD3 R12, P0, R9, R4, RZ ;  /* 0x00000004090c7210 */ /* 0x000fe20007f1e0ff */
[----:B------:R-:W-:-:S04]  /*adf0*/  IMAD.X R13, R252, 0x1, R3, P4 ;  /* 0x00000001fc0d7824 */ /* 0x000fc800020e0603 */
[----:B------:R1:W-:Y:S04]  /*ae00*/  STL [R1+0xe3c], R12 ;  /* 0x000e3c0c01007387 */ /* 0x0003e80000100800 */
[----:B------:R3:W-:Y:S01]  /*ae10*/  STL [R1+0xe08], R13 ;  /* 0x000e080d01007387 */ /* 0x0007e20000100800 */
[----:B-1----:R-:W-:Y:S01]  /*ae20*/  IADD3 R12, P4, R9, R8, RZ ;  /* 0x00000008090c7210 */ /* 0x002fe20007f9e0ff */
[----:B---3--:R-:W-:-:S04]  /*ae30*/  IMAD.X R13, R0, 0x1, R6, P6 ;  /* 0x00000001000d7824 */ /* 0x008fc800030e0606 */
[----:B------:R1:W-:Y:S01]  /*ae40*/  STL [R1+0xe44], R12 ;  /* 0x000e440c01007387 */ /* 0x0003e20000100800 */
[----:B0-----:R-:W-:Y:S01]  /*ae50*/  IMAD R7, R7, 0x42, RZ ;  /* 0x0000004207077824 */ /* 0x001fe200078e02ff */
[----:B------:R-:W-:Y:S02]  /*ae60*/  IADD3 R14, P6, R9, R5, RZ ;  /* 0x00000005090e7210 */ /* 0x000fe40007fde0ff */
[----:B------:R0:W-:Y:S01]  /*ae70*/  STL [R1+0xe10], R13 ;  /* 0x000e100d01007387 */ /* 0x0001e20000100800 */
[----:B-1----:R-:W-:-:S03]  /*ae80*/  IMAD.X R12, R0, 0x1, R10, P5 ;  /* 0x00000001000c7824 */ /* 0x002fc600028e060a */
[----:B------:R1:W-:Y:S01]  /*ae90*/  STL [R1+0xe4c], R14 ;  /* 0x000e4c0e01007387 */ /* 0x0003e20000100800 */
[----:B0-----:R-:W-:-:S03]  /*aea0*/  IADD3 R13, P5, R7, R2, RZ ;  /* 0x00000002070d7210 */ /* 0x001fc60007fbe0ff */
[----:B------:R-:W-:Y:S04]  /*aeb0*/  STL [R1+0xe18], R12 ;  /* 0x000e180c01007387 */ /* 0x000fe80000100800 */
[----:B------:R0:W-:Y:S01]  /*aec0*/  STL [R1+0xe54], R13 ;  /* 0x000e540d01007387 */ /* 0x0001e20000100800 */
[C---:B-1----:R-:W-:Y:S02]  /*aed0*/  IMAD.X R14, R0.reuse, 0x1, R11, P3 ;  /* 0x00000001000e7824 */ /* 0x042fe400018e060b */
[----:B0-----:R-:W-:Y:S01]  /*aee0*/  IMAD.X R13, R0, 0x1, R3, P2 ;  /* 0x00000001000d7824 */ /* 0x001fe200010e0603 */
[----:B------:R-:W-:Y:S02]  /*aef0*/  SHF.R.S32.HI R0, RZ, 0x1f, R9 ;  /* 0x0000001fff007819 */ /* 0x000fe40000011409 */
[----:B------:R-:W0:Y:S01]  /*af00*/  LDC R9, c[0x0][0x238] ;  /* 0x00008e00ff097b82 */ /* 0x000e220000000800 */
[C---:B------:R-:W-:Y:S01]  /*af10*/  IADD3 R12, P3, R7.reuse, R4, RZ ;  /* 0x00000004070c7210 */ /* 0x040fe20007f7e0ff */
[----:B------:R-:W-:Y:S04]  /*af20*/  STL [R1+0xe20], R14 ;  /* 0x000e200e01007387 */ /* 0x000fe80000100800 */
        /* <DEDUP_REMOVED lines=24> */
[----:B0-----:R-:W-:Y:S01]  /*b0b0*/  IMAD.SHL.U32 R7, R7, 0x40, RZ ;  /* 0x0000004007077824 */ /* 0x001fe200078e00ff */
        /* <DEDUP_REMOVED lines=642> */
[----:B-1----:R-:W-:-:S05]  /*d8e0*/  IADD3 R12, P2, R9, R8, RZ ;  /* 0x00000008090c7210 */ /* 0x002fca0007f5e0ff */
[----:B------:R1:W-:Y:S01]  /*d8f0*/  STL [R1+0x12c4], R12 ;  /* 0x0012c40c01007387 */ /* 0x0003e20000100800 */
[----:B0-----:R-:W-:Y:S02]  /*d900*/  IMAD R7, R7, 0x1e, RZ ;  /* 0x0000001e07077824 */ /* 0x001fe400078e02ff */
[C---:B---3--:R-:W-:Y:S02]  /*d910*/  IMAD.X R13, R0.reuse, 0x1, R10, P0 ;  /* 0x00000001000d7824 */ /* 0x048fe400000e060a */
[----:B-1----:R-:W-:Y:S01]  /*d920*/  IMAD.X R12, R0, 0x1, R6, P1 ;  /* 0x00000001000c7824 */ /* 0x002fe200008e0606 */
[----:B------:R-:W-:-:S04]  /*d930*/  IADD3 R14, P1, R9, R5, RZ ;  /* 0x00000005090e7210 */ /* 0x000fc80007f3e0ff */
[----:B------:R0:W-:Y:S04]  /*d940*/  STL [R1+0x1290], R12 ;  /* 0x0012900c01007387 */ /* 0x0001e80000100800 */
[----:B------:R1:W-:Y:S01]  /*d950*/  STL [R1+0x12cc], R14 ;  /* 0x0012cc0e01007387 */ /* 0x0003e20000100800 */
[----:B0-----:R-:W-:-:S03]  /*d960*/  IADD3 R12, P0, R7, R2, RZ ;  /* 0x00000002070c7210 */ /* 0x001fc60007f1e0ff */
[----:B------:R0:W-:Y:S01]  /*d970*/  STL [R1+0x1298], R13 ;  /* 0x0012980d01007387 */ /* 0x0001e20000100800 */
[----:B-1----:R-:W-:-:S03]  /*d980*/  IMAD.X R14, R0, 0x1, R11, P4 ;  /* 0x00000001000e7824 */ /* 0x002fc600020e060b */
[----:B------:R1:W-:Y:S01]  /*d990*/  STL [R1+0x12d4], R12 ;  /* 0x0012d40c01007387 */ /* 0x0003e20000100800 */
[C---:B0-----:R-:W-:Y:S01]  /*d9a0*/  IADD3 R13, P4, R7.reuse, R4, RZ ;  /* 0x00000004070d7210 */ /* 0x041fe20007f9e0ff */
[----:B-1----:R-:W-:Y:S01]  /*d9b0*/  IMAD.X R12, R0, 0x1, R3, P6 ;  /* 0x00000001000c7824 */ /* 0x002fe200030e0603 */
[----:B------:R-:W-:Y:S02]  /*d9c0*/  SHF.R.S32.HI R0, RZ, 0x1f, R9 ;  /* 0x0000001fff007819 */ /* 0x000fe40000011409 */
[----:B------:R-:W-:Y:S01]  /*d9d0*/  IADD3 R9, P6, R7, R8, RZ ;  /* 0x0000000807097210 */ /* 0x000fe20007fde0ff */
[----:B------:R-:W-:Y:S04]  /*d9e0*/  STL [R1+0x12a0], R14 ;  /* 0x0012a00e01007387 */ /* 0x000fe80000100800 */
[----:B------:R-:W-:Y:S01]  /*d9f0*/  STL [R1+0x12dc], R13 ;  /* 0x0012dc0d01007387 */ /* 0x000fe20000100800 */
[----:B--2---:R-:W-:-:S03]  /*da00*/  IMAD R21, R21, 0x1d, RZ ;  /* 0x0000001d15157824 */ /* 0x004fc600078e02ff */
[----:B------:R-:W-:Y:S04]  /*da10*/  STL [R1+0x12a8], R12 ;  /* 0x0012a80c01007387 */ /* 0x000fe80000100800 */
[----:B------:R0:W-:Y:S02]  /*da20*/  STL [R1+0x12e4], R9 ;  /* 0x0012e40901007387 */ /* 0x0001e40000100800 */
[C---:B0-----:R-:W-:Y:S01]  /*da30*/  IMAD.X R9, R0.reuse, 0x1, R6, P5 ;  /* 0x0000000100097824 */ /* 0x041fe200028e0606 */
[----:B------:R-:W-:Y:S01]  /*da40*/  IADD3 R13, P5, R7, R5, RZ ;  /* 0x00000005070d7210 */ /* 0x000fe20007fbe0ff */
[----:B------:R-:W-:-:S03]  /*da50*/  IMAD.X R12, R0, 0x1, R10, P3 ;  /* 0x00000001000c7824 */ /* 0x000fc600018e060a */
[----:B------:R0:W-:Y:S04]  /*da60*/  STL [R1+0x12b0], R9 ;  /* 0x0012b00901007387 */ /* 0x0001e80000100800 */
[----:B------:R-:W-:Y:S01]  /*da70*/  STL [R1+0x12ec], R13 ;  /* 0x0012ec0d01007387 */ /* 0x000fe20000100800 */
[----:B0-----:R-:W-:-:S03]  /*da80*/  IADD3 R9, P3, R21, R2, RZ ;  /* 0x0000000215097210 */ /* 0x001fc60007f7e0ff */
[----:B------:R-:W-:Y:S04]  /*da90*/  STL [R1+0x12b8], R12 ;  /* 0x0012b80c01007387 */ /* 0x000fe80000100800 */
[----:B------:R0:W-:Y:S02]  /*daa0*/  STL [R1+0x12f4], R9 ;  /* 0x0012f40901007387 */ /* 0x0001e40000100800 */
[----:B0-----:R-:W0:Y:S01]  /*dab0*/  LDC R9, c[0x0][0x238] ;  /* 0x00008e00ff097b82 */ /* 0x001e220000000800 */
[----:B------:R-:W-:Y:S01]  /*dac0*/  IMAD.X R13, R0, 0x1, R11, P2 ;  /* 0x00000001000d7824 */ /* 0x000fe200010e060b */
[----:B------:R-:W-:Y:S02]  /*dad0*/  IADD3 R12, P2, R21, R4, RZ ;  /* 0x00000004150c7210 */ /* 0x000fe40007f5e0ff */
[----:B------:R-:W-:-:S02]  /*dae0*/  SHF.R.S32.HI R7, RZ, 0x1f, R7 ;  /* 0x0000001fff077819 */ /* 0x000fc40000011407 */
[----:B------:R1:W-:Y:S04]  /*daf0*/  STL [R1+0x12c0], R13 ;  /* 0x0012c00d01007387 */ /* 0x0003e80000100800 */
[----:B------:R2:W-:Y:S01]  /*db00*/  STL [R1+0x12fc], R12 ;  /* 0x0012fc0c01007387 */ /* 0x0005e20000100800 */
[----:B-1----:R-:W-:Y:S01]  /*db10*/  IMAD.X R13, R0, 0x1, R3, P1 ;  /* 0x00000001000d7824 */ /* 0x002fe200008e0603 */
[----:B--2---:R-:W-:Y:S01]  /*db20*/  IADD3 R12, P1, R21, R8, RZ ;  /* 0x00000008150c7210 */ /* 0x004fe20007f3e0ff */
[----:B0-----:R-:W-:Y:S02]  /*db30*/  IMAD R0, R9, 0x1c, RZ ;  /* 0x0000001c09007824 */ /* 0x001fe400078e02ff */
[----:B------:R-:W-:Y:S01]  /*db40*/  IMAD.X R9, R7, 0x1, R6, P0 ;  /* 0x0000000107097824 */ /* 0x000fe200000e0606 */
[----:B------:R0:W-:Y:S04]  /*db50*/  STL [R1+0x12c8], R13 ;  /* 0x0012c80d01007387 */ /* 0x0001e80000100800 */
[----:B------:R1:W-:Y:S04]  /*db60*/  STL [R1+0x1304], R12 ;  /* 0x0013040c01007387 */ /* 0x0003e80000100800 */
[----:B------:R2:W-:Y:S01]  /*db70*/  STL [R1+0x12d0], R9 ;  /* 0x0012d00901007387 */ /* 0x0005e20000100800 */
[----:B0-----:R-:W-:Y:S01]  /*db80*/  IADD3 R13, P0, R21, R5, RZ ;  /* 0x00000005150d7210 */ /* 0x001fe20007f1e0ff */
[----:B-1----:R-:W-:-:S04]  /*db90*/  IMAD.X R12, R7, 0x1, R10, P4 ;  /* 0x00000001070c7824 */ /* 0x002fc800020e060a */
[----:B------:R-:W-:Y:S01]  /*dba0*/  STL [R1+0x130c], R13 ;  /* 0x00130c0d01007387 */ /* 0x000fe20000100800 */
[----:B--2---:R-:W-:-:S03]  /*dbb0*/  IADD3 R9, P4, R0, R2, RZ ;  /* 0x0000000200097210 */ /* 0x004fc60007f9e0ff */
        /* <DEDUP_REMOVED lines=9> */
[C---:B--2---:R-:W-:Y:S01]  /*dc50*/  IADD3 R12, P5, R0.reuse, R8, RZ ;  /* 0x00000008000c7210 */ /* 0x044fe20007fbe0ff */
[----:B0-----:R-:W-:Y:S02]  /*dc60*/  IMAD R7, R9, 0x1b, RZ ;  /* 0x0000001b09077824 */ /* 0x001fe400078e02ff */
[C---:B------:R-:W-:Y:S01]  /*dc70*/  IMAD.X R9, R21.reuse, 0x1, R6, P3 ;  /* 0x0000000115097824 */ /* 0x040fe200018e0606 */
        /* <DEDUP_REMOVED lines=207> */
[----:B0-----:R-:W-:Y:S02]  /*e970*/  IMAD.SHL.U32 R0, R9, 0x10, RZ ;  /* 0x0000001009007824 */ /* 0x001fe400078e00ff */
        /* <DEDUP_REMOVED lines=239> */
[C---:B------:R-:W-:Y:S01]  /*f870*/  IMAD.X R13, R7.reuse, 0x1, R11, P0 ;  /* 0x00000001070d7824 */ /* 0x040fe200000e060b */
[----:B------:R-:W-:Y:S01]  /*f880*/  IADD3 R12, P0, R0, R4, RZ ;  /* 0x00000004000c7210 */ /* 0x000fe20007f1e0ff */
[----:B------:R-:W-:Y:S01]  /*f890*/  IMAD.X R7, R7, 0x1, R3, P4 ;  /* 0x0000000107077824 */ /* 0x000fe200020e0603 */
[----:B------:R-:W-:-:S02]  /*f8a0*/  SHF.R.S32.HI R21, RZ, 0x1f, R21 ;  /* 0x0000001fff157819 */ /* 0x000fc40000011415 */
[----:B------:R-:W-:Y:S04]  /*f8b0*/  STL [R1+0x15e0], R13 ;  /* 0x0015e00d01007387 */ /* 0x000fe80000100800 */
[----:B------:R1:W-:Y:S04]  /*f8c0*/  STL [R1+0x161c], R12 ;  /* 0x00161c0c01007387 */ /* 0x0003e80000100800 */
[----:B------:R2:W-:Y:S01]  /*f8d0*/  STL [R1+0x15e8], R7 ;  /* 0x0015e80701007387 */ /* 0x0005e20000100800 */
[----:B-1----:R-:W-:Y:S01]  /*f8e0*/  IADD3 R12, P4, R0, R8, RZ ;  /* 0x00000008000c7210 */ /* 0x002fe20007f9e0ff */
[----:B--2---:R-:W-:-:S02]  /*f8f0*/  IMAD.X R7, R21, 0x1, R6, P6 ;  /* 0x0000000115077824 */ /* 0x004fc400030e0606 */
[----:B0-----:R-:W-:Y:S02]  /*f900*/  IMAD R9, R9, 0x3, RZ ;  /* 0x0000000309097824 */ /* 0x001fe400078e02ff */
[----:B------:R0:W-:Y:S01]  /*f910*/  STL [R1+0x1624], R12 ;  /* 0x0016240c01007387 */ /* 0x0001e20000100800 */
[----:B------:R-:W-:-:S03]  /*f920*/  IADD3 R13, P6, R0, R5, RZ ;  /* 0x00000005000d7210 */ /* 0x000fc60007fde0ff */
[----:B------:R1:W-:Y:S01]  /*f930*/  STL [R1+0x15f0], R7 ;  /* 0x0015f00701007387 */ /* 0x0003e20000100800 */
[----:B0-----:R-:W-:-:S03]  /*f940*/  IMAD.X R12, R21, 0x1, R10, P5 ;  /* 0x00000001150c7824 */ /* 0x001fc600028e060a */
[----:B------:R-:W-:Y:S01]  /*f950*/  STL [R1+0x162c], R13 ;  /* 0x00162c0d01007387 */ /* 0x000fe20000100800 */
[----:B-1----:R-:W-:-:S03]  /*f960*/  IADD3 R7, P5, R9, R2, RZ ;  /* 0x0000000209077210 */ /* 0x002fc60007fbe0ff */
        /* <DEDUP_REMOVED lines=8> */
[----:B-1----:R-:W-:Y:S02]  /*f9f0*/  IMAD.X R13, R21, 0x1, R3, P2 ;  /* 0x00000001150d7824 */ /* 0x002fe400010e0603 */
[----:B------:R-:W-:Y:S01]  /*fa00*/  IMAD.X R14, R0, 0x1, R10, P0 ;  /* 0x00000001000e7824 */ /* 0x000fe200000e060a */
[----:B------:R-:W1:Y:S01]  /*fa10*/  LDC R21, c[0x0][0x238] ;  /* 0x00008e00ff157b82 */ /* 0x000e620000000800 */
[----:B--2---:R-:W-:Y:S01]  /*fa20*/  IADD3 R12, P2, R9, R8, RZ ;  /* 0x00000008090c7210 */ /* 0x004fe20007f5e0ff */
[----:B------:R2:W-:Y:S01]  /*fa30*/  STL [R1+0x1608], R13 ;  /* 0x0016080d01007387 */ /* 0x0005e20000100800 */
[----:B0-----:R-:W-:-:S03]  /*fa40*/  IMAD.SHL.U32 R7, R7, 0x2, RZ ;  /* 0x0000000207077824 */ /* 0x001fc600078e00ff */
[----:B------:R0:W-:Y:S01]  /*fa50*/  STL [R1+0x1644], R12 ;  /* 0x0016440c01007387 */ /* 0x0001e20000100800 */
[----:B--2---:R-:W-:Y:S01]  /*fa60*/  IMAD.X R13, R0, 0x1, R6, P1 ;  /* 0x00000001000d7824 */ /* 0x004fe200008e0606 */
[----:B0-----:R-:W-:-:S04]  /*fa70*/  IADD3 R12, P1, R9, R5, RZ ;  /* 0x00000005090c7210 */ /* 0x001fc80007f3e0ff */
[----:B------:R0:W-:Y:S01]  /*fa80*/  STL [R1+0x1610], R13 ;  /* 0x0016100d01007387 */ /* 0x0001e20000100800 */
[----:B------:R-:W-:-:S03]  /*fa90*/  SHF.R.S32.HI R9, RZ, 0x1f, R9 ;  /* 0x0000001fff097819 */ /* 0x000fc60000011409 */
[----:B------:R2:W-:Y:S01]  /*faa0*/  STL [R1+0x164c], R12 ;  /* 0x00164c0c01007387 */ /* 0x0005e20000100800 */
[----:B0-----:R-:W-:-:S03]  /*fab0*/  IADD3 R13, P0, R7, R2, RZ ;  /* 0x00000002070d7210 */ /* 0x001fc60007f1e0ff */
[----:B------:R0:W-:Y:S01]  /*fac0*/  STL [R1+0x1618], R14 ;  /* 0x0016180e01007387 */ /* 0x0001e20000100800 */
[----:B--2---:R-:W-:-:S03]  /*fad0*/  IMAD.X R12, R0, 0x1, R11, P4 ;  /* 0x00000001000c7824 */ /* 0x004fc600020e060b */
[----:B------:R2:W-:Y:S04]  /*fae0*/  STL [R1+0x1654], R13 ;  /* 0x0016540d01007387 */ /* 0x0005e80000100800 */
[----:B------:R3:W-:Y:S01]  /*faf0*/  STL [R1+0x1620], R12 ;  /* 0x0016200c01007387 */ /* 0x0007e20000100800 */
[----:B0-----:R-:W-:Y:S01]  /*fb00*/  IADD3 R14, P4, R7, R4, RZ ;  /* 0x00000004070e7210 */ /* 0x001fe20007f9e0ff */
[----:B--2---:R-:W-:Y:S02]  /*fb10*/  IMAD.X R13, R0, 0x1, R3, P6 ;  /* 0x00000001000d7824 */ /* 0x004fe400030e0603 */
[----:B------:R-:W-:Y:S01]  /*fb20*/  IMAD.X R0, R9, 0x1, R6, P5 ;  /* 0x0000000109007824 */ /* 0x000fe200028e0606 */
[C---:B---3--:R-:W-:Y:S01]  /*fb30*/  IADD3 R12, P6, R7.reuse, R8, RZ ;  /* 0x00000008070c7210 */ /* 0x048fe20007fde0ff */
[----:B------:R-:W-:Y:S04]  /*fb40*/  STL [R1+0x165c], R14 ;  /* 0x00165c0e01007387 */ /* 0x000fe80000100800 */
[----:B------:R-:W-:Y:S04]  /*fb50*/  STL [R1+0x1628], R13 ;  /* 0x0016280d01007387 */ /* 0x000fe80000100800 */
[----:B------:R-:W-:Y:S04]  /*fb60*/  STL [R1+0x1664], R12 ;  /* 0x0016640c01007387 */ /* 0x000fe80000100800 */
[----:B------:R0:W-:Y:S02]  /*fb70*/  STL [R1+0x1630], R0 ;  /* 0x0016300001007387 */ /* 0x0001e40000100800 */
[----:B0-----:R-:W0:Y:S01]  /*fb80*/  LDC R0, c[0x0][0x238] ;  /* 0x00008e00ff007b82 */ /* 0x001e220000000800 */
[----:B------:R-:W-:Y:S01]  /*fb90*/  IADD3 R13, P5, R7, R5, RZ ;  /* 0x00000005070d7210 */ /* 0x000fe20007fbe0ff */
[----:B------:R-:W-:-:S04]  /*fba0*/  IMAD.X R12, R9, 0x1, R10, P3 ;  /* 0x00000001090c7824 */ /* 0x000fc800018e060a */
[----:B------:R1:W-:Y:S04]  /*fbb0*/  STL [R1+0x166c], R13 ;  /* 0x00166c0d01007387 */ /* 0x0003e80000100800 */
[----:B------:R2:W-:Y:S01]  /*fbc0*/  STL [R1+0x1638], R12 ;  /* 0x0016380c01007387 */ /* 0x0005e20000100800 */
[----:B-1----:R-:W-:Y:S02]  /*fbd0*/  IADD3 R13, P3, R2, R21, RZ ;  /* 0x00000015020d7210 */ /* 0x002fe40007f7e0ff */
[----:B------:R-:W1:Y:S01]  /*fbe0*/  LDC R2, c[0x0][0x238] ;  /* 0x00008e00ff027b82 */ /* 0x000e620000000800 */
[----:B--2---:R-:W-:Y:S01]  /*fbf0*/  IMAD.X R12, R9, 0x1, R11, P2 ;  /* 0x00000001090c7824 */ /* 0x004fe200010e060b */
[----:B0-----:R-:W-:-:S06]  /*fc00*/  IADD3 R4, P2, R4, R0, RZ ;  /* 0x0000000004047210 */ /* 0x001fcc0007f5e0ff */
[----:B------:R-:W0:Y:S01]  /*fc10*/  LDC R0, c[0x0][0x238] ;  /* 0x00008e00ff007b82 */ /* 0x000e220000000800 */
[----:B------:R-:W-:Y:S04]  /*fc20*/  STL [R1+0x1674], R13 ;  /* 0x0016740d01007387 */ /* 0x000fe80000100800 */
[----:B------:R2:W-:Y:S04]  /*fc30*/  STL [R1+0x1640], R12 ;  /* 0x0016400c01007387 */ /* 0x0005e80000100800 */
[----:B------:R3:W-:Y:S01]  /*fc40*/  STL [R1+0x167c], R4 ;  /* 0x00167c0401007387 */ /* 0x0007e20000100800 */
[----:B--2---:R-:W-:-:S02]  /*fc50*/  IMAD.X R12, R9, 0x1, R3, P1 ;  /* 0x00000001090c7824 */ /* 0x004fc400008e0603 */
[----:B------:R-:W2:Y:S08]  /*fc60*/  LDC R9, c[0x0][0x238] ;  /* 0x00008e00ff097b82 */ /* 0x000eb00000000800 */
[----:B---3--:R-:W3:Y:S01]  /*fc70*/  LDC R4, c[0x0][0x238] ;  /* 0x00008e00ff047b82 */ /* 0x008ee20000000800 */
[----:B------:R-:W-:Y:S02]  /*fc80*/  SHF.R.S32.HI R7, RZ, 0x1f, R7 ;  /* 0x0000001fff077819 */ /* 0x000fe40000011407 */
[----:B0-----:R-:W-:-:S03]  /*fc90*/  IADD3 R8, P1, R8, R0, RZ ;  /* 0x0000000008087210 */ /* 0x001fc60007f3e0ff */
[----:B------:R-:W-:Y:S01]  /*fca0*/  IMAD.X R0, R7, 0x1, R6, P0 ;  /* 0x0000000107007824 */ /* 0x000fe200000e0606 */
[----:B------:R-:W-:Y:S04]  /*fcb0*/  STL [R1+0x1648], R12 ;  /* 0x0016480c01007387 */ /* 0x000fe80000100800 */
[----:B------:R-:W-:Y:S04]  /*fcc0*/  STL [R1+0x1684], R8 ;  /* 0x0016840801007387 */ /* 0x000fe80000100800 */
[----:B------:R0:W-:Y:S01]  /*fcd0*/  STL [R1+0x1650], R0 ;  /* 0x0016500001007387 */ /* 0x0001e20000100800 */
[----:B--2---:R-:W-:-:S02]  /*fce0*/  SHF.R.S32.HI R9, RZ, 0x1f, R9 ;  /* 0x0000001fff097819 */ /* 0x004fc40000011409 */
[----:B---3--:R-:W-:Y:S01]  /*fcf0*/  IADD3 R4, P0, R5, R4, RZ ;  /* 0x0000000405047210 */ /* 0x008fe20007f1e0ff */
[C---:B0-----:R-:W-:Y:S02]  /*fd00*/  IMAD.X R0, R7.reuse, 0x1, R10, P4 ;  /* 0x0000000107007824 */ /* 0x041fe400020e060a */
[C---:B------:R-:W-:Y:S02]  /*fd10*/  IMAD.X R5, R7.reuse, 0x1, R11, P6 ;  /* 0x0000000107057824 */ /* 0x040fe400030e060b */
[----:B------:R0:W-:Y:S04]  /*fd20*/  STL [R1+0x168c], R4 ;  /* 0x00168c0401007387 */ /* 0x0001e80000100800 */
[----:B------:R2:W-:Y:S01]  /*fd30*/  STL [R1+0x1658], R0 ;  /* 0x0016580001007387 */ /* 0x0005e20000100800 */
[----:B0-----:R-:W-:-:S03]  /*fd40*/  IMAD.X R4, R7, 0x1, R3, P5 ;  /* 0x0000000107047824 */ /* 0x001fc600028e0603 */
[----:B------:R0:W-:Y:S01]  /*fd50*/  STL [R1+0x1660], R5 ;  /* 0x0016600501007387 */ /* 0x0001e20000100800 */
[----:B--2---:R-:W-:-:S03]  /*fd60*/  IMAD.X R0, R9, 0x1, R6, P3 ;  /* 0x0000000109007824 */ /* 0x004fc600018e0606 */
[----:B------:R2:W-:Y:S01]  /*fd70*/  STL [R1+0x1668], R4 ;  /* 0x0016680401007387 */ /* 0x0005e20000100800 */
[----:B-1----:R-:W-:-:S03]  /*fd80*/  IMAD.SHL.U32 R2, R2, 0x80, RZ ;  /* 0x0000008002027824 */ /* 0x002fc600078e00ff */
[----:B------:R1:W-:Y:S01]  /*fd90*/  STL [R1+0x1670], R0 ;  /* 0x0016700001007387 */ /* 0x0003e20000100800 */
[C---:B0-----:R-:W-:Y:S02]  /*fda0*/  IMAD.X R5, R9.reuse, 0x1, R10, P2 ;  /* 0x0000000109057824 */ /* 0x041fe400010e060a */
[----:B--2---:R-:W-:-:S03]  /*fdb0*/  IMAD.X R4, R9, 0x1, R11, P1 ;  /* 0x0000000109047824 */ /* 0x004fc600008e060b */
[----:B------:R-:W-:Y:S01]  /*fdc0*/  STL [R1+0x1678], R5 ;  /* 0x0016780501007387 */ /* 0x000fe20000100800 */
[----:B-1----:R-:W-:-:S03]  /*fdd0*/  IMAD.X R0, R9, 0x1, R3, P0 ;  /* 0x0000000109007824 */ /* 0x002fc600000e0603 */
[----:B------:R-:W-:Y:S01]  /*fde0*/  STL [R1+0x1680], R4 ;  /* 0x0016800401007387 */ /* 0x000fe20000100800 */
[----:B------:R-:W-:Y:S01]  /*fdf0*/  UIADD3.64 UR14, UR4, 0x7fe, URZ ;  /* 0x000007fe040e7897 */ /* 0x000fe2000fffe03f */
[----:B------:R-:W-:Y:S01]  /*fe00*/  CS2R R102, SRZ ;  /* 0x0000000000667805 */ /* 0x000fe2000001ff00 */
[----:B------:R-:W-:Y:S01]  /*fe10*/  UIADD3.64 UR10, UR4, 0x800, URZ ;  /* 0x00000800040a7897 */ /* 0x000fe2000fffe03f */
[----:B------:R0:W-:Y:S01]  /*fe20*/  STL [R1+0x1688], R0 ;  /* 0x0016880001007387 */ /* 0x0001e20000100800 */
        /* <DEDUP_REMOVED lines=40> */
[----:B0-----:R-:W-:Y:S01]  /*100b0*/  SHF.R.S32.HI R0, RZ, 0x1f, R2 ;  /* 0x0000001fff007819 */ /* 0x001fe20000011402 */
[----:B------:R-:W-:Y:S02]  /*100c0*/  UIADD3.64 UR14, UR4, 0x802, URZ ;  /* 0x00000802040e7897 */ /* 0x000fe4000fffe03f */
[----:B------:R-:W-:Y:S02]  /*100d0*/  UIADD3.64 UR10, UR4, 0x804, URZ ;  /* 0x00000804040a7897 */ /* 0x000fe4000fffe03f */
[----:B------:R-:W-:Y:S02]  /*100e0*/  UIADD3.64 UR14, UR4, 0x9fe, URZ ;  /* 0x000009fe040e7897 */ /* 0x000fe4000fffe03f */
[----:B------:R-:W-:Y:S02]  /*100f0*/  UIADD3.64 UR10, UR4, 0xa00, URZ ;  /* 0x00000a00040a7897 */ /* 0x000fe4000fffe03f */
[----:B------:R-:W-:Y:S02]  /*10100*/  UIADD3.64 UR20, UR4, 0xa02, URZ ;  /* 0x00000a0204147897 */ /* 0x000fe4000fffe03f */
[----:B------:R-:W-:-:S02]  /*10110*/  UIADD3.64 UR24, UR4, 0xa04, URZ ;  /* 0x00000a0404187897 */ /* 0x000fc4000fffe03f */
[----:B------:R-:W-:Y:S01]  /*10120*/  UIADD3.64 UR28, UR4, 0xbfe, URZ ;  /* 0x00000bfe041c7897 */ /* 0x000fe2000fffe03f */
[----:B------:R-:W-:Y:S01]  /*10130*/  UMOV UR19, 0x40000040 ;  /* 0x4000004000137882 */ /* 0x000fe20000000000 */
[----:B------:R-:W-:Y:S02]  /*10140*/  UIADD3.64 UR32, UR4, 0xc00, URZ ;  /* 0x00000c0004207897 */ /* 0x000fe4000fffe03f */
[----:B------:R-:W-:Y:S02]  /*10150*/  UIADD3.64 UR36, UR4, 0xc02, URZ ;  /* 0x00000c0204247897 */ /* 0x000fe4000fffe03f */
[----:B------:R-:W-:Y:S02]  /*10160*/  UIADD3.64 UR40, UR4, 0xc04, URZ ;  /* 0x00000c0404287897 */ /* 0x000fe4000fffe03f */
[----:B------:R-:W-:Y:S02]  /*10170*/  UIADD3.64 UR44, UR4, 0xdfe, URZ ;  /* 0x00000dfe042c7897 */ /* 0x000fe4000fffe03f */
[----:B------:R-:W-:-:S02]  /*10180*/  UIADD3.64 UR48, UR4, 0xe00, URZ ;  /* 0x00000e0004307897 */ /* 0x000fc4000fffe03f */
[----:B------:R-:W-:Y:S02]  /*10190*/  UIADD3.64 UR52, UR4, 0xe02, URZ ;  /* 0x00000e0204347897 */ /* 0x000fe4000fffe03f */
[----:B------:R-:W-:Y:S02]  /*101a0*/  UIADD3.64 UR56, UR4, 0xe04, URZ ;  /* 0x00000e0404387897 */ /* 0x000fe4000fffe03f */
[----:B------:R-:W-:Y:S02]  /*101b0*/  UIADD3.64 UR10, UR6, 0x2, URZ ;  /* 0x00000002060a7897 */ /* 0x000fe4000fffe03f */
[----:B------:R-:W-:-:S12]  /*101c0*/  UIADD3.64 UR14, UR6, 0x4, URZ ;  /* 0x00000004060e7897 */ /* 0x000fd8000fffe03f */
.L_x_2:
[----:B------:R-:W2:Y:S04]  /*101d0*/  LDL R4, [R1+0x80] ;  /* 0x0000800001047983 */ /* 0x000ea80000100800 */
[----:B------:R-:W3:Y:S04]  /*101e0*/  LDL R0, [R1+0x84] ;  /* 0x0000840001007983 */ /* 0x000ee80000100800 */
[----:B------:R-:W-:Y:S04]  /*101f0*/  STL [R1+0x207c], R6 ;  /* 0x00207c0601007387 */ /* 0x000fe80000100800 */
        /* <DEDUP_REMOVED lines=261> */
[----:B-----5:R-:W-:Y:S04]  /*11250*/  STL [R1+0x1b28], R242 ;  /* 0x001b28f201007387 */ /* 0x020fe80000100800 */
        /* <DEDUP_REMOVED lines=210> */
[----:B------:R-:W-:Y:S04]  /*11f80*/  STL.64 [R1+0x18a0], R86 ;  /* 0x0018a05601007387 */ /* 0x000fe80000100a00 */
        /* <DEDUP_REMOVED lines=48> */
[----:B------:R0:W-:Y:S04]  /*12290*/  STL [R1+0x1824], R51 ;  /* 0x0018243301007387 */ /* 0x0001e80000100800 */
[----:B------:R1:W-:Y:S04]  /*122a0*/  STL [R1+0x1820], R52 ;  /* 0x0018203401007387 */ /* 0x0003e80000100800 */
[----:B------:R4:W-:Y:S04]  /*122b0*/  STL [R1+0x181c], R53 ;  /* 0x00181c3501007387 */ /* 0x0009e80000100800 */
[----:B------:R2:W-:Y:S04]  /*122c0*/  STL [R1+0x1818], R54 ;  /* 0x0018183601007387 */ /* 0x0005e80000100800 */
[----:B------:R3:W-:Y:S04]  /*122d0*/  STL [R1+0x1814], R55 ;  /* 0x0018143701007387 */ /* 0x0007e80000100800 */
[----:B------:R-:W3:Y:S01]  /*122e0*/  LDL.LU R2, [R1+0x5b8] ;  /* 0x0005b80001027983 */ /* 0x000ee20000300800 */
[----:B0-----:R-:W-:-:S02]  /*122f0*/  MOV R51, UR48 ;  /* 0x0000003000337c02 */ /* 0x001fc40008000f00 */
[----:B------:R-:W-:Y:S02]  /*12300*/  MOV R3, UR49 ;  /* 0x0000003100037c02 */ /* 0x000fe40008000f00 */
[----:B------:R-:W-:Y:S01]  /*12310*/  PRMT R6, RZ, 0x7610, R6 ;  /* 0x00007610ff067816 */ /* 0x000fe20000000006 */
[----:B------:R-:W-:Y:S01]  /*12320*/  STL [R1+0x1b94], R51 ;  /* 0x001b943301007387 */ /* 0x000fe20000100800 */
[----:B-1----:R-:W-:Y:S02]  /*12330*/  MOV R52, UR53 ;  /* 0x0000003500347c02 */ /* 0x002fe40008000f00 */
[----:B----4-:R-:W-:Y:S01]  /*12340*/  MOV R53, UR52 ;  /* 0x0000003400357c02 */ /* 0x010fe20008000f00 */
[----:B------:R0:W-:Y:S01]  /*12350*/  STL [R1+0x17d4], R3 ;  /* 0x0017d40301007387 */ /* 0x0001e20000100800 */
[----:B--2---:R-:W-:Y:S02]  /*12360*/  MOV R54, UR57 ;  /* 0x0000003900367c02 */ /* 0x004fe40008000f00 */
[----:B---3--:R-:W-:Y:S01]  /*12370*/  MOV R55, UR56 ;  /* 0x0000003800377c02 */ /* 0x008fe20008000f00 */
[----:B------:R-:W-:Y:S01]  /*12380*/  STL [R1+0x1b98], R52 ;  /* 0x001b983401007387 */ /* 0x000fe20000100800 */
[----:B------:R-:W-:-:S03]  /*12390*/  PRMT R8, RZ, 0x7610, R8 ;  /* 0x00007610ff087816 */ /* 0x000fc60000000008 */
[----:B------:R-:W-:Y:S01]  /*123a0*/  STL [R1+0x1b9c], R53 ;  /* 0x001b9c3501007387 */ /* 0x000fe20000100800 */
[----:B0-----:R-:W0:Y:S03]  /*123b0*/  LDC R3, c[0x0][0x230] ;  /* 0x00008c00ff037b82 */ /* 0x001e260000000800 */
[----:B------:R-:W-:Y:S04]  /*123c0*/  STL [R1+0x1ba0], R54 ;  /* 0x001ba03601007387 */ /* 0x000fe80000100800 */
[----:B------:R-:W-:Y:S01]  /*123d0*/  STL [R1+0x1ba4], R55 ;  /* 0x001ba43701007387 */ /* 0x000fe20000100800 */
[----:B0-----:R-:W-:-:S03]  /*123e0*/  IMAD R3, R2, -0x80, R3 ;  /* 0xffffff8002037824 */ /* 0x001fc600078e0203 */
[----:B------:R-:W-:Y:S02]  /*123f0*/  STL [R1+0x1ba8], R2 ;  /* 0x001ba80201007387 */ /* 0x000fe40000100800 */
[C---:B------:R-:W-:Y:S02]  /*12400*/  ISETP.GT.AND P0, PT, R3.reuse, RZ, PT ;  /* 0x000000ff0300720c */ /* 0x040fe40003f04270 */
[----:B------:R-:W-:-:S11]  /*12410*/  ISETP.GT.AND P1, PT, R3, 0x1, PT ;  /* 0x000000010300780c */ /* 0x000fd60003f24270 */
[----:B------:R-:W-:Y:S02]  /*12420*/  @P0 IMAD.MOV.U32 R5, RZ, RZ, R4 ;  /* 0x000000ffff050224 */ /* 0x000fe400078e0004 */
[----:B------:R-:W-:Y:S02]  /*12430*/  @P0 IMAD.MOV.U32 R4, RZ, RZ, R0 ;  /* 0x000000ffff040224 */ /* 0x000fe400078e0000 */
[----:B------:R-:W2:Y:S04]  /*12440*/  LDL.LU R0, [R1+0x1684] ;  /* 0x0016840001007983 */ /* 0x000ea80000300800 */
[----:B------:R-:W3:Y:S04]  /*12450*/  @P0 LDG.E.U8 R6, desc[UR60][R4.64] ;  /* 0x0000003c04060981 */ /* 0x000ee8000c1e1100 */
[----:B---3--:R0:W-:Y:S04]  /*12460*/  STL [R1+0x568], R6 ;  /* 0x0005680601007387 */ /* 0x0081e80000100800 */
[----:B0-----:R-:W3:Y:S04]  /*12470*/  LDL.LU R6, [R1+0x2104] ;  /* 0x0021040001067983 */ /* 0x001ee80000300800 */
[----:B------:R-:W4:Y:S04]  /*12480*/  LDL R4, [R1+0x88] ;  /* 0x0000880001047983 */ /* 0x000f280000100800 */
[----:B------:R-:W4:Y:S01]  /*12490*/  LDL R5, [R1+0x8c] ;  /* 0x00008c0001057983 */ /* 0x000f220000100800 */
[----:B---3--:R-:W-:-:S02]  /*124a0*/  PRMT R6, RZ, 0x7610, R6 ;  /* 0x00007610ff067816 */ /* 0x008fc40000000006 */
[----:B----4-:R-:W-:-:S04]  /*124b0*/  @P0 LOP3.LUT R5, R5, R4, RZ, 0x3c, !PT ;  /* 0x0000000405050212 */ /* 0x010fc800078e3cff */
[----:B------:R-:W-:-:S04]  /*124c0*/  @P0 LOP3.LUT R4, R5, R4, RZ, 0x3c, !PT ;  /* 0x0000000405040212 */ /* 0x000fc800078e3cff */
[----:B------:R-:W-:-:S05]  /*124d0*/  @P0 LOP3.LUT R5, R5, R4, RZ, 0x3c, !PT ;  /* 0x0000000405050212 */ /* 0x000fca00078e3cff */
        /* <DEDUP_REMOVED lines=23> */
[----:B------:R-:W-:-:S02]  /*12650*/  ISETP.GT.AND P0, PT, R3, 0x2, PT ;  /* 0x000000020300780c */ /* 0x000fc40003f04270 */
[----:B---3--:R-:W-:Y:S02]  /*12660*/  PRMT R8, RZ, 0x7610, R8 ;  /* 0x00007610ff087816 */ /* 0x008fe40000000008 */
[----:B----4-:R-:W-:-:S04]  /*12670*/  @P1 LOP3.LUT R5, R5, R4, RZ, 0x3c, !PT ;  /* 0x0000000405051212 */ /* 0x010fc800078e3cff */
[----:B------:R-:W-:-:S04]  /*12680*/  @P1 LOP3.LUT R4, R5, R4, RZ, 0x3c, !PT ;  /* 0x0000000405041212 */ /* 0x000fc800078e3cff */
[----:B------:R-:W-:-:S05]  /*12690*/  @P1 LOP3.LUT R5, R5, R4, RZ, 0x3c, !PT ;  /* 0x0000000405051212 */ /* 0x000fca00078e3cff */
[----:B------:R-:W3:Y:S04]  /*126a0*/  @P1 LDG.E.U8 R6, desc[UR60][R4.64] ;  /* 0x0000003c04061981 */ /* 0x000ee8000c1e1100 */
[----:B---3--:R0:W-:Y:S04]  /*126b0*/  STL [R1+0xd0], R6 ;  /* 0x0000d00601007387 */ /* 0x0081e80000100800 */
[----:B0-----:R-:W3:Y:S04]  /*126c0*/  LDL.LU R6, [R1+0x20f4] ;  /* 0x0020f40001067983 */ /* 0x001ee80000300800 */
[----:B------:R-:W4:Y:S01]  /*126d0*/  LDL R5, [R1+0x1680] ;  /* 0x0016800001057983 */ /* 0x000f220000100800 */
[----:B--2---:R-:W-:-:S03]  /*126e0*/  @P1 IMAD.MOV.U32 R4, RZ, RZ, R0 ;  /* 0x000000ffff041224 */ /* 0x004fc600078e0000 */
[----:B------:R-:W-:Y:S01]  /*126f0*/  STL [R1+0x1bac], R0 ;  /* 0x001bac0001007387 */ /* 0x000fe20000100800 */
[----:B---3--:R-:W-:-:S03]  /*12700*/  PRMT R6, RZ, 0x7610, R6 ;  /* 0x00007610ff067816 */ /* 0x008fc60000000006 */
[----:B----4-:R-:W2:Y:S04]  /*12710*/  @P1 LDG.E.U8 R8, desc[UR60][R4.64] ;  /* 0x0000003c04081981 */ /* 0x010ea8000c1e1100 */
[----:B--2---:R0:W-:Y:S04]  /*12720*/  STL [R1+0x598], R8 ;  /* 0x0005980801007387 */ /* 0x0041e80000100800 */
[----:B0-----:R-:W2:Y:S04]  /*12730*/  LDL.LU R8, [R1+0x20f0] ;  /* 0x0020f00001087983 */ /* 0x001ea80000300800 */
[----:B------:R-:W3:Y:S04]  /*12740*/  LDL R4, [R1+0x1678] ;  /* 0x0016780001047983 */ /* 0x000ee80000100800 */
[----:B------:R-:W3:Y:S01]  /*12750*/  LDL R5, [R1+0x167c] ;  /* 0x00167c0001057983 */ /* 0x000ee20000100800 */
[----:B--2---:R-:W-:-:S02]  /*12760*/  PRMT R8, RZ, 0x7610, R8 ;  /* 0x00007610ff087816 */ /* 0x004fc40000000008 */
[----:B---3--:R-:W-:-:S04]  /*12770*/  @P1 LOP3.LUT R5, R5, R4, RZ, 0x3c, !PT ;  /* 0x0000000405051212 */ /* 0x008fc800078e3cff */
[----:B------:R-:W-:-:S04]  /*12780*/  @P1 LOP3.LUT R4, R5, R4, RZ, 0x3c, !PT ;  /* 0x0000000405041212 */ /* 0x000fc800078e3cff */
[----:B------:R-:W-:-:S05]  /*12790*/  @P1 LOP3.LUT R5, R5, R4, RZ, 0x3c, !PT ;  /* 0x0000000405051212 */ /* 0x000fca00078e3cff */
[----:B------:R-:W2:Y:S04]  /*127a0*/  @P1 LDG.E.U8 R6, desc[UR60][R4.64] ;  /* 0x0000003c04061981 */ /* 0x000ea8000c1e1100 */
        /* <DEDUP_REMOVED lines=13> */
[----:B------:R-:W-:-:S02]  /*12880*/  ISETP.GT.AND P1, PT, R3, 0x3, PT ;  /* 0x000000030300780c */ /* 0x000fc40003f24270 */
[----:B--2---:R-:W-:Y:S02]  /*12890*/  PRMT R8, RZ, 0x7610, R8 ;  /* 0x00007610ff087816 */ /* 0x004fe40000000008 */
        /* <DEDUP_REMOVED lines=257> */
[----:B------:R-:W-:-:S02]  /*138b0*/  PRMT R10, RZ, 0x7610, R10 ;  /* 0x00007610ff0a7816 */ /* 0x000fc4000000000a */
[----:B------:R-:W-:Y:S02]  /*138c0*/  ISETP.GT.AND P0, PT, R3, 0xa, PT ;  /* 0x0000000a0300780c */ /* 0x000fe40003f04270 */
[----:B---3--:R-:W-:-:S04]  /*138d0*/  @P1 LOP3.LUT R5, R5, R4, RZ, 0x3c, !PT ;  /* 0x0000000405051212 */ /* 0x008fc800078e3cff */
[----:B------:R-:W-:-:S04]  /*138e0*/  @P1 LOP3.LUT R4, R5, R4, RZ, 0x3c, !PT ;  /* 0x0000000405041212 */ /* 0x000fc800078e3cff */
[----:B------:R-:W-:-:S05]  /*138f0*/  @P1 LOP3.LUT R5, R5, R4, RZ, 0x3c, !PT ;  /* 0x0000000405051212 */ /* 0x000fca00078e3cff */
[----:B------:R-:W3:Y:S04]  /*13900*/  @P1 LDG.E.U8 R6, desc[UR60][R4.64] ;  /* 0x0000003c04061981 */ /* 0x000ee8000c1e1100 */
[----:B------:R-:W4:Y:S04]  /*13910*/  LDL R4, [R1+0x1580] ;  /* 0x0015800001047983 */ /* 0x000f280000100800 */
[----:B------:R-:W4:Y:S01]  /*13920*/  LDL R5, [R1+0x1584] ;  /* 0x0015840001057983 */ /* 0x000f220000100800 */
[----:B--2---:R-:W-:-:S03]  /*13930*/  PRMT R8, RZ, 0x7610, R8 ;  /* 0x00007610ff087816 */ /* 0x004fc60000000008 */
[----:B---3--:R-:W-:Y:S04]  /*13940*/  STL [R1+0x1cf0], R6 ;  /* 0x001cf00601007387 */ /* 0x008fe80000100800 */
[----:B------:R-:W-:Y:S01]  /*13950*/  STL [R1+0x1cf4], R6 ;  /* 0x001cf40601007387 */ /* 0x000fe20000100800 */
[----:B----4-:R-:W-:-:S04]  /*13960*/  @P1 LOP3.LUT R5, R5, R4, RZ, 0x3c, !PT ;  /* 0x0000000405051212 */ /* 0x010fc800078e3cff */
        /* <DEDUP_REMOVED lines=137> */
[----:B------:R-:W-:Y:S02]  /*14200*/  PRMT R114, RZ, 0x7610, R114 ;  /* 0x00007610ff727816 */ /* 0x000fe40000000072 */
[----:B------:R-:W-:Y:S02]  /*14210*/  ISETP.GT.AND P0, PT, R3, 0xe, PT ;  /* 0x0000000e0300780c */ /* 0x000fe40003f04270 */
[----:B---3--:R-:W-:-:S04]  /*14220*/  @P1 LOP3.LUT R5, R5, R4, RZ, 0x3c, !PT ;  /* 0x0000000405051212 */ /* 0x008fc800078e3cff */
[----:B------:R-:W-:-:S04]  /*14230*/  @P1 LOP3.LUT R4, R5, R4, RZ, 0x3c, !PT ;  /* 0x0000000405041212 */ /* 0x000fc800078e3cff */
[----:B------:R-:W-:-:S05]  /*14240*/  @P1 LOP3.LUT R5, R5, R4, RZ, 0x3c, !PT ;  /* 0x0000000405051212 */ /* 0x000fca00078e3cff */
[----:B------:R-:W3:Y:S04]  /*14250*/  @P1 LDG.E.U8 R8, desc[UR60][R4.64] ;  /* 0x0000003c04081981 */ /* 0x000ee8000c1e1100 */
[----:B---3--:R0:W-:Y:S04]  /*14260*/  STL [R1+0x4e4], R8 ;  /* 0x0004e40801007387 */ /* 0x0081e80000100800 */
[----:B0-----:R-:W3:Y:S04]  /*14270*/  LDL.LU R8, [R1+0x2038] ;  /* 0x0020380001087983 */ /* 0x001ee80000300800 */
[----:B------:R-:W4:Y:S04]  /*14280*/  LDL R4, [R1+0x1500] ;  /* 0x0015000001047983 */ /* 0x000f280000100800 */
[----:B------:R-:W4:Y:S02]  /*14290*/  LDL R5, [R1+0x1504] ;  /* 0x0015040001057983 */ /* 0x000f240000100800 */
[----:B----4-:R-:W-:-:S04]  /*142a0*/  @P1 LOP3.LUT R5, R5, R4, RZ, 0x3c, !PT ;  /* 0x0000000405051212 */ /* 0x010fc800078e3cff */
[----:B------:R-:W-:-:S04]  /*142b0*/  @P1 LOP3.LUT R4, R5, R4, RZ, 0x3c, !PT ;  /* 0x0000000405041212 */ /* 0x000fc800078e3cff */
[----:B------:R-:W-:-:S05]  /*142c0*/  @P1 LOP3.LUT R5, R5, R4, RZ, 0x3c, !PT ;  /* 0x0000000405051212 */ /* 0x000fca00078e3cff */
[----:B------:R-:W4:Y:S04]  /*142d0*/  @P1 LDG.E.U8 R216, desc[UR60][R4.64] ;  /* 0x0000003c04d81981 */ /* 0x000f28000c1e1100 */
[----:B------:R-:W2:Y:S04]  /*142e0*/  LDL R4, [R1+0x14f8] ;  /* 0x0014f80001047983 */ /* 0x000ea80000100800 */
[----:B------:R-:W2:Y:S01]  /*142f0*/  LDL R5, [R1+0x14fc] ;  /* 0x0014fc0001057983 */ /* 0x000ea20000100800 */
[----:B---3--:R-:W-:-:S03]  /*14300*/  PRMT R8, RZ, 0x7610, R8 ;  /* 0x00007610ff087816 */ /* 0x008fc60000000008 */
[----:B----4-:R-:W-:Y:S01]  /*14310*/  STL [R1+0x1cec], R216 ;  /* 0x001cecd801007387 */ /* 0x010fe20000100800 */
[----:B--2---:R-:W-:-:S04]  /*14320*/  @P1 LOP3.LUT R5, R5, R4, RZ, 0x3c, !PT ;  /* 0x0000000405051212 */ /* 0x004fc800078e3cff */
[----:B------:R-:W-:-:S04]  /*14330*/  @P1 LOP3.LUT R4, R5, R4, RZ, 0x3c, !PT ;  /* 0x0000000405041212 */ /* 0x000fc800078e3cff */
[----:B------:R-:W-:-:S05]  /*14340*/  @P1 LOP3.LUT R5, R5, R4, RZ, 0x3c, !PT ;  /* 0x0000000405051212 */ /* 0x000fca00078e3cff */
[----:B------:R0:W2:Y:S04]  /*14350*/  @P1 LDG.E.U8 R114, desc[UR60][R4.64] ;  /* 0x0000003c04721981 */ /* 0x0000a8000c1e1100 */
[----:B------:R-:W0:Y:S04]  /*14360*/  LDL R4, [R1+0x14f0] ;  /* 0x0014f00001047983 */ /* 0x000e280000100800 */
[----:B------:R-:W0:Y:S01]  /*14370*/  LDL R5, [R1+0x14f4] ;  /* 0x0014f40001057983 */ /* 0x000e220000100800 */
[----:B------:R-:W-:Y:S02]  /*14380*/  PRMT R10, RZ, 0x7610, R10 ;  /* 0x00007610ff0a7816 */ /* 0x000fe4000000000a */
[----:B0-----:R-:W-:-:S04]  /*14390*/  @P1 LOP3.LUT R5, R5, R4, RZ, 0x3c, !PT ;  /* 0x0000000405051212 */ /* 0x001fc800078e3cff */
        /* <DEDUP_REMOVED lines=44> */
[----:B------:R-:W-:-:S02]  /*14660*/  PRMT R116, RZ, 0x7610, R116 ;  /* 0x00007610ff747816 */ /* 0x000fc40000000074 */
[----:B------:R-:W-:Y:S02]  /*14670*/  ISETP.GT.AND P0, PT, R3, 0x10, PT ;  /* 0x000000100300780c */ /* 0x000fe40003f04270 */
        /* <DEDUP_REMOVED lines=13> */
[----:B----4-:R0:W-:Y:S04]  /*14750*/  STL [R1+0x4c8], R8 ;  /* 0x0004c80801007387 */ /* 0x0101e80000100800 */
[----:B0-----:R-:W4:Y:S04]  /*14760*/  LDL.LU R8, [R1+0x201c] ;  /* 0x00201c0001087983 */ /* 0x001f280000300800 */
[----:B------:R-:W2:Y:S04]  /*14770*/  LDL R4, [R1+0x14b8] ;  /* 0x0014b80001047983 */ /* 0x000ea80000100800 */
[----:B------:R-:W2:Y:S01]  /*14780*/  LDL R5, [R1+0x14bc] ;  /* 0x0014bc0001057983 */ /* 0x000ea20000100800 */
[----:B----4-:R-:W-:-:S02]  /*14790*/  PRMT R8, RZ, 0x7610, R8 ;  /* 0x00007610ff087816 */ /* 0x010fc40000000008 */
[----:B--2---:R-:W-:-:S04]  /*147a0*/  @P1 LOP3.LUT R5, R5, R4, RZ, 0x3c, !PT ;  /* 0x0000000405051212 */ /* 0x004fc800078e3cff */
[----:B------:R-:W-:-:S04]  /*147b0*/  @P1 LOP3.LUT R4, R5, R4, RZ, 0x3c, !PT ;  /* 0x0000000405041212 */ /* 0x000fc800078e3cff */
[----:B------:R-:W-:-:S05]  /*147c0*/  @P1 LOP3.LUT R5, R5, R4, RZ, 0x3c, !PT ;  /* 0x0000000405051212 */ /* 0x000fca00078e3cff */
[----:B------:R0:W2:Y:S04]  /*147d0*/  @P1 LDG.E.U8 R116, desc[UR60][R4.64] ;  /* 0x0000003c04741981 */ /* 0x0000a8000c1e1100 */
[----:B------:R-:W0:Y:S04]  /*147e0*/  LDL R4, [R1+0x14b0] ;  /* 0x0014b00001047983 */ /* 0x000e280000100800 */
[----:B------:R-:W0:Y:S01]  /*147f0*/  LDL R5, [R1+0x14b4] ;  /* 0x0014b40001057983 */ /* 0x000e220000100800 */
[----:B---3--:R-:W-:Y:S02]  /*14800*/  PRMT R10, RZ, 0x7610, R10 ;  /* 0x00007610ff0a7816 */ /* 0x008fe4000000000a */
        /* <DEDUP_REMOVED lines=1081> */
[----:B------:R-:W-:-:S02]  /*18ba0*/  PRMT R55, RZ, 0x7610, R55 ;  /* 0x00007610ff377816 */ /* 0x000fc40000000037 */
[----:B------:R-:W-:Y:S02]  /*18bb0*/  PRMT R53, RZ, 0x7610, R53 ;  /* 0x00007610ff357816 */ /* 0x000fe40000000035 */
[----:B------:R-:W-:Y:S02]  /*18bc0*/  ISETP.GT.AND P0, PT, R3, 0x2e, PT ;  /* 0x0000002e0300780c */ /* 0x000fe40003f04270 */
[----:B--2---:R-:W-:-:S04]  /*18bd0*/  @P1 LOP3.LUT R5, R5, R4, RZ, 0x3c, !PT ;  /* 0x0000000405051212 */ /* 0x004fc800078e3cff */
[----:B------:R-:W-:-:S04]  /*18be0*/  @P1 LOP3.LUT R4, R5, R4, RZ, 0x3c, !PT ;  /* 0x0000000405041212 */ /* 0x000fc800078e3cff */
[----:B------:R-:W-:-:S05]  /*18bf0*/  @P1 LOP3.LUT R5, R5, R4, RZ, 0x3c, !PT ;  /* 0x0000000405051212 */ /* 0x000fca00078e3cff */
[----:B------:R0:W2:Y:S04]  /*18c00*/  @P1 LDG.E.U8 R0, desc[UR60][R4.64] ;  /* 0x0000003c04001981 */ /* 0x0000a8000c1e1100 */
[----:B------:R-:W0:Y:S04]  /*18c10*/  LDL R4, [R1+0x1100] ;  /* 0x0011000001047983 */ /* 0x000e280000100800 */
[----:B------:R-:W0:Y:S02]  /*18c20*/  LDL R5, [R1+0x1104] ;  /* 0x0011040001057983 */ /* 0x000e240000100800 */
[----:B0-----:R-:W-:-:S04]  /*18c30*/  @P1 LOP3.LUT R5, R5, R4, RZ, 0x3c, !PT ;  /* 0x0000000405051212 */ /* 0x001fc800078e3cff */
[----:B------:R-:W-:-:S04]  /*18c40*/  @P1 LOP3.LUT R4, R5, R4, RZ, 0x3c, !PT ;  /* 0x0000000405041212 */ /* 0x000fc800078e3cff */
[----:B------:R-:W-:-:S05]  /*18c50*/  @P1 LOP3.LUT R5, R5, R4, RZ, 0x3c, !PT ;  /* 0x0000000405051212 */ /* 0x000fca00078e3cff */
[----:B------:R0:W2:Y:S04]  /*18c60*/  @P1 LDG.E.U8 R55, desc[UR60][R4.64] ;  /* 0x0000003c04371981 */ /* 0x0000a8000c1e1100 */
[----:B------:R-:W0:Y:S04]  /*18c70*/  LDL R4, [R1+0x10f8] ;  /* 0x0010f80001047983 */ /* 0x000e280000100800 */
[----:B------:R-:W0:Y:S01]  /*18c80*/  LDL R5, [R1+0x10fc] ;  /* 0x0010fc0001057983 */ /* 0x000e220000100800 */
[----:B----4-:R-:W-:Y:S02]  /*18c90*/  PRMT R8, RZ, 0x7610, R8 ;  /* 0x00007610ff087816 */ /* 0x010fe40000000008 */
[----:B0-----:R-:W-:-:S04]  /*18ca0*/  @P1 LOP3.LUT R5, R5, R4, RZ, 0x3c, !PT ;  /* 0x0000000405051212 */ /* 0x001fc800078e3cff */
[----:B------:R-:W-:-:S04]  /*18cb0*/  @P1 LOP3.LUT R4, R5, R4, RZ, 0x3c, !PT ;  /* 0x0000000405041212 */ /* 0x000fc800078e3cff */
[----:B------:R-:W-:-:S05]  /*18cc0*/  @P1 LOP3.LUT R5, R5, R4, RZ, 0x3c, !PT ;  /* 0x0000000405051212 */ /* 0x000fca00078e3cff */
[----:B------:R0:W4:Y:S04]  /*18cd0*/  @P1 LDG.E.U8 R53, desc[UR60][R4.64] ;  /* 0x0000003c04351981 */ /* 0x000128000c1e1100 */
        /* <DEDUP_REMOVED lines=9> */
[----:B------:R-:W2:Y:S04]  /*18d70*/  LDL R4, [R1+0x10e8] ;  /* 0x0010e80001047983 */ /* 0x000ea80000100800 */
[----:B------:R-:W2:Y:S01]  /*18d80*/  LDL R5, [R1+0x10ec] ;  /* 0x0010ec0001057983 */ /* 0x000ea20000100800 */
[----:B------:R-:W-:-:S02]  /*18d90*/  ISETP.GT.AND P1, PT, R3, 0x2f, PT ;  /* 0x0000002f0300780c */ /* 0x000fc40003f24270 */
[----:B---3--:R-:W-:Y:S02]  /*18da0*/  PRMT R8, RZ, 0x7610, R8 ;  /* 0x00007610ff087816 */ /* 0x008fe40000000008 */
[----:B--2---:R-:W-:-:S04]  /*18db0*/  @P0 LOP3.LUT R5, R5, R4, RZ, 0x3c, !PT ;  /* 0x0000000405050212 */ /* 0x004fc800078e3cff */
        /* <DEDUP_REMOVED lines=26> */
[----:B---3--:R-:W-:-:S04]  /*18f60*/  @P0 LOP3.LUT R5, R5, R4, RZ, 0x3c, !PT ;  /* 0x0000000405050212 */ /* 0x008fc800078e3cff */
        /* <DEDUP_REMOVED lines=8> */
[----:B------:R-:W-:Y:S02]  /*18ff0*/  PRMT R2, RZ, 0x7610, R2 ;  /* 0x00007610ff027816 */ /* 0x000fe40000000002 */
[----:B------:R-:W-:Y:S02]  /*19000*/  ISETP.GT.AND P0, PT, R3, 0x30, PT ;  /* 0x000000300300780c */ /* 0x000fe40003f04270 */
[----:B----4-:R-:W-:-:S04]  /*19010*/  @P1 LOP3.LUT R5, R5, R4, RZ, 0x3c, !PT ;  /* 0x0000000405051212 */ /* 0x010fc800078e3cff */
[----:B------:R-:W-:-:S04]  /*19020*/  @P1 LOP3.LUT R4, R5, R4, RZ, 0x3c, !PT ;  /* 0x0000000405041212 */ /* 0x000fc800078e3cff */
[----:B------:R-:W-:-:S05]  /*19030*/  @P1 LOP3.LUT R5, R5, R4, RZ, 0x3c, !PT ;  /* 0x0000000405051212 */ /* 0x000fca00078e3cff */
[----:B------:R0:W4:Y:S04]  /*19040*/  @P1 LDG.E.U8 R51, desc[UR60][R4.64] ;  /* 0x0000003c04331981 */ /* 0x000128000c1e1100 */
[----:B------:R-:W0:Y:S04]  /*19050*/  LDL R4, [R1+0x10c0] ;  /* 0x0010c00001047983 */ /* 0x000e280000100800 */
[----:B------:R-:W0:Y:S02]  /*19060*/  LDL R5, [R1+0x10c4] ;  /* 0x0010c40001057983 */ /* 0x000e240000100800 */
        /* <DEDUP_REMOVED lines=10> */
[----:B------:R0:W3:Y:S04]  /*19110*/  @P1 LDG.E.U8 R2, desc[UR60][R4.64] ;  /* 0x0000003c04021981 */ /* 0x0000e8000c1e1100 */
[----:B------:R-:W0:Y:S04]  /*19120*/  LDL R4, [R1+0x10b0] ;  /* 0x0010b00001047983 */ /* 0x000e280000100800 */
[----:B------:R-:W0:Y:S01]  /*19130*/  LDL R5, [R1+0x10b4] ;  /* 0x0010b40001057983 */ /* 0x000e220000100800 */
[----:B------:R-:W-:Y:S02]  /*19140*/  PRMT R218, RZ, 0x7610, R218 ;  /* 0x00007610ffda7816 */ /* 0x000fe400000000da */
[----:B0-----:R-:W-:-:S04]  /*19150*/  @P1 LOP3.LUT R5, R5, R4, RZ, 0x3c, !PT ;  /* 0x0000000405051212 */ /* 0x001fc800078e3cff */
[----:B------:R-:W-:-:S04]  /*19160*/  @P1 LOP3.LUT R4, R5, R4, RZ, 0x3c, !PT ;  /* 0x0000000405041212 */ /* 0x000fc800078e3cff */
[----:B------:R-:W-:-:S05]  /*19170*/  @P1 LOP3.LUT R5, R5, R4, RZ, 0x3c, !PT ;  /* 0x0000000405051212 */ /* 0x000fca00078e3cff */
[----:B------:R-:W2:Y:S04]  /*19180*/  @P1 LDG.E.U8 R8, desc[UR60][R4.64] ;  /* 0x0000003c04081981 */ /* 0x000ea8000c1e1100 */
[----:B--2---:R0:W-:Y:S04]  /*19190*/  STL [R1+0x2bc], R8 ;  /* 0x0002bc0801007387 */ /* 0x0041e80000100800 */
[----:B0-----:R-:W2:Y:S04]  /*191a0*/  LDL.LU R8, [R1+0x1e30] ;  /* 0x001e300001087983 */ /* 0x001ea80000300800 */
[----:B------:R-:W4:Y:S04]  /*191b0*/  LDL R4, [R1+0x10a8] ;  /* 0x0010a80001047983 */ /* 0x000f280000100800 */
[----:B------:R-:W4:Y:S01]  /*191c0*/  LDL R5, [R1+0x10ac] ;  /* 0x0010ac0001057983 */ /* 0x000f220000100800 */
[----:B------:R-:W-:-:S02]  /*191d0*/  PRMT R10, RZ, 0x7610, R10 ;  /* 0x00007610ff0a7816 */ /* 0x000fc4000000000a */
[----:B------:R-:W-:Y:S02]  /*191e0*/  ISETP.GT.AND P1, PT, R3, 0x31, PT ;  /* 0x000000310300780c */ /* 0x000fe40003f24270 */
[----:B--2---:R-:W-:Y:S02]  /*191f0*/  PRMT R8, RZ, 0x7610, R8 ;  /* 0x00007610ff087816 */ /* 0x004fe40000000008 */
[----:B----4-:R-:W-:-:S04]  /*19200*/  @P0 LOP3.LUT R5, R5, R4, RZ, 0x3c, !PT ;  /* 0x0000000405050212 */ /* 0x010fc800078e3cff */
        /* <DEDUP_REMOVED lines=8> */
[----:B------:R-:W4:Y:S04]  /*19290*/  @P0 LDG.E.U8 R8, desc[UR60][R4.64] ;  /* 0x0000003c04080981 */ /* 0x000f28000c1e1100 */
[----:B----4-:R0:W-:Y:S04]  /*192a0*/  STL [R1+0x2b4], R8 ;  /* 0x0002b40801007387 */ /* 0x0101e80000100800 */
[----:B0-----:R-:W4:Y:S04]  /*192b0*/  LDL.LU R8, [R1+0x1e2c] ;  /* 0x001e2c0001087983 */ /* 0x001f280000300800 */
[----:B------:R-:W3:Y:S04]  /*192c0*/  LDL R4, [R1+0x1098] ;  /* 0x0010980001047983 */ /* 0x000ee80000100800 */
[----:B------:R-:W3:Y:S01]  /*192d0*/  LDL R5, [R1+0x109c] ;  /* 0x00109c0001057983 */ /* 0x000ee20000100800 */
[----:B----4-:R-:W-:-:S02]  /*192e0*/  PRMT R8, RZ, 0x7610, R8 ;  /* 0x00007610ff087816 */ /* 0x010fc40000000008 */
        /* <DEDUP_REMOVED lines=48> */
[----:B------:R-:W-:-:S02]  /*195f0*/  PRMT R10, RZ, 0x7610, R10 ;  /* 0x00007610ff0a7816 */ /* 0x000fc4000000000a */
[----:B------:R-:W-:Y:S02]  /*19600*/  ISETP.GT.AND P1, PT, R3, 0x33, PT ;  /* 0x000000330300780c */ /* 0x000fe40003f24270 */
[----:B---3--:R-:W-:Y:S02]  /*19610*/  PRMT R8, RZ, 0x7610, R8 ;  /* 0x00007610ff087816 */ /* 0x008fe40000000008 */
        /* <DEDUP_REMOVED lines=328> */
[----:B------:R-:W-:Y:S02]  /*1aaa0*/  PRMT R246, RZ, 0x7610, R246 ;  /* 0x00007610fff67816 */ /* 0x000fe400000000f6 */
        /* <DEDUP_REMOVED lines=15> */
[----:B------:R-:W3:Y:S02]  /*1aba0*/  LDL R5, [R1+0xf1c] ;  /* 0x000f1c0001057983 */ /* 0x000ee40000100800 */
[----:B---3--:R-:W-:-:S04]  /*1abb0*/  @P0 LOP3.LUT R5, R5, R4, RZ, 0x3c, !PT ;  /* 0x0000000405050212 */ /* 0x008fc800078e3cff */
        /* <DEDUP_REMOVED lines=9> */
[----:B------:R0:W3:Y:S04]  /*1ac50*/  @P0 LDG.E.U8 R241, desc[UR60][R4.64] ;  /* 0x0000003c04f10981 */ /* 0x0000e8000c1e1100 */
[----:B------:R-:W0:Y:S04]  /*1ac60*/  LDL R4, [R1+0xf08] ;  /* 0x000f080001047983 */ /* 0x000e280000100800 */
[----:B------:R-:W0:Y:S01]  /*1ac70*/  LDL R5, [R1+0xf0c] ;  /* 0x000f0c0001057983 */ /* 0x000e220000100800 */
[----:B------:R-:W-:Y:S02]  /*1ac80*/  PRMT R244, RZ, 0x7610, R244 ;  /* 0x00007610fff47816 */ /* 0x000fe400000000f4 */
[----:B------:R-:W-:-:S02]  /*1ac90*/  PRMT R242, RZ, 0x7610, R242 ;  /* 0x00007610fff27816 */ /* 0x000fc400000000f2 */
[----:B------:R-:W-:Y:S02]  /*1aca0*/  PRMT R239, RZ, 0x7610, R239 ;  /* 0x00007610ffef7816 */ /* 0x000fe400000000ef */
[----:B------:R-:W-:Y:S02]  /*1acb0*/  ISETP.GT.AND P0, PT, R3, 0x3e, PT ;  /* 0x0000003e0300780c */ /* 0x000fe40003f04270 */
[----:B0-----:R-:W-:-:S04]  /*1acc0*/  @P1 LOP3.LUT R5, R5, R4, RZ, 0x3c, !PT ;  /* 0x0000000405051212 */ /* 0x001fc800078e3cff */
[----:B------:R-:W-:-:S04]  /*1acd0*/  @P1 LOP3.LUT R4, R5, R4, RZ, 0x3c, !PT ;  /* 0x0000000405041212 */ /* 0x000fc800078e3cff */
[----:B------:R-:W-:-:S05]  /*1ace0*/  @P1 LOP3.LUT R5, R5, R4, RZ, 0x3c, !PT ;  /* 0x0000000405051212 */ /* 0x000fca00078e3cff */
[----:B------:R0:W3:Y:S04]  /*1acf0*/  @P1 LDG.E.U8 R237, desc[UR60][R4.64] ;  /* 0x0000003c04ed1981 */ /* 0x0000e8000c1e1100 */
[----:B------:R-:W0:Y:S04]  /*1ad00*/  LDL R4, [R1+0xf00] ;  /* 0x000f000001047983 */ /* 0x000e280000100800 */
[----:B------:R-:W0:Y:S02]  /*1ad10*/  LDL R5, [R1+0xf04] ;  /* 0x000f040001057983 */ /* 0x000e240000100800 */
        /* <DEDUP_REMOVED lines=19> */
[----:B----4-:R-:W-:Y:S02]  /*1ae50*/  PRMT R10, RZ, 0x7610, R10 ;  /* 0x00007610ff0a7816 */ /* 0x010fe4000000000a */
[----:B------:R-:W-:-:S02]  /*1ae60*/  PRMT R7, RZ, 0x7610, R7 ;  /* 0x00007610ff077816 */ /* 0x000fc40000000007 */
[----:B------:R-:W-:Y:S02]  /*1ae70*/  PRMT R9, RZ, 0x7610, R9 ;  /* 0x00007610ff097816 */ /* 0x000fe40000000009 */
[----:B------:R-:W-:Y:S02]  /*1ae80*/  ISETP.GT.AND P1, PT, R3, 0x3f, PT ;  /* 0x0000003f0300780c */ /* 0x000fe40003f24270 */
[----:B0-----:R-:W-:-:S04]  /*1ae90*/  @P0 LOP3.LUT R5, R5, R4, RZ, 0x3c, !PT ;  /* 0x0000000405050212 */ /* 0x001fc800078e3cff */
        /* <DEDUP_REMOVED lines=19> */
[----:B--2---:R-:W-:-:S02]  /*1afd0*/  PRMT R7, RZ, 0x7610, R7 ;  /* 0x00007610ff077816 */ /* 0x004fc40000000007 */
[----:B----4-:R-:W-:-:S04]  /*1afe0*/  @P0 LOP3.LUT R5, R5, R4, RZ, 0x3c, !PT ;  /* 0x0000000405050212 */ /* 0x010fc800078e3cff */
        /* <DEDUP_REMOVED lines=8> */
[----:B------:R-:W-:Y:S02]  /*1b070*/  PRMT R252, RZ, 0x7610, R252 ;  /* 0x00007610fffc7816 */ /* 0x000fe400000000fc */
        /* <DEDUP_REMOVED lines=23> */
[----:B--2---:R-:W-:-:S04]  /*1b1f0*/  @P1 LOP3.LUT R5, R5, R4, RZ, 0x3c, !PT ;  /* 0x0000000405051212 */ /* 0x004fc800078e3cff */
        /* <DEDUP_REMOVED lines=8> */
[----:B---3--:R-:W-:Y:S02]  /*1b280*/  PRMT R250, RZ, 0x7610, R250 ;  /* 0x00007610fffa7816 */ /* 0x008fe400000000fa */
[----:B------:R-:W-:Y:S02]  /*1b290*/  ISETP.GT.AND P1, PT, R3, 0x41, PT ;  /* 0x000000410300780c */ /* 0x000fe40003f24270 */
[----:B----4-:R-:W-:-:S04]  /*1b2a0*/  @P0 LOP3.LUT R5, R5, R4, RZ, 0x3c, !PT ;  /* 0x0000000405050212 */ /* 0x010fc800078e3cff */
        /* <DEDUP_REMOVED lines=11> */
[----:B--2---:R-:W-:Y:S02]  /*1b360*/  PRMT R252, RZ, 0x7610, R252 ;  /* 0x00007610fffc7816 */ /* 0x004fe400000000fc */
[----:B0-----:R-:W-:-:S04]  /*1b370*/  @P0 LOP3.LUT R5, R5, R4, RZ, 0x3c, !PT ;  /* 0x0000000405050212 */ /* 0x001fc800078e3cff */
        /* <DEDUP_REMOVED lines=17> */
[----:B--2---:R-:W-:Y:S02]  /*1b490*/  PRMT R250, RZ, 0x7610, R250 ;  /* 0x00007610fffa7816 */ /* 0x004fe400000000fa */
[----:B------:R-:W-:Y:S02]  /*1b4a0*/  ISETP.GT.AND P0, PT, R3, 0x42, PT ;  /* 0x000000420300780c */ /* 0x000fe40003f04270 */
        /* <DEDUP_REMOVED lines=65> */
[----:B------:R-:W-:Y:S02]  /*1b8c0*/  PRMT R251, RZ, 0x7610, R251 ;  /* 0x00007610fffb7816 */ /* 0x000fe400000000fb */
        /* <DEDUP_REMOVED lines=287> */
[----:B------:R0:W4:Y:S04]  /*1cac0*/  @P1 LDG.E.U8 R57, desc[UR60][R4.64] ;  /* 0x0000003c04391981 */ /* 0x000128000c1e1100 */
        /* <DEDUP_REMOVED lines=603> */
[----:B------:R-:W-:-:S02]  /*1f080*/  ISETP.GT.AND P1, PT, R3, 0x61, PT ;  /* 0x000000610300780c */ /* 0x000fc40003f24270 */
        /* <DEDUP_REMOVED lines=491> */
[----:B---3--:R-:W-:Y:S02]  /*20f40*/  PRMT R13, RZ, 0x7610, R13 ;  /* 0x00007610ff0d7816 */ /* 0x008fe4000000000d */
[----:B------:R-:W-:-:S02]  /*20f50*/  ISETP.GT.AND P0, PT, R3, 0x72, PT ;  /* 0x000000720300780c */ /* 0x000fc40003f04270 */
[----:B0-----:R-:W-:-:S04]  /*20f60*/  @P1 LOP3.LUT R5, R5, R4, RZ, 0x3c, !PT ;  /* 0x0000000405051212 */ /* 0x001fc800078e3cff */
[----:B------:R-:W-:-:S04]  /*20f70*/  @P1 LOP3.LUT R4, R5, R4, RZ, 0x3c, !PT ;  /* 0x0000000405041212 */ /* 0x000fc800078e3cff */
[----:B------:R-:W-:-:S05]  /*20f80*/  @P1 LOP3.LUT R5, R5, R4, RZ, 0x3c, !PT ;  /* 0x0000000405051212 */ /* 0x000fca00078e3cff */
[----:B------:R0:W3:Y:S04]  /*20f90*/  @P1 LDG.E.U8 R13, desc[UR60][R4.64] ;  /* 0x0000003c040d1981 */ /* 0x0000e8000c1e1100 */
[----:B------:R-:W0:Y:S04]  /*20fa0*/  LDL R4, [R1+0x868] ;  /* 0x0008680001047983 */ /* 0x000e280000100800 */
[----:B------:R-:W0:Y:S01]  /*20fb0*/  LDL R5, [R1+0x86c] ;  /* 0x00086c0001057983 */ /* 0x000e220000100800 */
[----:B--2---:R-:W-:Y:S02]  /*20fc0*/  PRMT R12, RZ, 0x7610, R12 ;  /* 0x00007610ff0c7816 */ /* 0x004fe4000000000c */
[----:B0-----:R-:W-:-:S04]  /*20fd0*/  @P0 LOP3.LUT R5, R5, R4, RZ, 0x3c, !PT ;  /* 0x0000000405050212 */ /* 0x001fc800078e3cff */
        /* <DEDUP_REMOVED lines=50> */
[----:B--2---:R-:W-:-:S04]  /*21300*/  @P1 LOP3.LUT R5, R5, R4, RZ, 0x3c, !PT ;  /* 0x0000000405051212 */ /* 0x004fc800078e3cff */
[----:B------:R-:W-:-:S04]  /*21310*/  @P1 LOP3.LUT R4, R5, R4, RZ, 0x3c, !PT ;  /* 0x0000000405041212 */ /* 0x000fc800078e3cff */
[----:B------:R-:W-:-:S05]  /*21320*/  @P1 LOP3.LUT R5, R5, R4, RZ, 0x3c, !PT ;  /* 0x0000000405051212 */ /* 0x000fca00078e3cff */
[----:B------:R0:W2:Y:S04]  /*21330*/  @P1 LDG.E.U8 R97, desc[UR60][R4.64] ;  /* 0x0000003c04611981 */ /* 0x0000a8000c1e1100 */
[----:B------:R-:W0:Y:S04]  /*21340*/  LDL R4, [R1+0x830] ;  /* 0x0008300001047983 */ /* 0x000e280000100800 */
[----:B------:R-:W0:Y:S01]  /*21350*/  LDL R5, [R1+0x834] ;  /* 0x0008340001057983 */ /* 0x000e220000100800 */
[----:B------:R-:W-:Y:S02]  /*21360*/  PRMT R94, RZ, 0x7610, R94 ;  /* 0x00007610ff5e7816 */ /* 0x000fe4000000005e */
[----:B------:R-:W-:-:S02]  /*21370*/  ISETP.GT.AND P0, PT, R3, 0x74, PT ;  /* 0x000000740300780c */ /* 0x000fc40003f04270 */
        /* <DEDUP_REMOVED lines=352> */
[----:B---3--:R-:W-:-:S02]  /*22980*/  PRMT R82, RZ, 0x7610, R82 ;  /* 0x00007610ff527816 */ /* 0x008fc40000000052 */
[----:B--2---:R-:W-:-:S04]  /*22990*/  @P0 LOP3.LUT R5, R5, R4, RZ, 0x3c, !PT ;  /* 0x0000000405050212 */ /* 0x004fc800078e3cff */
[----:B------:R-:W-:-:S04]  /*229a0*/  @P0 LOP3.LUT R4, R5, R4, RZ, 0x3c, !PT ;  /* 0x0000000405040212 */ /* 0x000fc800078e3cff */
[----:B------:R-:W-:-:S05]  /*229b0*/  @P0 LOP3.LUT R5, R5, R4, RZ, 0x3c, !PT ;  /* 0x0000000405050212 */ /* 0x000fca00078e3cff */
[----:B------:R-:W2:Y:S04]  /*229c0*/  @P0 LDG.E.U8 R82, desc[UR60][R4.64] ;  /* 0x0000003c04520981 */ /* 0x000ea8000c1e1100 */
[----:B--2---:R0:W-:Y:S04]  /*229d0*/  STL [R1+0xd8], R82 ;  /* 0x0000d85201007387 */ /* 0x0041e80000100800 */
[----:B0-----:R-:W2:Y:S04]  /*229e0*/  LDL.LU R82, [R1+0x1cfc] ;  /* 0x001cfc0001527983 */ /* 0x001ea80000300800 */
[----:B------:R-:W3:Y:S04]  /*229f0*/  LDL.LU R5, [R1+0x568] ;  /* 0x0005680001057983 */ /* 0x000ee80000300800 */
[----:B------:R-:W4:Y:S01]  /*22a00*/  LDL.LU R4, [R1+0xd0] ;  /* 0x0000d00001047983 */ /* 0x000f220000300800 */
[----:B---3--:R-:W-:-:S02]  /*22a10*/  LOP3.LUT R5, R5, 0xffff, RZ, 0xc0, !PT ;  /* 0x0000ffff05057812 */ /* 0x008fc400078ec0ff */
[----:B----4-:R-:W-:-:S04]  /*22a20*/  LOP3.LUT R4, R4, 0xffff, RZ, 0xc0, !PT ;  /* 0x0000ffff04047812 */ /* 0x010fc800078ec0ff */
[----:B------:R-:W-:Y:S02]  /*22a30*/  PRMT R4, R5, 0x3340, R4 ;  /* 0x0000334005047816 */ /* 0x000fe40000000004 */
[----:B------:R-:W3:Y:S04]  /*22a40*/  LDL R5, [R1+0x6d0] ;  /* 0x0006d00001057983 */ /* 0x000ee80000100800 */
[----:B------:R0:W-:Y:S04]  /*22a50*/  STL [R1+0x17e8], R4 ;  /* 0x0017e80401007387 */ /* 0x0001e80000100800 */
[----:B0-----:R-:W3:Y:S01]  /*22a60*/  LDL R4, [R1+0x6d4] ;  /* 0x0006d40001047983 */ /* 0x001ee20000100800 */
[----:B--2---:R-:W-:-:S06]  /*22a70*/  PRMT R82, RZ, 0x7610, R82 ;  /* 0x00007610ff527816 */ /* 0x004fcc0000000052 */
[----:B---3--:R-:W2:Y:S04]  /*22a80*/  @P0 LDG.E.U8 R82, desc[UR60][R4.64] ;  /* 0x0000003c04520981 */ /* 0x008ea8000c1e1100 */
[----:B--2---:R0:W-:Y:S04]  /*22a90*/  STL [R1+0xd0], R82 ;  /* 0x0000d05201007387 */ /* 0x0041e80000100800 */
[----:B0-----:R-:W2:Y:S04]  /*22aa0*/  LDL.LU R82, [R1+0x1cf8] ;  /* 0x001cf80001527983 */ /* 0x001ea80000300800 */
[----:B------:R-:W3:Y:S04]  /*22ab0*/  LDL.LU R5, [R1+0x548] ;  /* 0x0005480001057983 */ /* 0x000ee80000300800 */
[----:B------:R-:W4:Y:S01]  /*22ac0*/  LDL.LU R4, [R1+0xc0] ;  /* 0x0000c00001047983 */ /* 0x000f220000300800 */
[----:B------:R-:W-:-:S02]  /*22ad0*/  ISETP.GT.AND P0, PT, R3, 0x7f, PT ;  /* 0x0000007f0300780c */ /* 0x000fc40003f04270 */
[----:B---3--:R-:W-:Y:S02]  /*22ae0*/  LOP3.LUT R5, R5, 0xffff, RZ, 0xc0, !PT ;  /* 0x0000ffff05057812 */ /* 0x008fe400078ec0ff */
[----:B----4-:R-:W-:-:S04]  /*22af0*/  LOP3.LUT R4, R4, 0xffff, RZ, 0xc0, !PT ;  /* 0x0000ffff04047812 */ /* 0x010fc800078ec0ff */
[----:B------:R-:W-:Y:S02]  /*22b00*/  PRMT R4, R5, 0x3340, R4 ;  /* 0x0000334005047816 */ /* 0x000fe40000000004 */
[----:B------:R-:W3:Y:S04]  /*22b10*/  LDL R5, [R1+0x6c8] ;  /* 0x0006c80001057983 */ /* 0x000ee80000100800 */
[----:B------:R0:W-:Y:S04]  /*22b20*/  STL [R1+0x17e4], R4 ;  /* 0x0017e40401007387 */ /* 0x0001e80000100800 */
[----:B0-----:R-:W3:Y:S01]  /*22b30*/  LDL R4, [R1+0x6cc] ;  /* 0x0006cc0001047983 */ /* 0x001ee20000100800 */
[----:B--2---:R-:W-:-:S06]  /*22b40*/  PRMT R82, RZ, 0x7610, R82 ;  /* 0x00007610ff527816 */ /* 0x004fcc0000000052 */
[----:B---3--:R0:W2:Y:S04]  /*22b50*/  @P0 LDG.E.U8 R82, desc[UR60][R4.64] ;  /* 0x0000003c04520981 */ /* 0x0080a8000c1e1100 */
[----:B------:R-:W0:Y:S04]  /*22b60*/  LDL.LU R5, [R1+0x52c] ;  /* 0x00052c0001057983 */ /* 0x000e280000300800 */
[----:B------:R-:W3:Y:S01]  /*22b70*/  LDL.LU R4, [R1+0xcc] ;  /* 0x0000cc0001047983 */ /* 0x000ee20000300800 */
[----:B0-----:R-:W-:Y:S02]  /*22b80*/  LOP3.LUT R5, R5, 0xffff, RZ, 0xc0, !PT ;  /* 0x0000ffff05057812 */ /* 0x001fe400078ec0ff */
[----:B---3--:R-:W-:-:S04]  /*22b90*/  LOP3.LUT R4, R4, 0xffff, RZ, 0xc0, !PT ;  /* 0x0000ffff04047812 */ /* 0x008fc800078ec0ff */
[----:B------:R-:W-:Y:S02]  /*22ba0*/  PRMT R4, R5, 0x3340, R4 ;  /* 0x0000334005047816 */ /* 0x000fe40000000004 */
[----:B------:R-:W3:Y:S04]  /*22bb0*/  LDL R5, [R1+0x6c0] ;  /* 0x0006c00001057983 */ /* 0x000ee80000100800 */
[----:B------:R0:W-:Y:S04]  /*22bc0*/  STL [R1+0x17e0], R4 ;  /* 0x0017e00401007387 */ /* 0x0001e80000100800 */
[----:B0-----:R-:W3:Y:S01]  /*22bd0*/  LDL R4, [R1+0x6c4] ;  /* 0x0006c40001047983 */ /* 0x001ee20000100800 */
[----:B------:R-:W-:-:S06]  /*22be0*/  PRMT R6, RZ, 0x7610, R6 ;  /* 0x00007610ff067816 */ /* 0x000fcc0000000006 */
[----:B---3--:R-:W3:Y:S04]  /*22bf0*/  @P0 LDG.E.U8 R6, desc[UR60][R4.64] ;  /* 0x0000003c04060981 */ /* 0x008ee8000c1e1100 */
[----:B---3--:R0:W-:Y:S04]  /*22c00*/  STL [R1+0xcc], R6 ;  /* 0x0000cc0601007387 */ /* 0x0081e80000100800 */
[----:B0-----:R-:W3:Y:S04]  /*22c10*/  LDL.LU R6, [R1+0x1cf4] ;  /* 0x001cf40001067983 */ /* 0x001ee80000300800 */
[----:B------:R-:W4:Y:S04]  /*22c20*/  LDL.LU R5, [R1+0x4fc] ;  /* 0x0004fc0001057983 */ /* 0x000f280000300800 */
[----:B------:R-:W2:Y:S01]  /*22c30*/  LDL.LU R4, [R1+0xc8] ;  /* 0x0000c80001047983 */ /* 0x000ea20000300800 */
[----:B----4-:R-:W-:-:S02]  /*22c40*/  LOP3.LUT R5, R5, 0xffff, RZ, 0xc0, !PT ;  /* 0x0000ffff05057812 */ /* 0x010fc400078ec0ff */
[----:B--2---:R-:W-:-:S04]  /*22c50*/  LOP3.LUT R4, R4, 0xffff, RZ, 0xc0, !PT ;  /* 0x0000ffff04047812 */ /* 0x004fc800078ec0ff */
[----:B------:R-:W-:Y:S02]  /*22c60*/  PRMT R4, R5, 0x3340, R4 ;  /* 0x0000334005047816 */ /* 0x000fe40000000004 */
[----:B------:R-:W2:Y:S04]  /*22c70*/  LDL R5, [R1+0x6b8] ;  /* 0x0006b80001057983 */ /* 0x000ea80000100800 */
[----:B------:R0:W-:Y:S04]  /*22c80*/  STL [R1+0x17dc], R4 ;  /* 0x0017dc0401007387 */ /* 0x0001e80000100800 */
[----:B0-----:R-:W2:Y:S01]  /*22c90*/  LDL R4, [R1+0x6bc] ;  /* 0x0006bc0001047983 */ /* 0x001ea20000100800 */
[----:B---3--:R-:W-:-:S06]  /*22ca0*/  PRMT R6, RZ, 0x7610, R6 ;  /* 0x00007610ff067816 */ /* 0x008fcc0000000006 */
[----:B--2---:R-:W2:Y:S04]  /*22cb0*/  @P0 LDG.E.U8 R6, desc[UR60][R4.64] ;  /* 0x0000003c04060981 */ /* 0x004ea8000c1e1100 */
[----:B--2---:R0:W-:Y:S04]  /*22cc0*/  STL [R1+0xc8], R6 ;  /* 0x0000c80601007387 */ /* 0x0041e80000100800 */
[----:B0-----:R-:W2:Y:S04]  /*22cd0*/  LDL.LU R6, [R1+0x1cf0] ;  /* 0x001cf00001067983 */ /* 0x001ea80000300800 */
[----:B------:R-:W3:Y:S01]  /*22ce0*/  LDL.LU R5, [R1+0xc4] ;  /* 0x0000c40001057983 */ /* 0x000ee20000300800 */
[----:B--2---:R-:W-:-:S02]  /*22cf0*/  LOP3.LUT R4, R6, 0xffff, RZ, 0xc0, !PT ;  /* 0x0000ffff06047812 */ /* 0x004fc400078ec0ff */
[----:B---3--:R-:W-:Y:S01]  /*22d00*/  LOP3.LUT R5, R5, 0xffff, RZ, 0xc0, !PT ;  /* 0x0000ffff05057812 */ /* 0x008fe200078ec0ff */
[----:B------:R-:W2:Y:S03]  /*22d10*/  LDL.LU R6, [R1+0x5a4] ;  /* 0x0005a40001067983 */ /* 0x000ea60000300800 */
[----:B------:R-:W-:Y:S02]  /*22d20*/  PRMT R4, R5, 0x3340, R4 ;  /* 0x0000334005047816 */ /* 0x000fe40000000004 */
[----:B------:R-:W3:Y:S04]  /*22d30*/  LDL R5, [R1+0x6b0] ;  /* 0x0006b00001057983 */ /* 0x000ee80000100800 */
[----:B------:R0:W-:Y:S04]  /*22d40*/  STL [R1+0x17d8], R4 ;  /* 0x0017d80401007387 */ /* 0x0001e80000100800 */
[----:B0-----:R-:W3:Y:S01]  /*22d50*/  LDL R4, [R1+0x6b4] ;  /* 0x0006b40001047983 */ /* 0x001ee20000100800 */
[----:B------:R-:W-:-:S06]  /*22d60*/  PRMT R216, RZ, 0x7610, R216 ;  /* 0x00007610ffd87816 */ /* 0x000fcc00000000d8 */
[----:B---3--:R0:W3:Y:S01]  /*22d70*/  @P0 LDG.E.U8 R216, desc[UR60][R4.64] ;  /* 0x0000003c04d80981 */ /* 0x0080e2000c1e1100 */
[----:B--2---:R-:W-:Y:S02]  /*22d80*/  LOP3.LUT R6, R6, 0xffff, RZ, 0xc0, !PT ;  /* 0x0000ffff06067812 */ /* 0x004fe400078ec0ff */
[----:B------:R-:W-:Y:S02]  /*22d90*/  LOP3.LUT R8, R8, 0xffff, RZ, 0xc0, !PT ;  /* 0x0000ffff08087812 */ /* 0x000fe400078ec0ff */
[----:B------:R-:W-:Y:S01]  /*22da0*/  LOP3.LUT R7, R7, 0xffff, RZ, 0xc0, !PT ;  /* 0x0000ffff07077812 */ /* 0x000fe200078ec0ff */
[----:B0-----:R-:W0:Y:S01]  /*22db0*/  S2R R4, SR_TID.X ;  /* 0x0000000000047919 */ /* 0x001e220000002100 */
[----:B------:R-:W-:Y:S01]  /*22dc0*/  BAR.SYNC.DEFER_BLOCKING 0x0 ;  /* 0x0000000000007b1d */ /* 0x000fe20000010000 */
[----:B0-----:R-:W-:-:S04]  /*22dd0*/  LOP3.LUT R4, R4, 0x7f, RZ, 0xc0, !PT ;  /* 0x0000007f04047812 */ /* 0x001fc800078ec0ff */
[----:B------:R-:W-:Y:S01]  /*22de0*/  ISETP.GE.AND P0, PT, R4, R3, PT ;  /* 0x000000030400720c */ /* 0x000fe20003f06270 */
[----:B---3--:R0:W-:Y:S04]  /*22df0*/  STL [R1+0xc4], R216 ;  /* 0x0000c4d801007387 */ /* 0x0081e80000100800 */
[----:B0-----:R-:W2:Y:S04]  /*22e00*/  LDL.LU R216, [R1+0x1cec] ;  /* 0x001cec0001d87983 */ /* 0x001ea80000300800 */
[----:B------:R-:W3:Y:S04]  /*22e10*/  LDL.LU R5, [R1+0x598] ;  /* 0x0005980001057983 */ /* 0x000ee80000300800 */
[----:B------:R-:W4:Y:S04]  /*22e20*/  LDL.LU R4, [R1+0x59c] ;  /* 0x00059c0001047983 */ /* 0x000f280000300800 */
[----:B------:R-:W2:Y:S01]  /*22e30*/  LDL.LU R3, [R1+0x594] ;  /* 0x0005940001037983 */ /* 0x000ea20000300800 */
[----:B---3--:R-:W-:-:S02]  /*22e40*/  LOP3.LUT R5, R5, 0xffff, RZ, 0xc0, !PT ;  /* 0x0000ffff05057812 */ /* 0x008fc400078ec0ff */
[----:B----4-:R-:W-:Y:S02]  /*22e50*/  LOP3.LUT R4, R4, 0xffff, RZ, 0xc0, !PT ;  /* 0x0000ffff04047812 */ /* 0x010fe400078ec0ff */
[----:B--2---:R-:W-:Y:S02]  /*22e60*/  LOP3.LUT R3, R3, 0xffff, RZ, 0xc0, !PT ;  /* 0x0000ffff03037812 */ /* 0x004fe400078ec0ff */
[----:B------:R-:W-:Y:S02]  /*22e70*/  PRMT R5, R6, 0x3340, R5 ;  /* 0x0000334006057816 */ /* 0x000fe40000000005 */
[----:B------:R-:W-:Y:S01]  /*22e80*/  PRMT R3, R4, 0x3340, R3 ;  /* 0x0000334004037816 */ /* 0x000fe20000000003 */
[----:B------:R-:W2:Y:S04]  /*22e90*/  LDL.LU R6, [R1+0x58c] ;  /* 0x00058c0001067983 */ /* 0x000ea80000300800 */
[----:B------:R0:W-:Y:S04]  /*22ea0*/  STL [R1+0x594], R5 ;  /* 0x0005940501007387 */ /* 0x0001e80000100800 */
[----:B0-----:R-:W3:Y:S04]  /*22eb0*/  LDL.LU R5, [R1+0x57c] ;  /* 0x00057c0001057983 */ /* 0x001ee80000300800 */
[----:B------:R-:W4:Y:S04]  /*22ec0*/  LDL.LU R4, [R1+0x5a0] ;  /* 0x0005a00001047983 */ /* 0x000f280000300800 */
[----:B------:R0:W-:Y:S04]  /*22ed0*/  STL [R1+0x598], R3 ;  /* 0x0005980301007387 */ /* 0x0001e80000100800 */
[----:B0-----:R-:W4:Y:S01]  /*22ee0*/  LDL.LU R3, [R1+0x590] ;  /* 0x0005900001037983 */ /* 0x001f220000300800 */
[----:B--2---:R-:W-:-:S02]  /*22ef0*/  LOP3.LUT R6, R6, 0xffff, RZ, 0xc0, !PT ;  /* 0x0000ffff06067812 */ /* 0x004fc400078ec0ff */
[----:B---3--:R-:W-:Y:S02]  /*22f00*/  LOP3.LUT R5, R5, 0xffff, RZ, 0xc0, !PT ;  /* 0x0000ffff05057812 */ /* 0x008fe400078ec0ff */
[----:B----4-:R-:W-:Y:S02]  /*22f10*/  LOP3.LUT R4, R4, 0xffff, RZ, 0xc0, !PT ;  /* 0x0000ffff04047812 */ /* 0x010fe400078ec0ff */
[----:B------:R-:W-:Y:S02]  /*22f20*/  PRMT R5, R6, 0x3340, R5 ;  /* 0x0000334006057816 */ /* 0x000fe40000000005 */
[----:B------:R-:W-:-:S04]  /*22f30*/  LOP3.LUT R3, R3, 0xffff, RZ, 0xc0, !PT ;  /* 0x0000ffff03037812 */ /* 0x000fc800078ec0ff */
[----:B------:R-:W-:Y:S02]  /*22f40*/  PRMT R3, R4, 0x3340, R3 ;  /* 0x0000334004037816 */ /* 0x000fe40000000003 */
        /* <DEDUP_REMOVED lines=22> */
[----:B------:R-:W2:Y:S01]  /*230b0*/  LDL.LU R6, [R1+0x558] ;  /* 0x0005580001067983 */ /* 0x000ea20000300800 */
[----:B------:R-:W-:-:S03]  /*230c0*/  LOP3.LUT R3, R3, 0xffff, RZ, 0xc0, !PT ;  /* 0x0000ffff03037812 */ /* 0x000fc600078ec0ff */
[----:B------:R0:W-:Y:S01]  /*230d0*/  STL [R1+0x548], R5 ;  /* 0x0005480501007387 */ /* 0x0001e20000100800 */
[----:B------:R-:W-:-:S03]  /*230e0*/  PRMT R3, R4, 0x3340, R3 ;  /* 0x0000334004037816 */ /* 0x000fc60000000003 */
[----:B0-----:R-:W3:Y:S04]  /*230f0*/  LDL.LU R5, [R1+0x540] ;  /* 0x0005400001057983 */ /* 0x001ee80000300800 */
[----:B------:R-:W4:Y:S04]  /*23100*/  LDL.LU R4, [R1+0x570] ;  /* 0x0005700001047983 */ /* 0x000f280000300800 */
[----:B------:R0:W-:Y:S04]  /*23110*/  STL [R1+0x560], R3 ;  /* 0x0005600301007387 */ /* 0x0001e80000100800 */
[----:B0-----:R-:W3:Y:S01]  /*23120*/  LDL.LU R3, [R1+0x55c] ;  /* 0x00055c0001037983 */ /* 0x001ee20000300800 */
[----:B--2---:R-:W-:-:S02]  /*23130*/  LOP3.LUT R6, R6, 0xffff, RZ, 0xc0, !PT ;  /* 0x0000ffff06067812 */ /* 0x004fc400078ec0ff */
[----:B----4-:R-:W-:Y:S02]  /*23140*/  LOP3.LUT R4, R4, 0xffff, RZ, 0xc0, !PT ;  /* 0x0000ffff04047812 */ /* 0x010fe400078ec0ff */
[----:B---3--:R-:W-:Y:S02]  /*23150*/  LOP3.LUT R5, R5, 0xffff, RZ, 0xc0, !PT ;  /* 0x0000ffff05057812 */ /* 0x008fe400078ec0ff */
[----:B------:R-:W-:Y:S02]  /*23160*/  LOP3.LUT R3, R3, 0xffff, RZ, 0xc0, !PT ;  /* 0x0000ffff03037812 */ /* 0x000fe400078ec0ff */
[----:B------:R-:W-:Y:S02]  /*23170*/  PRMT R5, R6, 0x3340, R5 ;  /* 0x0000334006057816 */ /* 0x000fe40000000005 */
[----:B------:R-:W-:Y:S02]  /*23180*/  PRMT R3, R4, 0x3340, R3 ;  /* 0x0000334004037816 */ /* 0x000fe40000000003 */
[----:B------:R-:W2:Y:S04]  /*23190*/  LDL.LU R4, [R1+0x550] ;  /* 0x0005500001047983 */ /* 0x000ea80000300800 */
[----:B------:R0:W-:Y:S04]  /*231a0*/  STL [R1+0x558], R3 ;  /* 0x0005580301007387 */ /* 0x0001e80000100800 */
        /* <DEDUP_REMOVED lines=51> */
[----:B0-----:R-:W2:Y:S01]  /*234e0*/  LDL.LU R3, [R1+0x500] ;  /* 0x0005000001037983 */ /* 0x001ea20000300800 */
[----:B----4-:R-:W-:-:S02]  /*234f0*/  LOP3.LUT R4, R4, 0xffff, RZ, 0xc0, !PT ;  /* 0x0000ffff04047812 */ /* 0x010fc400078ec0ff */
[----:B--2---:R-:W-:-:S04]  /*23500*/  LOP3.LUT R3, R3, 0xffff, RZ, 0xc0, !PT ;  /* 0x0000ffff03037812 */ /* 0x004fc800078ec0ff */
[----:B------:R-:W-:Y:S02]  /*23510*/  PRMT R3, R4, 0x3340, R3 ;  /* 0x0000334004037816 */ /* 0x000fe40000000003 */
[----:B------:R-:W2:Y:S04]  /*23520*/  LDL.LU R4, [R1+0x4f4] ;  /* 0x0004f40001047983 */ /* 0x000ea80000300800 */
[----:B------:R0:W-:Y:S04]  /*23530*/  STL [R1+0x4f8], R3 ;  /* 0x0004f80301007387 */ /* 0x0001e80000100800 */
[----:B0-----:R-:W4:Y:S01]  /*23540*/  LDL.LU R3, [R1+0x4ec] ;  /* 0x0004ec0001037983 */ /* 0x001f220000300800 */
[----:B------:R-:W-:-:S02]  /*23550*/  LOP3.LUT R6, R6, 0xffff, RZ, 0xc0, !PT ;  /* 0x0000ffff06067812 */ /* 0x000fc400078ec0ff */
[----:B---3--:R-:W-:-:S04]  /*23560*/  LOP3.LUT R5, R5, 0xffff, RZ, 0xc0, !PT ;  /* 0x0000ffff05057812 */ /* 0x008fc800078ec0ff */
[----:B------:R-:W-:-:S05]  /*23570*/  PRMT R5, R6, 0x3340, R5 ;  /* 0x0000334006057816 */ /* 0x000fca0000000005 */
[----:B------:R0:W-:Y:S02]  /*23580*/  STL [R1+0x4e4], R5 ;  /* 0x0004e40501007387 */ /* 0x0001e40000100800 */
[----:B0-----:R-:W-:Y:S02]  /*23590*/  LOP3.LUT R5, R216, 0xffff, RZ, 0xc0, !PT ;  /* 0x0000ffffd8057812 */ /* 0x001fe400078ec0ff */
[----:B--2---:R-:W-:Y:S02]  /*235a0*/  LOP3.LUT R6, R4, 0xffff, RZ, 0xc0, !PT ;  /* 0x0000ffff04067812 */ /* 0x004fe400078ec0ff */
[----:B----4-:R-:W-:Y:S02]  /*235b0*/  LOP3.LUT R4, R3, 0xffff, RZ, 0xc0, !PT ;  /* 0x0000ffff03047812 */ /* 0x010fe400078ec0ff */
[----:B------:R-:W-:Y:S02]  /*235c0*/  LOP3.LUT R3, R114, 0xffff, RZ, 0xc0, !PT ;  /* 0x0000ffff72037812 */ /* 0x000fe400078ec0ff */
[----:B------:R-:W-:-:S02]  /*235d0*/  PRMT R114, R6, 0x3340, R5 ;  /* 0x0000334006727816 */ /* 0x000fc40000000005 */
[----:B------:R-:W2:Y:S04]  /*235e0*/  LDL.LU R6, [R1+0x4d8] ;  /* 0x0004d80001067983 */ /* 0x000ea80000300800 */
[----:B------:R-:W3:Y:S01]  /*235f0*/  LDL.LU R5, [R1+0x4c4] ;  /* 0x0004c40001057983 */ /* 0x000ee20000300800 */
[----:B------:R-:W-:-:S03]  /*23600*/  PRMT R216, R4, 0x3340, R3 ;  /* 0x0000334004d87816 */ /* 0x000fc60000000003 */
[----:B------:R-:W4:Y:S04]  /*23610*/  LDL.LU R4, [R1+0x4f0] ;  /* 0x0004f00001047983 */ /* 0x000f280000300800 */
[----:B------:R-:W2:Y:S04]  /*23620*/  LDL.LU R3, [R1+0x4dc] ;  /* 0x0004dc0001037983 */ /* 0x000ea80000300800 */
[----:B------:R0:W-:Y:S01]  /*23630*/  STL [R1+0x1bfc], R216 ;  /* 0x001bfcd801007387 */ /* 0x0001e20000100800 */
[----:B----4-:R-:W-:Y:S02]  /*23640*/  LOP3.LUT R4, R4, 0xffff, RZ, 0xc0, !PT ;  /* 0x0000ffff04047812 */ /* 0x010fe400078ec0ff */
[----:B--2---:R-:W-:-:S02]  /*23650*/  LOP3.LUT R3, R3, 0xffff, RZ, 0xc0, !PT ;  /* 0x0000ffff03037812 */ /* 0x004fc400078ec0ff */
[----:B---3--:R-:W-:Y:S02]  /*23660*/  LOP3.LUT R5, R5, 0xffff, RZ, 0xc0, !PT ;  /* 0x0000ffff05057812 */ /* 0x008fe400078ec0ff */
[----:B------:R-:W-:Y:S02]  /*23670*/  LOP3.LUT R6, R6, 0xffff, RZ, 0xc0, !PT ;  /* 0x0000ffff06067812 */ /* 0x000fe400078ec0ff */
[----:B0-----:R-:W-:Y:S02]  /*23680*/  PRMT R216, R4, 0x3340, R3 ;  /* 0x0000334004d87816 */ /* 0x001fe40000000003 */
[----:B------:R-:W2:Y:S04]  /*23690*/  LDL.LU R4, [R1+0x4cc] ;  /* 0x0004cc0001047983 */ /* 0x000ea80000300800 */
[----:B------:R-:W3:Y:S04]  /*236a0*/  LDL.LU R3, [R1+0x4c8] ;  /* 0x0004c80001037983 */ /* 0x000ee80000300800 */
[----:B------:R0:W-:Y:S02]  /*236b0*/  STL [R1+0x4d8], R216 ;  /* 0x0004d8d801007387 */ /* 0x0001e40000100800 */
[----:B0-----:R-:W-:-:S02]  /*236c0*/  PRMT R216, R6, 0x3340, R5 ;  /* 0x0000334006d87816 */ /* 0x001fc40000000005 */
[----:B------:R-:W4:Y:S01]  /*236d0*/  LDL.LU R5, [R1+0x4d4] ;  /* 0x0004d40001057983 */ /* 0x000f220000300800 */
[----:B--2---:R-:W-:Y:S02]  /*236e0*/  LOP3.LUT R4, R4, 0xffff, RZ, 0xc0, !PT ;  /* 0x0000ffff04047812 */ /* 0x004fe400078ec0ff */
[----:B----4-:R-:W-:Y:S02]  /*236f0*/  LOP3.LUT R6, R5, 0xffff, RZ, 0xc0, !PT ;  /* 0x0000ffff05067812 */ /* 0x010fe400078ec0ff */
[----:B---3--:R-:W-:Y:S02]  /*23700*/  LOP3.LUT R5, R3, 0xffff, RZ, 0xc0, !PT ;  /* 0x0000ffff03057812 */ /* 0x008fe400078ec0ff */
[----:B------:R-:W-:Y:S02]  /*23710*/  LOP3.LUT R3, R116, 0xffff, RZ, 0xc0, !PT ;  /* 0x0000ffff74037812 */ /* 0x000fe400078ec0ff */
[----:B------:R-:W-:Y:S02]  /*23720*/  PRMT R116, R6, 0x3340, R5 ;  /* 0x0000334006747816 */ /* 0x000fe40000000005 */
[----:B------:R-:W-:Y:S01]  /*23730*/  PRMT R3, R4, 0x3340, R3 ;  /* 0x0000334004037816 */ /* 0x000fe20000000003 */
[----:B------:R-:W2:Y:S04]  /*23740*/  LDL.LU R6, [R1+0x4d0] ;  /* 0x0004d00001067983 */ /* 0x000ea80000300800 */
[----:B------:R-:W3:Y:S04]  /*23750*/  LDL.LU R5, [R1+0x4bc] ;  /* 0x0004bc0001057983 */ /* 0x000ee80000300800 */
[----:B------:R-:W4:Y:S04]  /*23760*/  LDL.LU R4, [R1+0x4b8] ;  /* 0x0004b80001047983 */ /* 0x000f280000300800 */
[----:B------:R0:W-:Y:S04]  /*23770*/  STL [R1+0x4c8], R3 ;  /* 0x0004c80301007387 */ /* 0x0001e80000100800 */
[----:B0-----:R-:W4:Y:S01]  /*23780*/  LDL.LU R3, [R1+0x4a4] ;  /* 0x0004a40001037983 */ /* 0x001f220000300800 */
[----:B--2---:R-:W-:-:S02]  /*23790*/  LOP3.LUT R6, R6, 0xffff, RZ, 0xc0, !PT ;  /* 0x0000ffff06067812 */ /* 0x004fc400078ec0ff */
[----:B---3--:R-:W-:Y:S02]  /*237a0*/  LOP3.LUT R5, R5, 0xffff, RZ, 0xc0, !PT ;  /* 0x0000ffff05057812 */ /* 0x008fe400078ec0ff */
[----:B----4-:R-:W-:Y:S02]  /*237b0*/  LOP3.LUT R4, R4, 0xffff, RZ, 0xc0, !PT ;  /* 0x0000ffff04047812 */ /* 0x010fe400078ec0ff */
[----:B------:R-:W-:Y:S02]  /*237c0*/  PRMT R5, R6, 0x3340, R5 ;  /* 0x0000334006057816 */ /* 0x000fe40000000005 */
[----:B------:R-:W2:Y:S04]  /*237d0*/  LDL.LU R6, [R1+0x4b4] ;  /* 0x0004b40001067983 */ /* 0x000ea80000300800 */
[----:B------:R0:W-:Y:S01]  /*237e0*/  STL [R1+0x4bc], R5 ;  /* 0x0004bc0501007387 */ /* 0x0001e20000100800 */
[----:B------:R-:W-:-:S04]  /*237f0*/  LOP3.LUT R3, R3, 0xffff, RZ, 0xc0, !PT ;  /* 0x0000ffff03037812 */ /* 0x000fc800078ec0ff */
[----:B------:R-:W-:Y:S01]  /*23800*/  PRMT R3, R4, 0x3340, R3 ;  /* 0x0000334004037816 */ /* 0x000fe20000000003 */
        /* <DEDUP_REMOVED lines=10> */
[----:B------:R-:W-:-:S03]  /*238b0*/  LOP3.LUT R3, R3, 0xffff, RZ, 0xc0, !PT ;  /* 0x0000ffff03037812 */ /* 0x000fc600078ec0ff */
[----:B0-----:R-:W3:Y:S01]  /*238c0*/  LDL.LU R5, [R1+0x484] ;  /* 0x0004840001057983 */ /* 0x001ee20000300800 */
[----:B------:R-:W-:-:S03]  /*238d0*/  PRMT R3, R4, 0x3340, R3 ;  /* 0x0000334004037816 */ /* 0x000fc60000000003 */
[----:B------:R-:W4:Y:S04]  /*238e0*/  LDL.LU R4, [R1+0x4b0] ;  /* 0x0004b00001047983 */ /* 0x000f280000300800 */
[----:B------:R0:W-:Y:S04]  /*238f0*/  STL [R1+0x4a0], R3 ;  /* 0x0004a00301007387 */ /* 0x0001e80000100800 */
[----:B0-----:R-:W3:Y:S01]  /*23900*/  LDL.LU R3, [R1+0x49c] ;  /* 0x00049c0001037983 */ /* 0x001ee20000300800 */
[----:B--2---:R-:W-:Y:S02]  /*23910*/  LOP3.LUT R6, R6, 0xffff, RZ, 0xc0, !PT ;  /* 0x0000ffff06067812 */ /* 0x004fe400078ec0ff */
[----:B----4-:R-:W-:-:S02]  /*23920*/  LOP3.LUT R4, R4, 0xffff, RZ, 0xc0, !PT ;  /* 0x0000ffff04047812 */ /* 0x010fc400078ec0ff */
[----:B---3--:R-:W-:-:S04]  /*23930*/  LOP3.LUT R5, R5, 0xffff, RZ, 0xc0, !PT ;  /* 0x0000ffff05057812 */ /* 0x008fc800078ec0ff */
        /* <DEDUP_REMOVED lines=300> */
[----:B------:R-:W-:-:S04]  /*24c00*/  LOP3.LUT R5, R5, 0xffff, RZ, 0xc0, !PT ;  /* 0x0000ffff05057812 */ /* 0x000fc800078ec0ff */
[----:B------:R-:W-:Y:S02]  /*24c10*/  PRMT R5, R6, 0x3340, R5 ;  /* 0x0000334006057816 */ /* 0x000fe40000000005 */
[----:B------:R-:W2:Y:S04]  /*24c20*/  LDL.LU R6, [R1+0x2fc] ;  /* 0x0002fc0001067983 */ /* 0x000ea80000300800 */
[----:B------:R0:W-:Y:S01]  /*24c30*/  STL [R1+0x304], R5 ;  /* 0x0003040501007387 */ /* 0x0001e20000100800 */
[----:B------:R-:W-:-:S03]  /*24c40*/  PRMT R4, R4, 0x3340, R3 ;  /* 0x0000334004047816 */ /* 0x000fc60000000003 */
[----:B0-----:R-:W3:Y:S04]  /*24c50*/  LDL.LU R5, [R1+0x2f8] ;  /* 0x0002f80001057983 */ /* 0x001ee80000300800 */
[----:B------:R-:W4:Y:S04]  /*24c60*/  LDL.LU R3, [R1+0x310] ;  /* 0x0003100001037983 */ /* 0x000f280000300800 */
[----:B------:R4:W-:Y:S02]  /*24c70*/  STL [R1+0x300], R4 ;  /* 0x0003000401007387 */ /* 0x0009e40000100800 */
[----:B----4-:R-:W-:-:S02]  /*24c80*/  LOP3.LUT R4, R3, 0xffff, RZ, 0xc0, !PT ;  /* 0x0000ffff03047812 */ /* 0x010fc400078ec0ff */
[----:B--2---:R-:W-:Y:S02]  /*24c90*/  LOP3.LUT R3, R6, 0xffff, RZ, 0xc0, !PT ;  /* 0x0000ffff06037812 */ /* 0x004fe400078ec0ff */
[----:B---3--:R-:W-:Y:S02]  /*24ca0*/  LOP3.LUT R6, R5, 0xffff, RZ, 0xc0, !PT ;  /* 0x0000ffff05067812 */ /* 0x008fe400078ec0ff */
[----:B------:R-:W-:Y:S02]  /*24cb0*/  LOP3.LUT R5, R0, 0xffff, RZ, 0xc0, !PT ;  /* 0x0000ffff00057812 */ /* 0x000fe400078ec0ff */
[----:B------:R-:W-:Y:S02]  /*24cc0*/  PRMT R0, R4, 0x3340, R3 ;  /* 0x0000334004007816 */ /* 0x000fe40000000003 */
[----:B------:R-:W2:Y:S04]  /*24cd0*/  LDL.LU R4, [R1+0x2f4] ;  /* 0x0002f40001047983 */ /* 0x000ea80000300800 */
[----:B------:R-:W3:Y:S04]  /*24ce0*/  LDL.LU R3, [R1+0x2ec] ;  /* 0x0002ec0001037983 */ /* 0x000ee80000300800 */
[----:B------:R0:W-:Y:S02]  /*24cf0*/  STL [R1+0x2fc], R0 ;  /* 0x0002fc0001007387 */ /* 0x0001e40000100800 */
[----:B0-----:R-:W-:-:S02]  /*24d00*/  PRMT R0, R6, 0x3340, R5 ;  /* 0x0000334006007816 */ /* 0x001fc40000000005 */
[----:B------:R-:W-:-:S03]  /*24d10*/  LOP3.LUT R5, R55, 0xffff, RZ, 0xc0, !PT ;  /* 0x0000ffff37057812 */ /* 0x000fc600078ec0ff */
[----:B------:R0:W-:Y:S04]  /*24d20*/  STL [R1+0x1bb0], R0 ;  /* 0x001bb00001007387 */ /* 0x0001e80000100800 */
[----:B0-----:R-:W4:Y:S01]  /*24d30*/  LDL.LU R0, [R1+0x2bc] ;  /* 0x0002bc0001007983 */ /* 0x001f220000300800 */
[----:B--2---:R-:W-:Y:S02]  /*24d40*/  LOP3.LUT R6, R4, 0xffff, RZ, 0xc0, !PT ;  /* 0x0000ffff04067812 */ /* 0x004fe400078ec0ff */
[----:B---3--:R-:W-:Y:S02]  /*24d50*/  LOP3.LUT R4, R3, 0xffff, RZ, 0xc0, !PT ;  /* 0x0000ffff03047812 */ /* 0x008fe400078ec0ff */
[----:B------:R-:W-:Y:S02]  /*24d60*/  LOP3.LUT R3, R53, 0xffff, RZ, 0xc0, !PT ;  /* 0x0000ffff35037812 */ /* 0x000fe400078ec0ff */
[----:B------:R-:W-:-:S02]  /*24d70*/  PRMT R55, R6, 0x3340, R5 ;  /* 0x0000334006377816 */ /* 0x000fc40000000005 */
[----:B------:R-:W2:Y:S04]  /*24d80*/  LDL.LU R6, [R1+0x2dc] ;  /* 0x0002dc0001067983 */ /* 0x000ea80000300800 */
[----:B------:R-:W3:Y:S04]  /*24d90*/  LDL.LU R5, [R1+0x2d8] ;  /* 0x0002d80001057983 */ /* 0x000ee80000300800 */
[----:B------:R0:W-:Y:S01]  /*24da0*/  STL [R1+0x1bb4], R55 ;  /* 0x001bb43701007387 */ /* 0x0001e20000100800 */
[----:B------:R-:W-:-:S03]  /*24db0*/  PRMT R53, R4, 0x3340, R3 ;  /* 0x0000334004357816 */ /* 0x000fc60000000003 */
[----:B0-----:R-:W4:Y:S04]  /*24dc0*/  LDL.LU R55, [R1+0x2d0] ;  /* 0x0002d00001377983 */ /* 0x001f280000300800 */
[----:B------:R-:W2:Y:S04]  /*24dd0*/  LDL.LU R3, [R1+0x2f0] ;  /* 0x0002f00001037983 */ /* 0x000ea80000300800 */
[----:B------:R0:W-:Y:S04]  /*24de0*/  STL [R1+0x1bb8], R53 ;  /* 0x001bb83501007387 */ /* 0x0001e80000100800 */
[----:B0-----:R-:W4:Y:S01]  /*24df0*/  LDL.LU R53, [R1+0x2cc] ;  /* 0x0002cc0001357983 */ /* 0x001f220000300800 */
[----:B--2---:R-:W-:-:S02]  /*24e00*/  LOP3.LUT R4, R3, 0xffff, RZ, 0xc0, !PT ;  /* 0x0000ffff03047812 */ /* 0x004fc400078ec0ff */
[----:B------:R-:W-:Y:S02]  /*24e10*/  LOP3.LUT R3, R6, 0xffff, RZ, 0xc0, !PT ;  /* 0x0000ffff06037812 */ /* 0x000fe400078ec0ff */
[----:B---3--:R-:W-:Y:S02]  /*24e20*/  LOP3.LUT R6, R5, 0xffff, RZ, 0xc0, !PT ;  /* 0x0000ffff05067812 */ /* 0x008fe400078ec0ff */
[----:B------:R-:W-:Y:S02]  /*24e30*/  LOP3.LUT R5, R51, 0xffff, RZ, 0xc0, !PT ;  /* 0x0000ffff33057812 */ /* 0x000fe400078ec0ff */
[----:B------:R-:W-:Y:S02]  /*24e40*/  PRMT R51, R4, 0x3340, R3 ;  /* 0x0000334004337816 */ /* 0x000fe40000000003 */
[----:B------:R-:W2:Y:S01]  /*24e50*/  LDL.LU R3, [R1+0x2d4] ;  /* 0x0002d40001037983 */ /* 0x000ea20000300800 */
[----:B------:R-:W-:-:S03]  /*24e60*/  PRMT R5, R6, 0x3340, R5 ;  /* 0x0000334006057816 */ /* 0x000fc60000000005 */
[----:B------:R0:W-:Y:S04]  /*24e70*/  STL [R1+0x1bbc], R51 ;  /* 0x001bbc3301007387 */ /* 0x0001e80000100800 */
[----:B------:R1:W-:Y:S01]  /*24e80*/  STL [R1+0x2d8], R5 ;  /* 0x0002d80501007387 */ /* 0x0003e20000100800 */
[----:B----4-:R-:W-:-:S03]  /*24e90*/  LOP3.LUT R4, R53, 0xffff, RZ, 0xc0, !PT ;  /* 0x0000ffff35047812 */ /* 0x010fc600078ec0ff */
[----:B0-----:R-:W3:Y:S04]  /*24ea0*/  LDL.LU R51, [R1+0x294] ;  /* 0x0002940001337983 */ /* 0x001ee80000300800 */
[----:B------:R-:W4:Y:S01]  /*24eb0*/  LDL.LU R53, [R1+0x28c] ;  /* 0x00028c0001357983 */ /* 0x000f220000300800 */
[----:B-1----:R-:W-:Y:S02]  /*24ec0*/  LOP3.LUT R5, R54, 0xffff, RZ, 0xc0, !PT ;  /* 0x0000ffff36057812 */ /* 0x002fe400078ec0ff */
[----:B--2---:R-:W-:Y:S02]  /*24ed0*/  LOP3.LUT R6, R3, 0xffff, RZ, 0xc0, !PT ;  /* 0x0000ffff03067812 */ /* 0x004fe400078ec0ff */
[----:B------:R-:W-:Y:S02]  /*24ee0*/  LOP3.LUT R3, R2, 0xffff, RZ, 0xc0, !PT ;  /* 0x0000ffff02037812 */ /* 0x000fe400078ec0ff */
[----:B------:R-:W-:-:S02]  /*24ef0*/  PRMT R2, R6, 0x3340, R5 ;  /* 0x0000334006027816 */ /* 0x000fc40000000005 */
[----:B------:R-:W-:Y:S02]  /*24f00*/  PRMT R54, R4, 0x3340, R3 ;  /* 0x0000334004367816 */ /* 0x000fe40000000003 */
[----:B------:R-:W-:Y:S02]  /*24f10*/  LOP3.LUT R6, R55, 0xffff, RZ, 0xc0, !PT ;  /* 0x0000ffff37067812 */ /* 0x000fe400078ec0ff */
[----:B------:R-:W-:Y:S01]  /*24f20*/  LOP3.LUT R5, R0, 0xffff, RZ, 0xc0, !PT ;  /* 0x0000ffff00057812 */ /* 0x000fe200078ec0ff */
[----:B------:R0:W-:Y:S01]  /*24f30*/  STL [R1+0x1bc0], R2 ;  /* 0x001bc00201007387 */ /* 0x0001e20000100800 */
[----:B------:R-:W-:Y:S02]  /*24f40*/  LOP3.LUT R3, R52, 0xffff, RZ, 0xc0, !PT ;  /* 0x0000ffff34037812 */ /* 0x000fe400078ec0ff */
[----:B------:R-:W-:Y:S01]  /*24f50*/  PRMT R52, R6, 0x3340, R5 ;  /* 0x0000334006347816 */ /* 0x000fe20000000005 */
[----:B0-----:R-:W2:Y:S04]  /*24f60*/  LDL.LU R2, [R1+0x29c] ;  /* 0x00029c0001027983 */ /* 0x001ea80000300800 */
[----:B------:R0:W-:Y:S04]  /*24f70*/  STL [R1+0x1bc4], R54 ;  /* 0x001bc43601007387 */ /* 0x0001e80000100800 */
[----:B0-----:R-:W3:Y:S04]  /*24f80*/  LDL.LU R54, [R1+0x2b0] ;  /* 0x0002b00001367983 */ /* 0x001ee80000300800 */
[----:B------:R-:W4:Y:S04]  /*24f90*/  LDL.LU R55, [R1+0x290] ;  /* 0x0002900001377983 */ /* 0x000f280000300800 */
[----:B------:R-:W4:Y:S04]  /*24fa0*/  LDL.LU R0, [R1+0x27c] ;  /* 0x00027c0001007983 */ /* 0x000f280000300800 */
[----:B------:R-:W2:Y:S04]  /*24fb0*/  LDL.LU R6, [R1+0x2b4] ;  /* 0x0002b40001067983 */ /* 0x000ea80000300800 */
[----:B------:R-:W3:Y:S01]  /*24fc0*/  LDL.LU R5, [R1+0x2ac] ;  /* 0x0002ac0001057983 */ /* 0x000ee20000300800 */
[----:B------:R-:W-:-:S04]  /*24fd0*/  LOP3.LUT R4, R218, 0xffff, RZ, 0xc0, !PT ;  /* 0x0000ffffda047812 */ /* 0x000fc800078ec0ff */
[----:B------:R-:W-:Y:S02]  /*24fe0*/  PRMT R218, R4, 0x3340, R3 ;  /* 0x0000334004da7816 */ /* 0x000fe40000000003 */
[----:B------:R-:W-:Y:S01]  /*24ff0*/  LOP3.LUT R3, R220, 0xffff, RZ, 0xc0, !PT ;  /* 0x0000ffffdc037812 */ /* 0x000fe200078ec0ff */
[----:B------:R0:W-:Y:S04]  /*25000*/  STL [R1+0x1bc8], R52 ;  /* 0x001bc83401007387 */ /* 0x0001e80000100800 */
[----:B------:R-:W-:Y:S01]  /*25010*/  STL [R1+0x1bcc], R218 ;  /* 0x001bccda01007387 */ /* 0x000fe20000100800 */
[----:B--2---:R-:W-:Y:S02]  /*25020*/  LOP3.LUT R6, R6, 0xffff, RZ, 0xc0, !PT ;  /* 0x0000ffff06067812 */ /* 0x004fe400078ec0ff */
[----:B---3--:R-:W-:-:S02]  /*25030*/  LOP3.LUT R4, R5, 0xffff, RZ, 0xc0, !PT ;  /* 0x0000ffff05047812 */ /* 0x008fc400078ec0ff */
[----:B------:R-:W-:Y:S02]  /*25040*/  LOP3.LUT R5, R222, 0xffff, RZ, 0xc0, !PT ;  /* 0x0000ffffde057812 */ /* 0x000fe400078ec0ff */
[----:B------:R-:W-:Y:S02]  /*25050*/  PRMT R222, R4, 0x3340, R3 ;  /* 0x0000334004de7816 */ /* 0x000fe40000000003 */
[----:B------:R-:W-:Y:S02]  /*25060*/  PRMT R220, R6, 0x3340, R5 ;  /* 0x0000334006dc7816 */ /* 0x000fe40000000005 */
[----:B------:R-:W-:Y:S02]  /*25070*/  LOP3.LUT R4, R54, 0xffff, RZ, 0xc0, !PT ;  /* 0x0000ffff36047812 */ /* 0x000fe400078ec0ff */
[----:B------:R-:W-:Y:S01]  /*25080*/  LOP3.LUT R3, R2, 0xffff, RZ, 0xc0, !PT ;  /* 0x0000ffff02037812 */ /* 0x000fe200078ec0ff */
[----:B------:R-:W-:Y:S04]  /*25090*/  STL [R1+0x1bd0], R220 ;  /* 0x001bd0dc01007387 */ /* 0x000fe80000100800 */
[----:B------:R1:W-:Y:S04]  /*250a0*/  STL [R1+0x1bd4], R222 ;  /* 0x001bd4de01007387 */ /* 0x0003e80000100800 */
[----:B0-----:R-:W2:Y:S04]  /*250b0*/  LDL.LU R52, [R1+0x274] ;  /* 0x0002740001347983 */ /* 0x001ea80000300800 */
[----:B------:R-:W3:Y:S01]  /*250c0*/  LDL.LU R54, [R1+0x26c] ;  /* 0x00026c0001367983 */ /* 0x000ee20000300800 */
[----:B------:R-:W-:-:S02]  /*250d0*/  LOP3.LUT R6, R224, 0xffff, RZ, 0xc0, !PT ;  /* 0x0000ffffe0067812 */ /* 0x000fc400078ec0ff */
[----:B------:R-:W-:Y:S02]  /*250e0*/  LOP3.LUT R5, R217, 0xffff, RZ, 0xc0, !PT ;  /* 0x0000ffffd9057812 */ /* 0x000fe400078ec0ff */
[----:B------:R-:W-:Y:S02]  /*250f0*/  PRMT R224, R4, 0x3340, R3 ;  /* 0x0000334004e07816 */ /* 0x000fe40000000003 */
[----:B------:R-:W-:Y:S02]  /*25100*/  PRMT R217, R6, 0x3340, R5 ;  /* 0x0000334006d97816 */ /* 0x000fe40000000005 */
[----:B------:R-:W-:Y:S01]  /*25110*/  LOP3.LUT R6, R51, 0xffff, RZ, 0xc0, !PT ;  /* 0x0000ffff33067812 */ /* 0x000fe200078ec0ff */
[----:B------:R-:W-:Y:S01]  /*25120*/  STL [R1+0x1bd8], R224 ;  /* 0x001bd8e001007387 */ /* 0x000fe20000100800 */
[----:B------:R-:W-:-:S03]  /*25130*/  LOP3.LUT R5, R221, 0xffff, RZ, 0xc0, !PT ;  /* 0x0000ffffdd057812 */ /* 0x000fc600078ec0ff */
[----:B------:R0:W-:Y:S01]  /*25140*/  STL [R1+0x1bdc], R217 ;  /* 0x001bdcd901007387 */ /* 0x0001e20000100800 */
[----:B----4-:R-:W-:Y:S02]  /*25150*/  LOP3.LUT R4, R53, 0xffff, RZ, 0xc0, !PT ;  /* 0x0000ffff35047812 */ /* 0x010fe400078ec0ff */
[----:B------:R-:W-:Y:S01]  /*25160*/  LOP3.LUT R3, R219, 0xffff, RZ, 0xc0, !PT ;  /* 0x0000ffffdb037812 */ /* 0x000fe200078ec0ff */
[----:B------:R-:W4:Y:S04]  /*25170*/  LDL.LU R2, [R1+0x270] ;  /* 0x0002700001027983 */ /* 0x000f280000300800 */
[----:B------:R-:W4:Y:S01]  /*25180*/  LDL.LU R51, [R1+0x25c] ;  /* 0x00025c0001337983 */ /* 0x000f220000300800 */
[----:B------:R-:W-:Y:S02]  /*25190*/  PRMT R219, R6, 0x3340, R5 ;  /* 0x0000334006db7816 */ /* 0x000fe40000000005 */
[----:B------:R-:W-:-:S02]  /*251a0*/  PRMT R221, R4, 0x3340, R3 ;  /* 0x0000334004dd7816 */ /* 0x000fc40000000003 */
[----:B------:R-:W-:Y:S01]  /*251b0*/  LOP3.LUT R4, R55, 0xffff, RZ, 0xc0, !PT ;  /* 0x0000ffff37047812 */ /* 0x000fe200078ec0ff */
[----:B------:R0:W-:Y:S04]  /*251c0*/  STL [R1+0x1be0], R219 ;  /* 0x001be0db01007387 */ /* 0x0001e80000100800 */
[----:B------:R-:W-:Y:S04]  /*251d0*/  STL [R1+0x1be4], R221 ;  /* 0x001be4dd01007387 */ /* 0x000fe80000100800 */
[----:B------:R-:W4:Y:S04]  /*251e0*/  LDL.LU R53, [R1+0x254] ;  /* 0x0002540001357983 */ /* 0x000f280000300800 */
[----:B------:R-:W4:Y:S01]  /*251f0*/  LDL.LU R55, [R1+0x24c] ;  /* 0x00024c0001377983 */ /* 0x000f220000300800 */
[----:B------:R-:W-:-:S03]  /*25200*/  LOP3.LUT R3, R0, 0xffff, RZ, 0xc0, !PT ;  /* 0x0000ffff00037812 */ /* 0x000fc600078ec0ff */
[----:B-1----:R-:W4:Y:S04]  /*25210*/  LDL.LU R222, [R1+0x250] ;  /* 0x0002500001de7983 */ /* 0x002f280000300800 */
[----:B------:R-:W4:Y:S01]  /*25220*/  LDL.LU R0, [R1+0x23c] ;  /* 0x00023c0001007983 */ /* 0x000f220000300800 */
[----:B------:R-:W-:Y:S02]  /*25230*/  LOP3.LUT R6, R226, 0xffff, RZ, 0xc0, !PT ;  /* 0x0000ffffe2067812 */ /* 0x000fe400078ec0ff */
[----:B------:R-:W-:Y:S02]  /*25240*/  LOP3.LUT R5, R223, 0xffff, RZ, 0xc0, !PT ;  /* 0x0000ffffdf057812 */ /* 0x000fe400078ec0ff */
[----:B------:R-:W-:Y:S02]  /*25250*/  PRMT R223, R4, 0x3340, R3 ;  /* 0x0000334004df7816 */ /* 0x000fe40000000003 */
[----:B------:R-:W-:-:S02]  /*25260*/  LOP3.LUT R3, R191, 0xffff, RZ, 0xc0, !PT ;  /* 0x0000ffffbf037812 */ /* 0x000fc400078ec0ff */
[----:B------:R-:W-:Y:S02]  /*25270*/  PRMT R226, R6, 0x3340, R5 ;  /* 0x0000334006e27816 */ /* 0x000fe40000000005 */
[----:B------:R-:W-:Y:S01]  /*25280*/  LOP3.LUT R5, R229, 0xffff, RZ, 0xc0, !PT ;  /* 0x0000ffffe5057812 */ /* 0x000fe200078ec0ff */
[----:B------:R-:W-:Y:S04]  /*25290*/  STL [R1+0x1be8], R223 ;  /* 0x001be8df01007387 */ /* 0x000fe80000100800 */
[----:B------:R-:W-:Y:S04]  /*252a0*/  STL [R1+0x1bec], R226 ;  /* 0x001bece201007387 */ /* 0x000fe80000100800 */
[----:B------:R-:W4:Y:S04]  /*252b0*/  LDL.LU R220, [R1+0x234] ;  /* 0x0002340001dc7983 */ /* 0x000f280000300800 */
[----:B------:R-:W4:Y:S01]  /*252c0*/  LDL.LU R218, [R1+0x22c] ;  /* 0x00022c0001da7983 */ /* 0x000f220000300800 */
[----:B--2---:R-:W-:-:S02]  /*252d0*/  LOP3.LUT R6, R52, 0xffff, RZ, 0xc0, !PT ;  /* 0x0000ffff34067812 */ /* 0x004fc400078ec0ff */
[----:B---3--:R-:W-:Y:S02]  /*252e0*/  LOP3.LUT R4, R54, 0xffff, RZ, 0xc0, !PT ;  /* 0x0000ffff36047812 */ /* 0x008fe400078ec0ff */
[----:B------:R-:W-:Y:S02]  /*252f0*/  PRMT R191, R6, 0x3340, R5 ;  /* 0x0000334006bf7816 */ /* 0x000fe40000000005 */
[----:B------:R-:W-:-:S03]  /*25300*/  PRMT R229, R4, 0x3340, R3 ;  /* 0x0000334004e57816 */ /* 0x000fc60000000003 */
[----:B------:R1:W-:Y:S04]  /*25310*/  STL [R1+0x1bf0], R191 ;  /* 0x001bf0bf01007387 */ /* 0x0003e80000100800 */
[----:B------:R-:W-:Y:S04]  /*25320*/  STL [R1+0x1bf4], R229 ;  /* 0x001bf4e501007387 */ /* 0x000fe80000100800 */
[----:B------:R-:W2:Y:S04]  /*25330*/  LDL.LU R52, [R1+0x230] ;  /* 0x0002300001347983 */ /* 0x000ea80000300800 */
[----:B------:R-:W3:Y:S01]  /*25340*/  LDL.LU R54, [R1+0x21c] ;  /* 0x00021c0001367983 */ /* 0x000ee20000300800 */
[----:B----4-:R-:W-:-:S02]  /*25350*/  LOP3.LUT R4, R2, 0xffff, RZ, 0xc0, !PT ;  /* 0x0000ffff02047812 */ /* 0x010fc400078ec0ff */
[----:B------:R-:W-:Y:S02]  /*25360*/  LOP3.LUT R3, R51, 0xffff, RZ, 0xc0, !PT ;  /* 0x0000ffff33037812 */ /* 0x000fe400078ec0ff */
[----:B------:R-:W-:Y:S02]  /*25370*/  LOP3.LUT R6, R231, 0xffff, RZ, 0xc0, !PT ;  /* 0x0000ffffe7067812 */ /* 0x000fe400078ec0ff */
[----:B------:R-:W-:Y:S01]  /*25380*/  LOP3.LUT R5, R225, 0xffff, RZ, 0xc0, !PT ;  /* 0x0000ffffe1057812 */ /* 0x000fe200078ec0ff */
[----:B------:R-:W4:Y:S01]  /*25390*/  LDL.LU R2, [R1+0x214] ;  /* 0x0002140001027983 */ /* 0x000f220000300800 */
[----:B------:R-:W-:-:S03]  /*253a0*/  PRMT R231, R4, 0x3340, R3 ;  /* 0x0000334004e77816 */ /* 0x000fc60000000003 */
[----:B------:R-:W4:Y:S01]  /*253b0*/  LDL.LU R51, [R1+0x20c] ;  /* 0x00020c0001337983 */ /* 0x000f220000300800 */
[----:B------:R-:W-:Y:S02]  /*253c0*/  PRMT R225, R6, 0x3340, R5 ;  /* 0x0000334006e17816 */ /* 0x000fe40000000005 */
[----:B------:R-:W-:Y:S02]  /*253d0*/  LOP3.LUT R3, R227, 0xffff, RZ, 0xc0, !PT ;  /* 0x0000ffffe3037812 */ /* 0x000fe400078ec0ff */
[----:B------:R-:W-:Y:S01]  /*253e0*/  LOP3.LUT R6, R53, 0xffff, RZ, 0xc0, !PT ;  /* 0x0000ffff35067812 */ /* 0x000fe200078ec0ff */
[----:B------:R1:W-:Y:S01]  /*253f0*/  STL [R1+0x1bf8], R231 ;  /* 0x001bf8e701007387 */ /* 0x0003e20000100800 */
[----:B------:R-:W-:-:S03]  /*25400*/  LOP3.LUT R4, R55, 0xffff, RZ, 0xc0, !PT ;  /* 0x0000ffff37047812 */ /* 0x000fc600078ec0ff */
[----:B------:R-:W4:Y:S01]  /*25410*/  LDL.LU R53, [R1+0x210] ;  /* 0x0002100001357983 */ /* 0x000f220000300800 */
[----:B------:R-:W-:-:S03]  /*25420*/  LOP3.LUT R5, R228, 0xffff, RZ, 0xc0, !PT ;  /* 0x0000ffffe4057812 */ /* 0x000fc600078ec0ff */
[----:B------:R-:W4:Y:S01]  /*25430*/  LDL.LU R55, [R1+0x1fc] ;  /* 0x0001fc0001377983 */ /* 0x000f220000300800 */
[----:B------:R-:W-:Y:S02]  /*25440*/  PRMT R228, R4, 0x3340, R3 ;  /* 0x0000334004e47816 */ /* 0x000fe40000000003 */
[----:B------:R-:W-:Y:S02]  /*25450*/  LOP3.LUT R3, R0, 0xffff, RZ, 0xc0, !PT ;  /* 0x0000ffff00037812 */ /* 0x000fe400078ec0ff */
[----:B------:R-:W4:Y:S01]  /*25460*/  LDL.LU R0, [R1+0x1f4] ;  /* 0x0001f40001007983 */ /* 0x000f220000300800 */
[----:B------:R-:W-:Y:S02]  /*25470*/  PRMT R227, R6, 0x3340, R5 ;  /* 0x0000334006e37816 */ /* 0x000fe40000000005 */
[----:B------:R-:W-:Y:S02]  /*25480*/  LOP3.LUT R4, R222, 0xffff, RZ, 0xc0, !PT ;  /* 0x0000ffffde047812 */ /* 0x000fe400078ec0ff */
[----:B------:R-:W-:-:S02]  /*25490*/  LOP3.LUT R6, R230, 0xffff, RZ, 0xc0, !PT ;  /* 0x0000ffffe6067812 */ /* 0x000fc400078ec0ff */
[----:B------:R-:W-:Y:S02]  /*254a0*/  LOP3.LUT R5, R167, 0xffff, RZ, 0xc0, !PT ;  /* 0x0000ffffa7057812 */ /* 0x000fe400078ec0ff */
[----:B------:R-:W-:Y:S02]  /*254b0*/  PRMT R230, R4, 0x3340, R3 ;  /* 0x0000334004e67816 */ /* 0x000fe40000000003 */
[----:B------:R-:W-:Y:S02]  /*254c0*/  LOP3.LUT R4, R218, 0xffff, RZ, 0xc0, !PT ;  /* 0x0000ffffda047812 */ /* 0x000fe400078ec0ff */
[----:B------:R-:W-:Y:S02]  /*254d0*/  PRMT R167, R6, 0x3340, R5 ;  /* 0x0000334006a77816 */ /* 0x000fe40000000005 */
[----:B------:R-:W-:Y:S02]  /*254e0*/  LOP3.LUT R6, R220, 0xffff, RZ, 0xc0, !PT ;  /* 0x0000ffffdc067812 */ /* 0x000fe400078ec0ff */
[----:B------:R-:W-:-:S02]  /*254f0*/  LOP3.LUT R5, R236, 0xffff, RZ, 0xc0, !PT ;  /* 0x0000ffffec057812 */ /* 0x000fc400078ec0ff */
[----:B------:R-:W-:Y:S02]  /*25500*/  LOP3.LUT R3, R234, 0xffff, RZ, 0xc0, !PT ;  /* 0x0000ffffea037812 */ /* 0x000fe400078ec0ff */
[----:B------:R-:W-:Y:S02]  /*25510*/  PRMT R234, R6, 0x3340, R5 ;  /* 0x0000334006ea7816 */ /* 0x000fe40000000005 */
[----:B------:R-:W-:Y:S02]  /*25520*/  PRMT R236, R4, 0x3340, R3 ;  /* 0x0000334004ec7816 */ /* 0x000fe40000000003 */
[----:B------:R-:W-:Y:S02]  /*25530*/  LOP3.LUT R6, R238, 0xffff, RZ, 0xc0, !PT ;  /* 0x0000ffffee067812 */ /* 0x000fe400078ec0ff */
[----:B------:R-:W-:-:S04]  /*25540*/  LOP3.LUT R5, R232, 0xffff, RZ, 0xc0, !PT ;  /* 0x0000ffffe8057812 */ /* 0x000fc800078ec0ff */
[----:B------:R-:W-:Y:S02]  /*25550*/  PRMT R232, R6, 0x3340, R5 ;  /* 0x0000334006e87816 */ /* 0x000fe40000000005 */
[----:B------:R-:W-:Y:S02]  /*25560*/  LOP3.LUT R5, R235, 0xffff, RZ, 0xc0, !PT ;  /* 0x0000ffffeb057812 */ /* 0x000fe400078ec0ff */
[----:B--2---:R-:W-:Y:S02]  /*25570*/  LOP3.LUT R4, R52, 0xffff, RZ, 0xc0, !PT ;  /* 0x0000ffff34047812 */ /* 0x004fe400078ec0ff */
[----:B---3--:R-:W-:-:S04]  /*25580*/  LOP3.LUT R3, R54, 0xffff, RZ, 0xc0, !PT ;  /* 0x0000ffff36037812 */ /* 0x008fc800078ec0ff */
[----:B------:R-:W-:Y:S02]  /*25590*/  PRMT R238, R4, 0x3340, R3 ;  /* 0x0000334004ee7816 */ /* 0x000fe40000000003 */
[----:B------:R-:W-:Y:S02]  /*255a0*/  LOP3.LUT R3, R233, 0xffff, RZ, 0xc0, !PT ;  /* 0x0000ffffe9037812 */ /* 0x000fe400078ec0ff */
[----:B----4-:R-:W-:Y:S02]  /*255b0*/  LOP3.LUT R6, R2, 0xffff, RZ, 0xc0, !PT ;  /* 0x0000ffff02067812 */ /* 0x010fe400078ec0ff */
[----:B------:R-:W-:Y:S02]  /*255c0*/  LOP3.LUT R4, R51, 0xffff, RZ, 0xc0, !PT ;  /* 0x0000ffff33047812 */ /* 0x000fe400078ec0ff */
[----:B------:R-:W2:Y:S01]  /*255d0*/  LDL.LU R51, [R1+0x1d8] ;  /* 0x0001d80001337983 */ /* 0x000ea20000300800 */
[----:B------:R-:W-:Y:S02]  /*255e0*/  PRMT R233, R6, 0x3340, R5 ;  /* 0x0000334006e97816 */ /* 0x000fe40000000005 */
[----:B------:R-:W-:Y:S01]  /*255f0*/  PRMT R235, R4, 0x3340, R3 ;  /* 0x0000334004eb7816 */ /* 0x000fe20000000003 */
[----:B------:R-:W3:Y:S01]  /*25600*/  LDL.LU R222, [R1+0x1d4] ;  /* 0x0001d40001de7983 */ /* 0x000ee20000300800 */
[----:B------:R-:W-:-:S03]  /*25610*/  LOP3.LUT R4, R53, 0xffff, RZ, 0xc0, !PT ;  /* 0x0000ffff35047812 */ /* 0x000fc600078ec0ff */
[----:B------:R-:W4:Y:S01]  /*25620*/  LDL.LU R220, [R1+0x1d0] ;  /* 0x0001d00001dc7983 */ /* 0x000f220000300800 */
[----:B------:R-:W-:Y:S02]  /*25630*/  LOP3.LUT R6, R240, 0xffff, RZ, 0xc0, !PT ;  /* 0x0000fffff0067812 */ /* 0x000fe400078ec0ff */
[----:B------:R-:W-:Y:S01]  /*25640*/  LOP3.LUT R5, R237, 0xffff, RZ, 0xc0, !PT ;  /* 0x0000ffffed057812 */ /* 0x000fe200078ec0ff */
[----:B------:R-:W3:Y:S04]  /*25650*/  LDL.LU R53, [R1+0x1cc] ;  /* 0x0001cc0001357983 */ /* 0x000ee80000300800 */
[----:B------:R-:W4:Y:S01]  /*25660*/  LDL.LU R218, [R1+0x1c4] ;  /* 0x0001c40001da7983 */ /* 0x000f220000300800 */
[----:B------:R-:W-:-:S03]  /*25670*/  LOP3.LUT R3, R55, 0xffff, RZ, 0xc0, !PT ;  /* 0x0000ffff37037812 */ /* 0x000fc600078ec0ff */
[----:B------:R-:W4:Y:S01]  /*25680*/  LDL.LU R52, [R1+0x1bc] ;  /* 0x0001bc0001347983 */ /* 0x000f220000300800 */
[----:B------:R-:W-:-:S03]  /*25690*/  PRMT R240, R6, 0x3340, R5 ;  /* 0x0000334006f07816 */ /* 0x000fc60000000005 */
[----:B------:R-:W4:Y:S01]  /*256a0*/  LDL.LU R55, [R1+0x1b4] ;  /* 0x0001b40001377983 */ /* 0x000f220000300800 */
[----:B------:R-:W-:-:S03]  /*256b0*/  LOP3.LUT R6, R0, 0xffff, RZ, 0xc0, !PT ;  /* 0x0000ffff00067812 */ /* 0x000fc600078ec0ff */
[----:B------:R-:W4:Y:S01]  /*256c0*/  LDL.LU R0, [R1+0x1ac] ;  /* 0x0001ac0001007983 */ /* 0x000f220000300800 */
[----:B------:R-:W-:Y:S02]  /*256d0*/  LOP3.LUT R5, R244, 0xffff, RZ, 0xc0, !PT ;  /* 0x0000fffff4057812 */ /* 0x000fe400078ec0ff */
[----:B------:R-:W-:Y:S02]  /*256e0*/  PRMT R237, R4, 0x3340, R3 ;  /* 0x0000334004ed7816 */ /* 0x000fe40000000003 */
[----:B------:R-:W-:Y:S02]  /*256f0*/  LOP3.LUT R4, R246, 0xffff, RZ, 0xc0, !PT ;  /* 0x0000fffff6047812 */ /* 0x000fe400078ec0ff */
[----:B------:R-:W-:Y:S02]  /*25700*/  LOP3.LUT R3, R242, 0xffff, RZ, 0xc0, !PT ;  /* 0x0000fffff2037812 */ /* 0x000fe400078ec0ff */
[----:B------:R-:W-:Y:S02]  /*25710*/  PRMT R242, R6, 0x3340, R5 ;  /* 0x0000334006f27816 */ /* 0x000fe40000000005 */
[----:B------:R-:W-:-:S02]  /*25720*/  LOP3.LUT R6, R10, 0xffff, RZ, 0xc0, !PT ;  /* 0x0000ffff0a067812 */ /* 0x000fc400078ec0ff */
[----:B------:R-:W-:Y:S02]  /*25730*/  LOP3.LUT R5, R9, 0xffff, RZ, 0xc0, !PT ;  /* 0x0000ffff09057812 */ /* 0x000fe400078ec0ff */
[----:B------:R-:W-:Y:S02]  /*25740*/  PRMT R244, R4, 0x3340, R3 ;  /* 0x0000334004f47816 */ /* 0x000fe40000000003 */
[----:B------:R-:W-:Y:S02]  /*25750*/  LOP3.LUT R4, R241, 0xffff, RZ, 0xc0, !PT ;  /* 0x0000fffff1047812 */ /* 0x000fe400078ec0ff */
[----:B------:R-:W-:Y:S02]  /*25760*/  LOP3.LUT R3, R239, 0xffff, RZ, 0xc0, !PT ;  /* 0x0000ffffef037812 */ /* 0x000fe400078ec0ff */
[----:B------:R-:W-:Y:S01]  /*25770*/  PRMT R241, R6, 0x3340, R5 ;  /* 0x0000334006f17816 */ /* 0x000fe20000000005 */
[----:B------:R-:W4:Y:S04]  /*25780*/  LDL.LU R54, [R1+0x1a4] ;  /* 0x0001a40001367983 */ /* 0x000f280000300800 */
[----:B------:R-:W4:Y:S01]  /*25790*/  LDL.LU R2, [R1+0x19c] ;  /* 0x00019c0001027983 */ /* 0x000f220000300800 */
[----:B------:R-:W-:-:S02]  /*257a0*/  LOP3.LUT R6, R245, 0xffff, RZ, 0xc0, !PT ;  /* 0x0000fffff5067812 */ /* 0x000fc400078ec0ff */
[----:B------:R-:W-:Y:S02]  /*257b0*/  LOP3.LUT R5, R193, 0xffff, RZ, 0xc0, !PT ;  /* 0x0000ffffc1057812 */ /* 0x000fe400078ec0ff */
[----:B------:R-:W-:Y:S02]  /*257c0*/  PRMT R246, R4, 0x3340, R3 ;  /* 0x0000334004f67816 */ /* 0x000fe40000000003 */
[----:B------:R-:W-:Y:S02]  /*257d0*/  PRMT R239, R8, 0x3340, R7 ;  /* 0x0000334008ef7816 */ /* 0x000fe40000000007 */
[----:B------:R-:W-:Y:S02]  /*257e0*/  LOP3.LUT R4, R243, 0xffff, RZ, 0xc0, !PT ;  /* 0x0000fffff3047812 */ /* 0x000fe400078ec0ff */
[----:B------:R-:W-:Y:S02]  /*257f0*/  LOP3.LUT R3, R184, 0xffff, RZ, 0xc0, !PT ;  /* 0x0000ffffb8037812 */ /* 0x000fe400078ec0ff */
[----:B------:R-:W-:-:S02]  /*25800*/  PRMT R184, R6, 0x3340, R5 ;  /* 0x0000334006b87816 */ /* 0x000fc40000000005 */
[----:B------:R-:W-:Y:S02]  /*25810*/  PRMT R193, R4, 0x3340, R3 ;  /* 0x0000334004c17816 */ /* 0x000fe40000000003 */
[----:B--2---:R-:W-:Y:S02]  /*25820*/  LOP3.LUT R10, R51, 0xffff, RZ, 0xc0, !PT ;  /* 0x0000ffff330a7812 */ /* 0x004fe400078ec0ff */
[----:B------:R-:W2:Y:S01]  /*25830*/  LDL.LU R51, [R1+0x188] ;  /* 0x0001880001337983 */ /* 0x000ea20000300800 */
[----:B---3--:R-:W-:-:S03]  /*25840*/  LOP3.LUT R7, R53, 0xffff, RZ, 0xc0, !PT ;  /* 0x0000ffff35077812 */ /* 0x008fc600078ec0ff */
[----:B------:R-:W3:Y:S04]  /*25850*/  LDL.LU R53, [R1+0x180] ;  /* 0x0001800001357983 */ /* 0x000ee80000300800 */
[----:B0-----:R-:W3:Y:S04]  /*25860*/  LDL.LU R217, [R1+0x174] ;  /* 0x0001740001d97983 */ /* 0x001ee80000300800 */
[----:B------:R-:W3:Y:S01]  /*25870*/  LDL.LU R224, [R1+0x168] ;  /* 0x0001680001e07983 */ /* 0x000ee20000300800 */
[----:B----4-:R-:W-:-:S03]  /*25880*/  LOP3.LUT R5, R55, 0xffff, RZ, 0xc0, !PT ;  /* 0x0000ffff37057812 */ /* 0x010fc600078ec0ff */
[----:B------:R-:W4:Y:S01]  /*25890*/  LDL.LU R55, [R1+0x14c] ;  /* 0x00014c0001377983 */ /* 0x000f220000300800 */
[----:B------:R-:W-:-:S03]  /*258a0*/  LOP3.LUT R3, R0, 0xffff, RZ, 0xc0, !PT ;  /* 0x0000ffff00037812 */ /* 0x000fc600078ec0ff */
[----:B------:R-:W4:Y:S01]  /*258b0*/  LDL.LU R0, [R1+0x148] ;  /* 0x0001480001007983 */ /* 0x000f220000300800 */
[----:B------:R-:W-:Y:S02]  /*258c0*/  LOP3.LUT R9, R220, 0xffff, RZ, 0xc0, !PT ;  /* 0x0000ffffdc097812 */ /* 0x000fe400078ec0ff */
[----:B------:R-:W-:Y:S02]  /*258d0*/  LOP3.LUT R8, R222, 0xffff, RZ, 0xc0, !PT ;  /* 0x0000ffffde087812 */ /* 0x000fe400078ec0ff */
[----:B------:R-:W-:Y:S02]  /*258e0*/  LOP3.LUT R6, R218, 0xffff, RZ, 0xc0, !PT ;  /* 0x0000ffffda067812 */ /* 0x000fe400078ec0ff */
[----:B------:R-:W-:Y:S01]  /*258f0*/  LOP3.LUT R4, R52, 0xffff, RZ, 0xc0, !PT ;  /* 0x0000ffff34047812 */ /* 0x000fe200078ec0ff */
[----:B------:R-:W4:Y:S01]  /*25900*/  LDL.LU R222, [R1+0x140] ;  /* 0x0001400001de7983 */ /* 0x000f220000300800 */
[----:B------:R-:W-:-:S03]  /*25910*/  PRMT R243, R10, 0x3340, R9 ;  /* 0x000033400af37816 */ /* 0x000fc60000000009 */
[----:B------:R-:W4:Y:S01]  /*25920*/  LDL.LU R220, [R1+0x13c] ;  /* 0x00013c0001dc7983 */ /* 0x000f220000300800 */
[----:B------:R-:W-:Y:S02]  /*25930*/  PRMT R245, R8, 0x3340, R7 ;  /* 0x0000334008f57816 */ /* 0x000fe40000000007 */
[----:B------:R-:W-:Y:S01]  /*25940*/  LOP3.LUT R9, R195, 0xffff, RZ, 0xc0, !PT ;  /* 0x0000ffffc3097812 */ /* 0x000fe200078ec0ff */
[----:B------:R-:W4:Y:S01]  /*25950*/  LDL.LU R218, [R1+0x12c] ;  /* 0x00012c0001da7983 */ /* 0x000f220000300800 */
[----:B------:R-:W-:Y:S02]  /*25960*/  LOP3.LUT R8, R197, 0xffff, RZ, 0xc0, !PT ;  /* 0x0000ffffc5087812 */ /* 0x000fe400078ec0ff */
[----:B------:R-:W-:Y:S02]  /*25970*/  PRMT R195, R6, 0x3340, R5 ;  /* 0x0000334006c37816 */ /* 0x000fe40000000005 */
[----:B------:R-:W-:Y:S02]  /*25980*/  LOP3.LUT R10, R247, 0xffff, RZ, 0xc0, !PT ;  /* 0x0000fffff70a7812 */ /* 0x000fe400078ec0ff */
[----:B------:R-:W-:-:S02]  /*25990*/  PRMT R197, R4, 0x3340, R3 ;  /* 0x0000334004c57816 */ /* 0x000fc40000000003 */
[----:B------:R-:W-:Y:S01]  /*259a0*/  LOP3.LUT R6, R54, 0xffff, RZ, 0xc0, !PT ;  /* 0x0000ffff36067812 */ /* 0x000fe200078ec0ff */
[----:B------:R-:W4:Y:S01]  /*259b0*/  LDL.LU R52, [R1+0x128] ;  /* 0x0001280001347983 */ /* 0x000f220000300800 */
[----:B------:R-:W-:-:S03]  /*259c0*/  LOP3.LUT R4, R2, 0xffff, RZ, 0xc0, !PT ;  /* 0x0000ffff02047812 */ /* 0x000fc600078ec0ff */
[----:B------:R-:W4:Y:S01]  /*259d0*/  LDL.LU R54, [R1+0x120] ;  /* 0x0001200001367983 */ /* 0x000f220000300800 */
[----:B------:R-:W-:-:S03]  /*259e0*/  LOP3.LUT R7, R192, 0xffff, RZ, 0xc0, !PT ;  /* 0x0000ffffc0077812 */ /* 0x000fc600078ec0ff */
[----:B------:R-:W4:Y:S01]  /*259f0*/  LDL.LU R2, [R1+0x11c] ;  /* 0x00011c0001027983 */ /* 0x000f220000300800 */
[----:B------:R-:W-:Y:S02]  /*25a00*/  PRMT R247, R10, 0x3340, R9 ;  /* 0x000033400af77816 */ /* 0x000fe40000000009 */
[----:B------:R-:W-:Y:S02]  /*25a10*/  LOP3.LUT R9, R194, 0xffff, RZ, 0xc0, !PT ;  /* 0x0000ffffc2097812 */ /* 0x000fe400078ec0ff */
[----:B------:R-:W-:Y:S02]  /*25a20*/  PRMT R192, R8, 0x3340, R7 ;  /* 0x0000334008c07816 */ /* 0x000fe40000000007 */
[----:B------:R-:W-:Y:S02]  /*25a30*/  LOP3.LUT R8, R196, 0xffff, RZ, 0xc0, !PT ;  /* 0x0000ffffc4087812 */ /* 0x000fe400078ec0ff */
[----:B--2---:R-:W-:Y:S02]  /*25a40*/  LOP3.LUT R5, R51, 0xffff, RZ, 0xc0, !PT ;  /* 0x0000ffff33057812 */ /* 0x004fe400078ec0ff */
[----:B------:R-:W2:Y:S02]  /*25a50*/  LDL.LU R51, [R1+0x10c] ;  /* 0x00010c0001337983 */ /* 0x000ea40000300800 */
[----:B------:R-:W-:-:S02]  /*25a60*/  PRMT R194, R6, 0x3340, R5 ;  /* 0x0000334006c27816 */ /* 0x000fc40000000005 */
[----:B---3--:R-:W-:Y:S02]  /*25a70*/  LOP3.LUT R3, R53, 0xffff, RZ, 0xc0, !PT ;  /* 0x0000ffff35037812 */ /* 0x008fe400078ec0ff */
[----:B------:R-:W3:Y:S02]  /*25a80*/  LDL.LU R53, [R1+0x108] ;  /* 0x0001080001357983 */ /* 0x000ee40000300800 */
[----:B------:R-:W-:Y:S02]  /*25a90*/  PRMT R196, R4, 0x3340, R3 ;  /* 0x0000334004c47816 */ /* 0x000fe40000000003 */
[----:B----4-:R-:W-:Y:S02]  /*25aa0*/  LOP3.LUT R5, R55, 0xffff, RZ, 0xc0, !PT ;  /* 0x0000ffff37057812 */ /* 0x010fe400078ec0ff */
[----:B------:R-:W4:Y:S01]  /*25ab0*/  LDL.LU R55, [R1+0x100] ;  /* 0x0001000001377983 */ /* 0x000f220000300800 */
[----:B------:R-:W-:-:S03]  /*25ac0*/  LOP3.LUT R3, R0, 0xffff, RZ, 0xc0, !PT ;  /* 0x0000ffff00037812 */ /* 0x000fc600078ec0ff */
[----:B------:R-:W4:Y:S01]  /*25ad0*/  LDL.LU R0, [R1+0xfc] ;  /* 0x0000fc0001007983 */ /* 0x000f220000300800 */
[----:B------:R-:W-:Y:S02]  /*25ae0*/  LOP3.LUT R10, R199, 0xffff, RZ, 0xc0, !PT ;  /* 0x0000ffffc70a7812 */ /* 0x000fe400078ec0ff */
[----:B------:R-:W-:Y:S02]  /*25af0*/  LOP3.LUT R7, R186, 0xffff, RZ, 0xc0, !PT ;  /* 0x0000ffffba077812 */ /* 0x000fe400078ec0ff */
[----:B------:R-:W-:Y:S02]  /*25b00*/  LOP3.LUT R6, R217, 0xffff, RZ, 0xc0, !PT ;  /* 0x0000ffffd9067812 */ /* 0x000fe400078ec0ff */
[----:B------:R-:W-:Y:S02]  /*25b10*/  LOP3.LUT R4, R224, 0xffff, RZ, 0xc0, !PT ;  /* 0x0000ffffe0047812 */ /* 0x000fe400078ec0ff */
[----:B------:R-:W-:Y:S02]  /*25b20*/  PRMT R186, R10, 0x3340, R9 ;  /* 0x000033400aba7816 */ /* 0x000fe40000000009 */
[----:B------:R-:W-:-:S02]  /*25b30*/  PRMT R199, R8, 0x3340, R7 ;  /* 0x0000334008c77816 */ /* 0x000fc40000000007 */
[----:B------:R-:W-:Y:S02]  /*25b40*/  LOP3.LUT R10, R203, 0xffff, RZ, 0xc0, !PT ;  /* 0x0000ffffcb0a7812 */ /* 0x000fe400078ec0ff */
[----:B------:R-:W-:Y:S02]  /*25b50*/  LOP3.LUT R8, R201, 0xffff, RZ, 0xc0, !PT ;  /* 0x0000ffffc9087812 */ /* 0x000fe400078ec0ff */
[----:B------:R-:W-:Y:S02]  /*25b60*/  LOP3.LUT R9, R198, 0xffff, RZ, 0xc0, !PT ;  /* 0x0000ffffc6097812 */ /* 0x000fe400078ec0ff */
[----:B------:R-:W-:Y:S02]  /*25b70*/  LOP3.LUT R7, R185, 0xffff, RZ, 0xc0, !PT ;  /* 0x0000ffffb9077812 */ /* 0x000fe400078ec0ff */
[----:B------:R-:W-:Y:S02]  /*25b80*/  PRMT R201, R6, 0x3340, R5 ;  /* 0x0000334006c97816 */ /* 0x000fe40000000005 */
[----:B------:R-:W-:-:S02]  /*25b90*/  LOP3.LUT R6, R222, 0xffff, RZ, 0xc0, !PT ;  /* 0x0000ffffde067812 */ /* 0x000fc400078ec0ff */
[----:B------:R-:W-:Y:S02]  /*25ba0*/  LOP3.LUT R5, R218, 0xffff, RZ, 0xc0, !PT ;  /* 0x0000ffffda057812 */ /* 0x000fe400078ec0ff */
[----:B------:R-:W-:Y:S02]  /*25bb0*/  PRMT R203, R4, 0x3340, R3 ;  /* 0x0000334004cb7816 */ /* 0x000fe40000000003 */
[----:B------:R-:W-:Y:S02]  /*25bc0*/  PRMT R185, R10, 0x3340, R9 ;  /* 0x000033400ab97816 */ /* 0x000fe40000000009 */
[----:B------:R-:W-:Y:S02]  /*25bd0*/  PRMT R198, R8, 0x3340, R7 ;  /* 0x0000334008c67816 */ /* 0x000fe40000000007 */
[----:B------:R-:W-:Y:S02]  /*25be0*/  LOP3.LUT R4, R220, 0xffff, RZ, 0xc0, !PT ;  /* 0x0000ffffdc047812 */ /* 0x000fe400078ec0ff */
[----:B------:R-:W-:-:S02]  /*25bf0*/  LOP3.LUT R3, R52, 0xffff, RZ, 0xc0, !PT ;  /* 0x0000ffff34037812 */ /* 0x000fc400078ec0ff */
[----:B------:R-:W-:Y:S02]  /*25c00*/  LOP3.LUT R10, R205, 0xffff, RZ, 0xc0, !PT ;  /* 0x0000ffffcd0a7812 */ /* 0x000fe400078ec0ff */
[----:B------:R-:W-:Y:S02]  /*25c10*/  LOP3.LUT R8, R202, 0xffff, RZ, 0xc0, !PT ;  /* 0x0000ffffca087812 */ /* 0x000fe400078ec0ff */
[----:B------:R-:W-:Y:S02]  /*25c20*/  LOP3.LUT R9, R200, 0xffff, RZ, 0xc0, !PT ;  /* 0x0000ffffc8097812 */ /* 0x000fe400078ec0ff */
[----:B------:R-:W-:Y:S02]  /*25c30*/  LOP3.LUT R7, R188, 0xffff, RZ, 0xc0, !PT ;  /* 0x0000ffffbc077812 */ /* 0x000fe400078ec0ff */
[----:B------:R-:W-:Y:S02]  /*25c40*/  PRMT R200, R6, 0x3340, R5 ;  /* 0x0000334006c87816 */ /* 0x000fe40000000005 */
[----:B------:R-:W-:-:S02]  /*25c50*/  LOP3.LUT R6, R54, 0xffff, RZ, 0xc0, !PT ;  /* 0x0000ffff36067812 */ /* 0x000fc400078ec0ff */
[----:B------:R-:W-:Y:S02]  /*25c60*/  PRMT R202, R4, 0x3340, R3 ;  /* 0x0000334004ca7816 */ /* 0x000fe40000000003 */
[----:B------:R-:W-:Y:S02]  /*25c70*/  PRMT R188, R10, 0x3340, R9 ;  /* 0x000033400abc7816 */ /* 0x000fe40000000009 */
[----:B------:R-:W-:Y:S02]  /*25c80*/  PRMT R205, R8, 0x3340, R7 ;  /* 0x0000334008cd7816 */ /* 0x000fe40000000007 */
[----:B------:R-:W-:Y:S02]  /*25c90*/  LOP3.LUT R4, R2, 0xffff, RZ, 0xc0, !PT ;  /* 0x0000ffff02047812 */ /* 0x000fe400078ec0ff */
[----:B------:R-:W-:Y:S02]  /*25ca0*/  LOP3.LUT R10, R208, 0xffff, RZ, 0xc0, !PT ;  /* 0x0000ffffd00a7812 */ /* 0x000fe400078ec0ff */
[----:B------:R-:W-:-:S02]  /*25cb0*/  LOP3.LUT R8, R204, 0xffff, RZ, 0xc0, !PT ;  /* 0x0000ffffcc087812 */ /* 0x000fc400078ec0ff */
[----:B------:R-:W-:Y:S02]  /*25cc0*/  LOP3.LUT R9, R187, 0xffff, RZ, 0xc0, !PT ;  /* 0x0000ffffbb097812 */ /* 0x000fe400078ec0ff */
[----:B------:R-:W-:Y:S02]  /*25cd0*/  LOP3.LUT R7, R143, 0xffff, RZ, 0xc0, !PT ;  /* 0x0000ffff8f077812 */ /* 0x000fe400078ec0ff */
[----:B------:R-:W-:Y:S02]  /*25ce0*/  PRMT R187, R10, 0x3340, R9 ;  /* 0x000033400abb7816 */ /* 0x000fe40000000009 */
[----:B------:R-:W-:Y:S02]  /*25cf0*/  PRMT R204, R8, 0x3340, R7 ;  /* 0x0000334008cc7816 */ /* 0x000fe40000000007 */
        /* <DEDUP_REMOVED lines=16> */
[----:B--2---:R-:W-:-:S04]  /*25e00*/  LOP3.LUT R5, R51, 0xffff, RZ, 0xc0, !PT ;  /* 0x0000ffff33057812 */ /* 0x004fc800078ec0ff */
[----:B------:R-:W-:Y:S02]  /*25e10*/  PRMT R143, R6, 0x3340, R5 ;  /* 0x00003340068f7816 */ /* 0x000fe40000000005 */
[----:B------:R-:W-:Y:S02]  /*25e20*/  LOP3.LUT R5, R56, 0xffff, RZ, 0xc0, !PT ;  /* 0x0000ffff38057812 */ /* 0x000fe400078ec0ff */
[----:B------:R-:W2:Y:S01]  /*25e30*/  LDL.LU R56, [R1+0x1ce8] ;  /* 0x001ce80001387983 */ /* 0x000ea20000300800 */
[----:B---3--:R-:W-:-:S04]  /*25e40*/  LOP3.LUT R3, R53, 0xffff, RZ, 0xc0, !PT ;  /* 0x0000ffff35037812 */ /* 0x008fc800078ec0ff */
[----:B------:R-:W-:Y:S02]  /*25e50*/  PRMT R208, R4, 0x3340, R3 ;  /* 0x0000334004d07816 */ /* 0x000fe40000000003 */
[----:B----4-:R-:W-:Y:S02]  /*25e60*/  LOP3.LUT R6, R55, 0xffff, RZ, 0xc0, !PT ;  /* 0x0000ffff37067812 */ /* 0x010fe400078ec0ff */
[----:B------:R-:W-:Y:S02]  /*25e70*/  LOP3.LUT R3, R57, 0xffff, RZ, 0xc0, !PT ;  /* 0x0000ffff39037812 */ /* 0x000fe400078ec0ff */
[----:B------:R-:W-:Y:S01]  /*25e80*/  LOP3.LUT R4, R0, 0xffff, RZ, 0xc0, !PT ;  /* 0x0000ffff00047812 */ /* 0x000fe200078ec0ff */
[----:B------:R-:W3:Y:S01]  /*25e90*/  LDL.LU R57, [R1+0x1ce4] ;  /* 0x001ce40001397983 */ /* 0x000ee20000300800 */
[----:B------:R-:W-:Y:S02]  /*25ea0*/  PRMT R206, R6, 0x3340, R5 ;  /* 0x0000334006ce7816 */ /* 0x000fe40000000005 */
[----:B------:R-:W-:-:S02]  /*25eb0*/  LOP3.LUT R6, R58, 0xffff, RZ, 0xc0, !PT ;  /* 0x0000ffff3a067812 */ /* 0x000fc400078ec0ff */
        /* <DEDUP_REMOVED lines=22> */
[----:B------:R-:W-:Y:S01]  /*26020*/  PRMT R169, R6, 0x3340, R5 ;  /* 0x0000334006a97816 */ /* 0x000fe20000000005 */
[----:B------:R-:W4:Y:S01]  /*26030*/  LDL.LU R58, [R1+0x1ce0] ;  /* 0x001ce000013a7983 */ /* 0x000f220000300800 */
[----:B------:R-:W-:-:S02]  /*26040*/  LOP3.LUT R6, R70, 0xffff, RZ, 0xc0, !PT ;  /* 0x0000ffff46067812 */ /* 0x000fc400078ec0ff */
[----:B------:R-:W-:Y:S01]  /*26050*/  LOP3.LUT R5, R72, 0xffff, RZ, 0xc0, !PT ;  /* 0x0000ffff48057812 */ /* 0x000fe200078ec0ff */
[----:B------:R-:W3:Y:S01]  /*26060*/  LDL.LU R59, [R1+0x1cdc] ;  /* 0x001cdc00013b7983 */ /* 0x000ee20000300800 */
[----:B------:R-:W-:-:S03]  /*26070*/  PRMT R171, R4, 0x3340, R3 ;  /* 0x0000334004ab7816 */ /* 0x000fc60000000003 */
[----:B------:R-:W4:Y:S01]  /*26080*/  LDL.LU R60, [R1+0x1cd8] ;  /* 0x001cd800013c7983 */ /* 0x000f220000300800 */
[----:B------:R-:W-:Y:S02]  /*26090*/  PRMT R215, R10, 0x3340, R9 ;  /* 0x000033400ad77816 */ /* 0x000fe40000000009 */
[----:B------:R-:W-:Y:S02]  /*260a0*/  PRMT R153, R8, 0x3340, R7 ;  /* 0x0000334008997816 */ /* 0x000fe40000000007 */
[----:B------:R-:W-:Y:S02]  /*260b0*/  LOP3.LUT R4, R71, 0xffff, RZ, 0xc0, !PT ;  /* 0x0000ffff47047812 */ /* 0x000fe400078ec0ff */
[----:B------:R-:W-:Y:S01]  /*260c0*/  LOP3.LUT R3, R74, 0xffff, RZ, 0xc0, !PT ;  /* 0x0000ffff4a037812 */ /* 0x000fe200078ec0ff */
[----:B------:R-:W3:Y:S01]  /*260d0*/  LDL.LU R61, [R1+0x1cd4] ;  /* 0x001cd400013d7983 */ /* 0x000ee20000300800 */
[----:B------:R-:W-:Y:S02]  /*260e0*/  LOP3.LUT R10, R170, 0xffff, RZ, 0xc0, !PT ;  /* 0x0000ffffaa0a7812 */ /* 0x000fe400078ec0ff */
[----:B------:R-:W-:-:S02]  /*260f0*/  LOP3.LUT R8, R168, 0xffff, RZ, 0xc0, !PT ;  /* 0x0000ffffa8087812 */ /* 0x000fc400078ec0ff */
[----:B------:R-:W-:Y:S02]  /*26100*/  LOP3.LUT R9, R158, 0xffff, RZ, 0xc0, !PT ;  /* 0x0000ffff9e097812 */ /* 0x000fe400078ec0ff */
[----:B------:R-:W-:Y:S01]  /*26110*/  LOP3.LUT R7, R156, 0xffff, RZ, 0xc0, !PT ;  /* 0x0000ffff9c077812 */ /* 0x000fe200078ec0ff */
[----:B------:R-:W4:Y:S01]  /*26120*/  LDL.LU R62, [R1+0x1cd0] ;  /* 0x001cd000013e7983 */ /* 0x000f220000300800 */
[----:B------:R-:W-:-:S03]  /*26130*/  PRMT R168, R6, 0x3340, R5 ;  /* 0x0000334006a87816 */ /* 0x000fc60000000005 */
[----:B------:R-:W3:Y:S01]  /*26140*/  LDL.LU R63, [R1+0x1ccc] ;  /* 0x001ccc00013f7983 */ /* 0x000ee20000300800 */
[----:B------:R-:W-:Y:S02]  /*26150*/  LOP3.LUT R6, R75, 0xffff, RZ, 0xc0, !PT ;  /* 0x0000ffff4b067812 */ /* 0x000fe400078ec0ff */
[----:B------:R-:W-:Y:S01]  /*26160*/  LOP3.LUT R5, R77, 0xffff, RZ, 0xc0, !PT ;  /* 0x0000ffff4d057812 */ /* 0x000fe200078ec0ff */
[----:B------:R-:W4:Y:S01]  /*26170*/  LDL.LU R64, [R1+0x1cc8] ;  /* 0x001cc80001407983 */ /* 0x000f220000300800 */
[----:B------:R-:W-:-:S03]  /*26180*/  PRMT R170, R4, 0x3340, R3 ;  /* 0x0000334004aa7816 */ /* 0x000fc60000000003 */
[----:B------:R-:W3:Y:S01]  /*26190*/  LDL.LU R65, [R1+0x1cc4] ;  /* 0x001cc40001417983 */ /* 0x000ee20000300800 */
[----:B------:R-:W-:Y:S02]  /*261a0*/  PRMT R156, R10, 0x3340, R9 ;  /* 0x000033400a9c7816 */ /* 0x000fe40000000009 */
[----:B------:R-:W-:Y:S02]  /*261b0*/  PRMT R158, R8, 0x3340, R7 ;  /* 0x00003340089e7816 */ /* 0x000fe40000000007 */
[----:B------:R-:W-:Y:S02]  /*261c0*/  LOP3.LUT R4, R76, 0xffff, RZ, 0xc0, !PT ;  /* 0x0000ffff4c047812 */ /* 0x000fe400078ec0ff */
[----:B------:R-:W-:Y:S01]  /*261d0*/  LOP3.LUT R3, R78, 0xffff, RZ, 0xc0, !PT ;  /* 0x0000ffff4e037812 */ /* 0x000fe200078ec0ff */
[----:B------:R-:W4:Y:S01]  /*261e0*/  LDL.LU R66, [R1+0x1cc0] ;  /* 0x001cc00001427983 */ /* 0x000f220000300800 */
[----:B------:R-:W-:Y:S02]  /*261f0*/  LOP3.LUT R10, R175, 0xffff, RZ, 0xc0, !PT ;  /* 0x0000ffffaf0a7812 */ /* 0x000fe400078ec0ff */
[----:B------:R-:W-:-:S02]  /*26200*/  LOP3.LUT R8, R173, 0xffff, RZ, 0xc0, !PT ;  /* 0x0000ffffad087812 */ /* 0x000fc400078ec0ff */
[----:B------:R-:W-:Y:S02]  /*26210*/  LOP3.LUT R9, R157, 0xffff, RZ, 0xc0, !PT ;  /* 0x0000ffff9d097812 */ /* 0x000fe400078ec0ff */
[----:B------:R-:W-:Y:S01]  /*26220*/  LOP3.LUT R7, R155, 0xffff, RZ, 0xc0, !PT ;  /* 0x0000ffff9b077812 */ /* 0x000fe200078ec0ff */
[----:B------:R-:W3:Y:S01]  /*26230*/  LDL.LU R67, [R1+0x1cbc] ;  /* 0x001cbc0001437983 */ /* 0x000ee20000300800 */
[----:B------:R-:W-:-:S03]  /*26240*/  PRMT R173, R6, 0x3340, R5 ;  /* 0x0000334006ad7816 */ /* 0x000fc60000000005 */
[----:B------:R-:W4:Y:S01]  /*26250*/  LDL.LU R68, [R1+0x1cb8] ;  /* 0x001cb80001447983 */ /* 0x000f220000300800 */
[----:B------:R-:W-:Y:S02]  /*26260*/  LOP3.LUT R6, R79, 0xffff, RZ, 0xc0, !PT ;  /* 0x0000ffff4f067812 */ /* 0x000fe400078ec0ff */
        /* <DEDUP_REMOVED lines=71> */
[----:B------:R-:W4:Y:S01]  /*266e0*/  LDL.LU R46, [R1+0x1c60] ;  /* 0x001c6000012e7983 */ /* 0x000f220000300800 */
        /* <DEDUP_REMOVED lines=11> */
[----:B------:R-:W4:Y:S01]  /*267a0*/  LDL.LU R43, [R1+0x1c54] ;  /* 0x001c5400012b7983 */ /* 0x000f220000300800 */
        /* <DEDUP_REMOVED lines=12> */
[----:B------:R-:W-:Y:S01]  /*26870*/  LOP3.LUT R7, R121, 0xffff, RZ, 0xc0, !PT ;  /* 0x0000ffff79077812 */ /* 0x000fe200078ec0ff */
[----:B------:R-:W4:Y:S01]  /*26880*/  LDL.LU R39, [R1+0x1c44] ;  /* 0x001c440001277983 */ /* 0x000f220000300800 */
[----:B------:R-:W-:-:S03]  /*26890*/  PRMT R124, R6, 0x3340, R5 ;  /* 0x00003340067c7816 */ /* 0x000fc60000000005 */
[----:B------:R-:W4:Y:S01]  /*268a0*/  LDL.LU R38, [R1+0x1c40] ;  /* 0x001c400001267983 */ /* 0x000f220000300800 */
        /* <DEDUP_REMOVED lines=9> */
[----:B------:R-:W4:Y:S01]  /*26940*/  LDL.LU R35, [R1+0x1c34] ;  /* 0x001c340001237983 */ /* 0x000f220000300800 */
[----:B------:R-:W-:Y:S02]  /*26950*/  LOP3.LUT R8, R128, 0xffff, RZ, 0xc0, !PT ;  /* 0x0000ffff80087812 */ /* 0x000fe400078ec0ff */
[----:B------:R-:W-:Y:S02]  /*26960*/  LOP3.LUT R7, R123, 0xffff, RZ, 0xc0, !PT ;  /* 0x0000ffff7b077812 */ /* 0x000fe400078ec0ff */
[----:B------:R-:W-:Y:S01]  /*26970*/  PRMT R183, R10, 0x3340, R9 ;  /* 0x000033400ab77816 */ /* 0x000fe20000000009 */
[----:B------:R-:W4:Y:S01]  /*26980*/  LDL.LU R34, [R1+0x1c30] ;  /* 0x001c300001227983 */ /* 0x000f220000300800 */
[----:B------:R-:W-:-:S03]  /*26990*/  PRMT R123, R6, 0x3340, R5 ;  /* 0x00003340067b7816 */ /* 0x000fc60000000005 */
        /* <DEDUP_REMOVED lines=20> */
[----:B------:R-:W-:Y:S01]  /*26ae0*/  LOP3.LUT R5, R24, 0xffff, RZ, 0xc0, !PT ;  /* 0x0000ffff18057812 */ /* 0x000fe200078ec0ff */
[----:B------:R-:W4:Y:S01]  /*26af0*/  LDL.LU R27, [R1+0x1c14] ;  /* 0x001c1400011b7983 */ /* 0x000f220000300800 */
[----:B------:R-:W-:Y:S02]  /*26b00*/  LOP3.LUT R9, R127, 0xffff, RZ, 0xc0, !PT ;  /* 0x0000ffff7f097812 */ /* 0x000fe400078ec0ff */
[----:B------:R-:W-:Y:S02]  /*26b10*/  PRMT R147, R4, 0x3340, R3 ;  /* 0x0000334004937816 */ /* 0x000fe40000000003 */
[----:B------:R-:W-:Y:S01]  /*26b20*/  PRMT R127, R8, 0x3340, R7 ;  /* 0x00003340087f7816 */ /* 0x000fe20000000007 */
[----:B------:R-:W4:Y:S01]  /*26b30*/  LDL.LU R26, [R1+0x1c10] ;  /* 0x001c1000011a7983 */ /* 0x000f220000300800 */
[----:B------:R-:W-:-:S03]  /*26b40*/  LOP3.LUT R4, R25, 0xffff, RZ, 0xc0, !PT ;  /* 0x0000ffff19047812 */ /* 0x000fc600078ec0ff */
[----:B------:R-:W4:Y:S01]  /*26b50*/  LDL.LU R25, [R1+0x1c0c] ;  /* 0x001c0c0001197983 */ /* 0x000f220000300800 */
[----:B------:R-:W-:-:S03]  /*26b60*/  LOP3.LUT R7, R129, 0xffff, RZ, 0xc0, !PT ;  /* 0x0000ffff81077812 */ /* 0x000fc600078ec0ff */
[----:B------:R-:W4:Y:S01]  /*26b70*/  LDL.LU R24, [R1+0x1c08] ;  /* 0x001c080001187983 */ /* 0x000f220000300800 */
[----:B------:R-:W-:Y:S02]  /*26b80*/  LOP3.LUT R3, R119, 0xffff, RZ, 0xc0, !PT ;  /* 0x0000ffff77037812 */ /* 0x000fe400078ec0ff */
[----:B------:R-:W-:Y:S01]  /*26b90*/  PRMT R129, R6, 0x3340, R5 ;  /* 0x0000334006817816 */ /* 0x000fe20000000005 */
[----:B------:R-:W4:Y:S01]  /*26ba0*/  LDL.LU R119, [R1+0x1c04] ;  /* 0x001c040001777983 */ /* 0x000f220000300800 */
[----:B------:R-:W-:-:S03]  /*26bb0*/  LOP3.LUT R6, R118, 0xffff, RZ, 0xc0, !PT ;  /* 0x0000ffff76067812 */ /* 0x000fc600078ec0ff */
[----:B------:R-:W4:Y:S04]  /*26bc0*/  LDL.LU R118, [R1+0x1c00] ;  /* 0x001c000001767983 */ /* 0x000f280000300800 */
[----:B------:R-:W4:Y:S04]  /*26bd0*/  LDL R2, [R1+0x5e0] ;  /* 0x0005e00001027983 */ /* 0x000f280000100800 */
[----:B------:R-:W4:Y:S04]  /*26be0*/  LDL R220, [R1+0x5dc] ;  /* 0x0005dc0001dc7983 */ /* 0x000f280000100800 */
[----:B------:R-:W4:Y:S04]  /*26bf0*/  LDL R219, [R1+0x17b4] ;  /* 0x0017b40001db7983 */ /* 0x000f280000100800 */
[----:B------:R-:W4:Y:S01]  /*26c00*/  LDL R218, [R1+0x17b8] ;  /* 0x0017b80001da7983 */ /* 0x000f220000100800 */
[----:B------:R-:W-:-:S03]  /*26c10*/  PRMT R125, R10, 0x3340, R9 ;  /* 0x000033400a7d7816 */ /* 0x000fc60000000009 */
[----:B------:R-:W4:Y:S04]  /*26c20*/  LDL R217, [R1+0x1774] ;  /* 0x0017740001d97983 */ /* 0x000f280000100800 */
[----:B-1----:R-:W4:Y:S01]  /*26c30*/  LDL R191, [R1+0x1778] ;  /* 0x0017780001bf7983 */ /* 0x002f220000100800 */
[----:B------:R-:W-:Y:S02]  /*26c40*/  LOP3.LUT R10, R146, 0xffff, RZ, 0xc0, !PT ;  /* 0x0000ffff920a7812 */ /* 0x000fe400078ec0ff */
[----:B------:R-:W-:Y:S02]  /*26c50*/  PRMT R146, R4, 0x3340, R3 ;  /* 0x0000334004927816 */ /* 0x000fe40000000003 */
[----:B------:R-:W-:Y:S02]  /*26c60*/  LOP3.LUT R4, R151, 0xffff, RZ, 0xc0, !PT ;  /* 0x0000ffff97047812 */ /* 0x000fe400078ec0ff */
[----:B------:R-:W-:-:S02]  /*26c70*/  LOP3.LUT R3, R149, 0xffff, RZ, 0xc0, !PT ;  /* 0x0000ffff95037812 */ /* 0x000fc400078ec0ff */
[----:B------:R-:W-:Y:S01]  /*26c80*/  LOP3.LUT R9, R132, 0xffff, RZ, 0xc0, !PT ;  /* 0x0000ffff84097812 */ /* 0x000fe200078ec0ff */
[----:B------:R-:W4:Y:S04]  /*26c90*/  LDL R55, [R1+0x1734] ;  /* 0x0017340001377983 */ /* 0x000f280000100800 */
[----:B------:R-:W4:Y:S01]  /*26ca0*/  LDL R54, [R1+0x1738] ;  /* 0x0017380001367983 */ /* 0x000f220000100800 */
[----:B------:R-:W-:Y:S02]  /*26cb0*/  PRMT R149, R4, 0x3340, R3 ;  /* 0x0000334004957816 */ /* 0x000fe40000000003 */
[----:B------:R-:W-:Y:S02]  /*26cc0*/  LOP3.LUT R4, R141, 0xffff, RZ, 0xc0, !PT ;  /* 0x0000ffff8d047812 */ /* 0x000fe400078ec0ff */
[----:B------:R-:W-:-:S02]  /*26cd0*/  LOP3.LUT R3, R139, 0xffff, RZ, 0xc0, !PT ;  /* 0x0000ffff8b037812 */ /* 0x000fc400078ec0ff */
[----:B------:R-:W-:Y:S02]  /*26ce0*/  PRMT R132, R10, 0x3340, R9 ;  /* 0x000033400a847816 */ /* 0x000fe40000000009 */
[----:B------:R-:W-:Y:S01]  /*26cf0*/  LOP3.LUT R10, R148, 0xffff, RZ, 0xc0, !PT ;  /* 0x0000ffff940a7812 */ /* 0x000fe200078ec0ff */
[----:B------:R-:W4:Y:S01]  /*26d00*/  LDL R0, [R1+0x16f8] ;  /* 0x0016f80001007983 */ /* 0x000f220000100800 */
[----:B------:R-:W-:Y:S02]  /*26d10*/  PRMT R148, R4, 0x3340, R3 ;  /* 0x0000334004947816 */ /* 0x000fe40000000003 */
[----:B------:R-:W-:Y:S02]  /*26d20*/  LOP3.LUT R4, R91, 0xffff, RZ, 0xc0, !PT ;  /* 0x0000ffff5b047812 */ /* 0x000fe400078ec0ff */
[----:B------:R-:W-:Y:S02]  /*26d30*/  LOP3.LUT R3, R88, 0xffff, RZ, 0xc0, !PT ;  /* 0x0000ffff58037812 */ /* 0x000fe400078ec0ff */
[----:B------:R-:W-:Y:S01]  /*26d40*/  LOP3.LUT R8, R134, 0xffff, RZ, 0xc0, !PT ;  /* 0x0000ffff86087812 */ /* 0x000fe200078ec0ff */
[----:B------:R-:W4:Y:S04]  /*26d50*/  LDL R53, [R1+0x16f4] ;  /* 0x0016f40001357983 */ /* 0x000f280000100800 */
[----:B------:R-:W4:Y:S01]  /*26d60*/  LDL R52, [R1+0x16b4] ;  /* 0x0016b40001347983 */ /* 0x000f220000100800 */
[----:B------:R-:W-:-:S02]  /*26d70*/  PRMT R151, R4, 0x3340, R3 ;  /* 0x0000334004977816 */ /* 0x000fc40000000003 */
[----:B------:R-:W-:Y:S02]  /*26d80*/  LOP3.LUT R4, R18, 0xffff, RZ, 0xc0, !PT ;  /* 0x0000ffff12047812 */ /* 0x000fe400078ec0ff */
[----:B------:R-:W-:Y:S02]  /*26d90*/  LOP3.LUT R3, R14, 0xffff, RZ, 0xc0, !PT ;  /* 0x0000ffff0e037812 */ /* 0x000fe400078ec0ff */
[----:B------:R-:W-:Y:S02]  /*26da0*/  PRMT R134, R8, 0x3340, R7 ;  /* 0x0000334008867816 */ /* 0x000fe40000000007 */
[----:B------:R-:W-:Y:S02]  /*26db0*/  LOP3.LUT R8, R136, 0xffff, RZ, 0xc0, !PT ;  /* 0x0000ffff88087812 */ /* 0x000fe400078ec0ff */
[----:B------:R-:W-:Y:S02]  /*26dc0*/  LOP3.LUT R7, R131, 0xffff, RZ, 0xc0, !PT ;  /* 0x0000ffff83077812 */ /* 0x000fe400078ec0ff */
[----:B------:R-:W-:Y:S01]  /*26dd0*/  PRMT R91, R4, 0x3340, R3 ;  /* 0x00003340045b7816 */ /* 0x000fe20000000003 */
[----:B------:R-:W4:Y:S01]  /*26de0*/  LDL R51, [R1+0x16b8] ;  /* 0x0016b80001337983 */ /* 0x000f220000100800 */
[----:B------:R-:W-:-:S02]  /*26df0*/  LOP3.LUT R3, R13, 0xffff, RZ, 0xc0, !PT ;  /* 0x0000ffff0d037812 */ /* 0x000fc400078ec0ff */
[----:B------:R-:W-:Y:S02]  /*26e00*/  LOP3.LUT R4, R17, 0xffff, RZ, 0xc0, !PT ;  /* 0x0000ffff11047812 */ /* 0x000fe400078ec0ff */
[----:B------:R-:W-:Y:S02]  /*26e10*/  LOP3.LUT R9, R133, 0xffff, RZ, 0xc0, !PT ;  /* 0x0000ffff85097812 */ /* 0x000fe400078ec0ff */
[----:B------:R-:W-:Y:S02]  /*26e20*/  PRMT R133, R8, 0x3340, R7 ;  /* 0x0000334008857816 */ /* 0x000fe40000000007 */
[----:B------:R-:W-:Y:S02]  /*26e30*/  LOP3.LUT R7, R95, 0xffff, RZ, 0xc0, !PT ;  /* 0x0000ffff5f077812 */ /* 0x000fe400078ec0ff */
[----:B------:R-:W-:Y:S02]  /*26e40*/  PRMT R95, R4, 0x3340, R3 ;  /* 0x00003340045f7816 */ /* 0x000fe40000000003 */
[----:B------:R-:W-:Y:S01]  /*26e50*/  LOP3.LUT R5, R150, 0xffff, RZ, 0xc0, !PT ;  /* 0x0000ffff96057812 */ /* 0x000fe200078ec0ff */
[----:B------:R-:W4:Y:S04]  /*26e60*/  LDL R3, [R1+0x694] ;  /* 0x0006940001037983 */ /* 0x000f280000100800 */
        /* <DEDUP_REMOVED lines=23> */
[----:B------:R-:W-:Y:S02]  /*26fe0*/  LOP3.LUT R10, R138, 0xffff, RZ, 0xc0, !PT ;  /* 0x0000ffff8a0a7812 */ /* 0x000fe400078ec0ff */
[----:B------:R-:W-:Y:S02]  /*26ff0*/  PRMT R150, R8, 0x3340, R7 ;  /* 0x0000334008967816 */ /* 0x000fe40000000007 */
[----:B------:R-:W-:Y:S02]  /*27000*/  LOP3.LUT R8, R12, 0xffff, RZ, 0xc0, !PT ;  /* 0x0000ffff0c087812 */ /* 0x000fe400078ec0ff */
[----:B------:R-:W-:-:S02]  /*27010*/  PRMT R93, R6, 0x3340, R5 ;  /* 0x00003340065d7816 */ /* 0x000fc40000000005 */
[----:B------:R-:W-:Y:S02]  /*27020*/  LOP3.LUT R7, R11, 0xffff, RZ, 0xc0, !PT ;  /* 0x0000ffff0b077812 */ /* 0x000fe400078ec0ff */
[----:B------:R-:W-:Y:S01]  /*27030*/  PRMT R138, R10, 0x3340, R9 ;  /* 0x000033400a8a7816 */ /* 0x000fe20000000009 */
[----:B------:R-:W4:Y:S04]  /*27040*/  LDL R12, [R1+0x614] ;  /* 0x00061400010c7983 */ /* 0x000f280000100800 */
[----:B------:R-:W4:Y:S01]  /*27050*/  LDL R11, [R1+0x618] ;  /* 0x00061800010b7983 */ /* 0x000f220000100800 */
[----:B------:R-:W-:Y:S02]  /*27060*/  LOP3.LUT R10, R252, 0xffff, RZ, 0xc0, !PT ;  /* 0x0000fffffc0a7812 */ /* 0x000fe400078ec0ff */
[----:B------:R-:W-:Y:S01]  /*27070*/  LOP3.LUT R9, R248, 0xffff, RZ, 0xc0, !PT ;  /* 0x0000fffff8097812 */ /* 0x000fe200078ec0ff */
[----:B------:R-:W4:Y:S04]  /*27080*/  LDL R16, [R1+0x17ac] ;  /* 0x0017ac0001107983 */ /* 0x000f280000100800 */
[----:B------:R-:W4:Y:S04]  /*27090*/  LDL R15, [R1+0x17b0] ;  /* 0x0017b000010f7983 */ /* 0x000f280000100800 */
[----:B------:R-:W4:Y:S01]  /*270a0*/  LDL R6, [R1+0x16f0] ;  /* 0x0016f00001067983 */ /* 0x000f220000100800 */
[----:B------:R-:W-:-:S02]  /*270b0*/  PRMT R137, R10, 0x3340, R9 ;  /* 0x000033400a897816 */ /* 0x000fc40000000009 */
[----:B------:R-:W-:Y:S02]  /*270c0*/  LOP3.LUT R10, R251, 0xffff, RZ, 0xc0, !PT ;  /* 0x0000fffffb0a7812 */ /* 0x000fe400078ec0ff */
[----:B------:R-:W-:Y:S01]  /*270d0*/  LOP3.LUT R9, R23, 0xffff, RZ, 0xc0, !PT ;  /* 0x0000ffff17097812 */ /* 0x000fe200078ec0ff */
[----:B------:R-:W4:Y:S04]  /*270e0*/  LDL R18, [R1+0x6ac] ;  /* 0x0006ac0001127983 */ /* 0x000f280000100800 */
[----:B------:R-:W4:Y:S01]  /*270f0*/  LDL R17, [R1+0x1690] ;  /* 0x0016900001117983 */ /* 0x000f220000100800 */
[----:B--2---:R-:W-:Y:S02]  /*27100*/  PRMT R56, RZ, 0x7610, R56 ;  /* 0x00007610ff387816 */ /* 0x004fe40000000038 */
[----:B------:R-:W-:Y:S01]  /*27110*/  PRMT R141, R10, 0x3340, R9 ;  /* 0x000033400a8d7816 */ /* 0x000fe20000000009 */
[----:B------:R-:W2:Y:S04]  /*27120*/  LDL R19, [R1+0x5e4] ;  /* 0x0005e40001137983 */ /* 0x000ea80000100800 */
[----:B------:R-:W2:Y:S04]  /*27130*/  LDL R10, [R1+0x176c] ;  /* 0x00176c00010a7983 */ /* 0x000ea80000100800 */
[----:B------:R-:W2:Y:S01]  /*27140*/  LDL R9, [R1+0x1770] ;  /* 0x0017700001097983 */ /* 0x000ea20000100800 */
[----:B------:R-:W-:-:S03]  /*27150*/  PRMT R88, R8, 0x3340, R7 ;  /* 0x0000334008587816 */ /* 0x000fc60000000007 */
[----:B------:R-:W2:Y:S04]  /*27160*/  LDL R8, [R1+0x172c] ;  /* 0x00172c0001087983 */ /* 0x000ea80000100800 */
[----:B------:R-:W2:Y:S01]  /*27170*/  LDL R7, [R1+0x16ec] ;  /* 0x0016ec0001077983 */ /* 0x000ea20000100800 */
[----:B---3--:R-:W-:Y:S01]  /*27180*/  PRMT R48, RZ, 0x7610, R48 ;  /* 0x00007610ff307816 */ /* 0x008fe20000000030 */
[----:B----4-:R-:W-:Y:S02]  /*27190*/  @!P0 IMAD.MOV.U32 R4, RZ, RZ, R2 ;  /* 0x000000ffff048224 */ /* 0x010fe400078e0002 */
[----:B------:R-:W3:Y:S01]  /*271a0*/  LDL R2, [R1+0x698] ;  /* 0x0006980001027983 */ /* 0x000ee20000100800 */
[----:B------:R-:W-:Y:S01]  /*271b0*/  @!P0 IMAD.MOV.U32 R5, RZ, RZ, R220 ;  /* 0x000000ffff058224 */ /* 0x000fe200078e00dc */
[----:B------:R-:W-:-:S04]  /*271c0*/  PRMT R118, RZ, 0x7610, R118 ;  /* 0x00007610ff767816 */ /* 0x000fc80000000076 */
[----:B------:R0:W4:Y:S01]  /*271d0*/  @!P0 LDG.E.U8 R48, desc[UR60][R4.64] ;  /* 0x0000003c04308981 */ /* 0x000122000c1e1100 */
[----:B------:R-:W-:Y:S01]  /*271e0*/  PRMT R119, RZ, 0x7610, R119 ;  /* 0x00007610ff777816 */ /* 0x000fe20000000077 */
[----:B0-----:R-:W-:Y:S02]  /*271f0*/  @!P0 IMAD.MOV.U32 R4, RZ, RZ, R218 ;  /* 0x000000ffff048224 */ /* 0x001fe400078e00da */
[----:B------:R-:W-:-:S05]  /*27200*/  @!P0 IMAD.MOV.U32 R5, RZ, RZ, R219 ;  /* 0x000000ffff058224 */ /* 0x000fca00078e00db */
[----:B------:R0:W4:Y:S01]  /*27210*/  @!P0 LDG.E.U8 R118, desc[UR60][R4.64] ;  /* 0x0000003c04768981 */ /* 0x000122000c1e1100 */
[----:B------:R-:W-:Y:S01]  /*27220*/  PRMT R24, RZ, 0x7610, R24 ;  /* 0x00007610ff187816 */ /* 0x000fe20000000018 */
[----:B0-----:R-:W-:Y:S02]  /*27230*/  @!P0 IMAD.MOV.U32 R4, RZ, RZ, R191 ;  /* 0x000000ffff048224 */ /* 0x001fe400078e00bf */
[----:B------:R-:W-:-:S05]  /*27240*/  @!P0 IMAD.MOV.U32 R5, RZ, RZ, R217 ;  /* 0x000000ffff058224 */ /* 0x000fca00078e00d9 */
[----:B------:R0:W4:Y:S02]  /*27250*/  @!P0 LDG.E.U8 R119, desc[UR60][R4.64] ;  /* 0x0000003c04778981 */ /* 0x000124000c1e1100 */
[----:B0-----:R-:W-:Y:S02]  /*27260*/  @!P0 IMAD.MOV.U32 R4, RZ, RZ, R54 ;  /* 0x000000ffff048224 */ /* 0x001fe400078e0036 */
[----:B------:R-:W-:-:S05]  /*27270*/  @!P0 IMAD.MOV.U32 R5, RZ, RZ, R55 ;  /* 0x000000ffff058224 */ /* 0x000fca00078e0037 */
[----:B------:R0:W4:Y:S01]  /*27280*/  @!P0 LDG.E.U8 R24, desc[UR60][R4.64] ;  /* 0x0000003c04188981 */ /* 0x000122000c1e1100 */
[----:B------:R-:W-:Y:S01]  /*27290*/  PRMT R25, RZ, 0x7610, R25 ;  /* 0x00007610ff197816 */ /* 0x000fe20000000019 */
[----:B0-----:R-:W-:Y:S02]  /*272a0*/  @!P0 IMAD.MOV.U32 R4, RZ, RZ, R0 ;  /* 0x000000ffff048224 */ /* 0x001fe400078e0000 */
[----:B------:R-:W4:Y:S01]  /*272b0*/  LDL R0, [R1+0x1730] ;  /* 0x0017300001007983 */ /* 0x000f220000100800 */
[----:B------:R-:W-:Y:S01]  /*272c0*/  @!P0 IMAD.MOV.U32 R5, RZ, RZ, R53 ;  /* 0x000000ffff058224 */ /* 0x000fe200078e0035 */
[----:B------:R-:W-:-:S04]  /*272d0*/  PRMT R26, RZ, 0x7610, R26 ;  /* 0x00007610ff1a7816 */ /* 0x000fc8000000001a */
[----:B------:R0:W4:Y:S02]  /*272e0*/  @!P0 LDG.E.U8 R25, desc[UR60][R4.64] ;  /* 0x0000003c04198981 */ /* 0x000124000c1e1100 */
[----:B0-----:R-:W-:Y:S02]  /*272f0*/  @!P0 IMAD.MOV.U32 R4, RZ, RZ, R51 ;  /* 0x000000ffff048224 */ /* 0x001fe400078e0033 */
[----:B------:R-:W-:-:S05]  /*27300*/  @!P0 IMAD.MOV.U32 R5, RZ, RZ, R52 ;  /* 0x000000ffff058224 */ /* 0x000fca00078e0034 */
[----:B------:R0:W4:Y:S02]  /*27310*/  @!P0 LDG.E.U8 R26, desc[UR60][R4.64] ;  /* 0x0000003c041a8981 */ /* 0x000124000c1e1100 */
[----:B0-----:R-:W-:Y:S02]  /*27320*/  @!P0 IMAD.MOV.U32 R5, RZ, RZ, R3 ;  /* 0x000000ffff058224 */ /* 0x001fe400078e0003 */
[----:B------:R-:W4:Y:S01]  /*27330*/  LDL R3, [R1+0x16ac] ;  /* 0x0016ac0001037983 */ /* 0x000f220000100800 */
[----:B------:R-:W-:Y:S02]  /*27340*/  PRMT R27, RZ, 0x7610, R27 ;  /* 0x00007610ff1b7816 */ /* 0x000fe4000000001b */
[----:B------:R-:W-:Y:S02]  /*27350*/  PRMT R28, RZ, 0x7610, R28 ;  /* 0x00007610ff1c7816 */ /* 0x000fe4000000001c */
[----:B------:R-:W-:Y:S02]  /*27360*/  PRMT R29, RZ, 0x7610, R29 ;  /* 0x00007610ff1d7816 */ /* 0x000fe4000000001d */
[----:B------:R-:W-:-:S02]  /*27370*/  PRMT R30, RZ, 0x7610, R30 ;  /* 0x00007610ff1e7816 */ /* 0x000fc4000000001e */
[----:B------:R-:W-:Y:S02]  /*27380*/  PRMT R31, RZ, 0x7610, R31 ;  /* 0x00007610ff1f7816 */ /* 0x000fe4000000001f */
[----:B------:R-:W-:Y:S02]  /*27390*/  PRMT R87, RZ, 0x7610, R87 ;  /* 0x00007610ff577816 */ /* 0x000fe40000000057 */
[----:B------:R-:W-:Y:S01]  /*273a0*/  PRMT R86, RZ, 0x7610, R86 ;  /* 0x00007610ff567816 */ /* 0x000fe20000000056 */
[----:B---3--:R-:W-:Y:S02]  /*273b0*/  @!P0 IMAD.MOV.U32 R4, RZ, RZ, R2 ;  /* 0x000000ffff048224 */ /* 0x008fe400078e0002 */
[----:B------:R-:W3:Y:S04]  /*273c0*/  LDL R2, [R1+0x16b0] ;  /* 0x0016b00001027983 */ /* 0x000ee80000100800 */
[----:B------:R0:W3:Y:S02]  /*273d0*/  @!P0 LDG.E.U8 R27, desc[UR60][R4.64] ;  /* 0x0000003c041b8981 */ /* 0x0000e4000c1e1100 */
[----:B0-----:R-:W-:-:S02]  /*273e0*/  @!P0 IMAD.MOV.U32 R4, RZ, RZ, R13 ;  /* 0x000000ffff048224 */ /* 0x001fc400078e000d */
[----:B------:R-:W-:Y:S01]  /*273f0*/  @!P0 IMAD.MOV.U32 R5, RZ, RZ, R14 ;  /* 0x000000ffff058224 */ /* 0x000fe200078e000e */
[----:B------:R-:W3:Y:S04]  /*27400*/  LDL R13, [R1+0x690] ;  /* 0x00069000010d7983 */ /* 0x000ee80000100800 */
        /* <DEDUP_REMOVED lines=12> */
[----:B--2---:R-:W-:-:S02]  /*274d0*/  @!P0 IMAD.MOV.U32 R4, RZ, RZ, R9 ;  /* 0x000000ffff048224 */ /* 0x004fc400078e0009 */
[----:B------:R-:W-:Y:S01]  /*274e0*/  @!P0 IMAD.MOV.U32 R5, RZ, RZ, R10 ;  /* 0x000000ffff058224 */ /* 0x000fe200078e000a */
[----:B------:R-:W2:Y:S04]  /*274f0*/  LDL R9, [R1+0x17a8] ;  /* 0x0017a80001097983 */ /* 0x000ea80000100800 */
[----:B------:R-:W2:Y:S04]  /*27500*/  LDL R10, [R1+0x17a4] ;  /* 0x0017a400010a7983 */ /* 0x000ea80000100800 */
[----:B------:R4:W2:Y:S02]  /*27510*/  @!P0 LDG.E.U8 R31, desc[UR60][R4.64] ;  /* 0x0000003c041f8981 */ /* 0x0008a4000c1e1100 */
[----:B----4-:R-:W-:-:S02]  /*27520*/  @!P0 IMAD.MOV.U32 R4, RZ, RZ, R0 ;  /* 0x000000ffff048224 */ /* 0x010fc400078e0000 */
[----:B------:R-:W4:Y:S01]  /*27530*/  LDL R0, [R1+0x1768] ;  /* 0x0017680001007983 */ /* 0x000f220000100800 */
[----:B------:R-:W-:-:S03]  /*27540*/  @!P0 IMAD.MOV.U32 R5, RZ, RZ, R8 ;  /* 0x000000ffff058224 */ /* 0x000fc600078e0008 */
[----:B------:R-:W4:Y:S04]  /*27550*/  LDL R8, [R1+0x1764] ;  /* 0x0017640001087983 */ /* 0x000f280000100800 */
[----:B------:R0:W4:Y:S02]  /*27560*/  @!P0 LDG.E.U8 R87, desc[UR60][R4.64] ;  /* 0x0000003c04578981 */ /* 0x000124000c1e1100 */
[----:B0-----:R-:W-:Y:S02]  /*27570*/  @!P0 IMAD.MOV.U32 R4, RZ, RZ, R6 ;  /* 0x000000ffff048224 */ /* 0x001fe400078e0006 */
[----:B------:R-:W-:Y:S01]  /*27580*/  @!P0 IMAD.MOV.U32 R5, RZ, RZ, R7 ;  /* 0x000000ffff058224 */ /* 0x000fe200078e0007 */
[----:B------:R-:W4:Y:S04]  /*27590*/  LDL R6, [R1+0x1728] ;  /* 0x0017280001067983 */ /* 0x000f280000100800 */
[----:B------:R-:W4:Y:S04]  /*275a0*/  LDL R7, [R1+0x1724] ;  /* 0x0017240001077983 */ /* 0x000f280000100800 */
[----:B------:R0:W4:Y:S02]  /*275b0*/  @!P0 LDG.E.U8 R86, desc[UR60][R4.64] ;  /* 0x0000003c04568981 */ /* 0x000124000c1e1100 */
[----:B0-----:R-:W-:-:S02]  /*275c0*/  @!P0 IMAD.MOV.U32 R5, RZ, RZ, R3 ;  /* 0x000000ffff058224 */ /* 0x001fc400078e0003 */
[----:B------:R-:W4:Y:S01]  /*275d0*/  LDL R3, [R1+0x16e4] ;  /* 0x0016e40001037983 */ /* 0x000f220000100800 */
[----:B------:R-:W-:Y:S02]  /*275e0*/  PRMT R85, RZ, 0x7610, R85 ;  /* 0x00007610ff557816 */ /* 0x000fe40000000055 */
[----:B------:R-:W-:Y:S02]  /*275f0*/  PRMT R84, RZ, 0x7610, R84 ;  /* 0x00007610ff547816 */ /* 0x000fe40000000054 */
[----:B------:R-:W-:Y:S02]  /*27600*/  PRMT R83, RZ, 0x7610, R83 ;  /* 0x00007610ff537816 */ /* 0x000fe40000000053 */
[----:B------:R-:W-:Y:S02]  /*27610*/  PRMT R81, RZ, 0x7610, R81 ;  /* 0x00007610ff517816 */ /* 0x000fe40000000051 */
[----:B------:R-:W-:Y:S02]  /*27620*/  PRMT R80, RZ, 0x7610, R80 ;  /* 0x00007610ff507816 */ /* 0x000fe40000000050 */
[----:B------:R-:W-:-:S02]  /*27630*/  PRMT R79, RZ, 0x7610, R79 ;  /* 0x00007610ff4f7816 */ /* 0x000fc4000000004f */
[----:B------:R-:W-:Y:S01]  /*27640*/  PRMT R78, RZ, 0x7610, R78 ;  /* 0x00007610ff4e7816 */ /* 0x000fe2000000004e */
[----:B---3--:R-:W-:Y:S02]  /*27650*/  @!P0 IMAD.MOV.U32 R4, RZ, RZ, R2 ;  /* 0x000000ffff048224 */ /* 0x008fe400078e0002 */
[----:B------:R-:W3:Y:S04]  /*27660*/  LDL R2, [R1+0x16e8] ;  /* 0x0016e80001027983 */ /* 0x000ee80000100800 */
[----:B------:R0:W3:Y:S02]  /*27670*/  @!P0 LDG.E.U8 R85, desc[UR60][R4.64] ;  /* 0x0000003c04558981 */ /* 0x0000e4000c1e1100 */
[----:B0-----:R-:W-:Y:S02]  /*27680*/  @!P0 IMAD.MOV.U32 R4, RZ, RZ, R13 ;  /* 0x000000ffff048224 */ /* 0x001fe400078e000d */
        /* <DEDUP_REMOVED lines=120> */
[----:B------:R-:W-:Y:S01]  /*27e10*/  PRMT R57, RZ, 0x7610, R57 ;  /* 0x00007610ff397816 */ /* 0x000fe20000000039 */
[----:B---3--:R-:W-:-:S02]  /*27e20*/  @!P0 IMAD.MOV.U32 R4, RZ, RZ, R2 ;  /* 0x000000ffff048224 */ /* 0x008fc400078e0002 */
        /* <DEDUP_REMOVED lines=14> */
[----:B------:R-:W-:Y:S02]  /*27f10*/  PRMT R32, RZ, 0x7610, R32 ;  /* 0x00007610ff207816 */ /* 0x000fe40000000020 */
[----:B------:R-:W-:Y:S01]  /*27f20*/  PRMT R33, RZ, 0x7610, R33 ;  /* 0x00007610ff217816 */ /* 0x000fe20000000021 */
[----:B------:R-:W3:Y:S04]  /*27f30*/  LDL R16, [R1+0x1784] ;  /* 0x0017840001107983 */ /* 0x000ee80000100800 */
[----:B------:R2:W3:Y:S04]  /*27f40*/  @!P0 LDG.E.U8 R59, desc[UR60][R4.64] ;  /* 0x0000003c043b8981 */ /* 0x0004e8000c1e1100 */
[----:B------:R-:W3:Y:S01]  /*27f50*/  LDL R15, [R1+0x1788] ;  /* 0x00178800010f7983 */ /* 0x000ee20000100800 */
        /* <DEDUP_REMOVED lines=40> */
[----:B0-----:R-:W-:-:S02]  /*281e0*/  @!P0 IMAD.MOV.U32 R4, RZ, RZ, R17 ;  /* 0x000000ffff048224 */ /* 0x001fc400078e0011 */
[----:B------:R-:W-:Y:S01]  /*281f0*/  @!P0 IMAD.MOV.U32 R5, RZ, RZ, R18 ;  /* 0x000000ffff058224 */ /* 0x000fe200078e0012 */
[----:B------:R-:W-:Y:S02]  /*28200*/  PRMT R39, RZ, 0x7610, R39 ;  /* 0x00007610ff277816 */ /* 0x000fe40000000027 */
[----:B------:R-:W-:Y:S01]  /*28210*/  PRMT R40, RZ, 0x7610, R40 ;  /* 0x00007610ff287816 */ /* 0x000fe20000000028 */
[----:B------:R-:W2:Y:S04]  /*28220*/  LDL R18, [R1+0x5e8] ;  /* 0x0005e80001127983 */ /* 0x000ea80000100800 */
[----:B------:R4:W2:Y:S01]  /*28230*/  @!P0 LDG.E.U8 R36, desc[UR60][R4.64] ;  /* 0x0000003c04248981 */ /* 0x0008a2000c1e1100 */
[----:B------:R-:W-:-:S03]  /*28240*/  PRMT R41, RZ, 0x7610, R41 ;  /* 0x00007610ff297816 */ /* 0x000fc60000000029 */
[----:B------:R-:W2:Y:S01]  /*28250*/  LDL R17, [R1+0x177c] ;  /* 0x00177c0001117983 */ /* 0x000ea20000100800 */
[----:B----4-:R-:W-:-:S03]  /*28260*/  @!P0 IMAD.MOV.U32 R4, RZ, RZ, R0 ;  /* 0x000000ffff048224 */ /* 0x010fc600078e0000 */
        /* <DEDUP_REMOVED lines=41> */
[----:B------:R-:W2:Y:S04]  /*28500*/  LDL R8, [R1+0x65c] ;  /* 0x00065c0001087983 */ /* 0x000ea80000100800 */
[----:B------:R0:W2:Y:S02]  /*28510*/  @!P0 LDG.E.U8 R44, desc[UR60][R4.64] ;  /* 0x0000003c042c8981 */ /* 0x0000a4000c1e1100 */
[----:B0-----:R-:W-:Y:S02]  /*28520*/  @!P0 IMAD.MOV.U32 R4, RZ, RZ, R6 ;  /* 0x000000ffff048224 */ /* 0x001fe400078e0006 */
[----:B------:R-:W-:Y:S01]  /*28530*/  @!P0 IMAD.MOV.U32 R5, RZ, RZ, R7 ;  /* 0x000000ffff058224 */ /* 0x000fe200078e0007 */
[----:B------:R-:W2:Y:S04]  /*28540*/  LDL R6, [R1+0x61c] ;  /* 0x00061c0001067983 */ /* 0x000ea80000100800 */
[----:B------:R-:W2:Y:S04]  /*28550*/  LDL R7, [R1+0x660] ;  /* 0x0006600001077983 */ /* 0x000ea80000100800 */
[----:B------:R0:W2:Y:S02]  /*28560*/  @!P0 LDG.E.U8 R45, desc[UR60][R4.64] ;  /* 0x0000003c042d8981 */ /* 0x0000a4000c1e1100 */
[----:B0-----:R-:W-:-:S02]  /*28570*/  @!P0 IMAD.MOV.U32 R5, RZ, RZ, R3 ;  /* 0x000000ffff058224 */ /* 0x001fc400078e0003 */
[----:B------:R-:W2:Y:S04]  /*28580*/  LDL R3, [R1+0x620] ;  /* 0x0006200001037983 */ /* 0x000ea80000100800 */
[----:B------:R-:W2:Y:S04]  /*28590*/  LDL.LU R218, [R1+0x198] ;  /* 0x0001980001da7983 */ /* 0x000ea80000300800 */
[----:B------:R-:W2:Y:S01]  /*285a0*/  LDL.LU R52, [R1+0x194] ;  /* 0x0001940001347983 */ /* 0x000ea20000300800 */
[----:B------:R-:W-:Y:S02]  /*285b0*/  PRMT R46, RZ, 0x7610, R46 ;  /* 0x00007610ff2e7816 */ /* 0x000fe4000000002e */
[----:B------:R-:W-:-:S02]  /*285c0*/  PRMT R47, RZ, 0x7610, R47 ;  /* 0x00007610ff2f7816 */ /* 0x000fc4000000002f */
[----:B------:R-:W-:Y:S02]  /*285d0*/  PRMT R49, RZ, 0x7610, R49 ;  /* 0x00007610ff317816 */ /* 0x000fe40000000031 */
[----:B------:R-:W-:Y:S02]  /*285e0*/  PRMT R50, RZ, 0x7610, R50 ;  /* 0x00007610ff327816 */ /* 0x000fe40000000032 */
[----:B------:R-:W-:Y:S01]  /*285f0*/  PRMT R252, RZ, 0x7610, R252 ;  /* 0x00007610fffc7816 */ /* 0x000fe200000000fc */
[----:B------:R-:W2:Y:S01]  /*28600*/  LDL.LU R54, [R1+0x190] ;  /* 0x0001900001367983 */ /* 0x000ea20000300800 */
[----:B------:R-:W-:Y:S02]  /*28610*/  PRMT R251, RZ, 0x7610, R251 ;  /* 0x00007610fffb7816 */ /* 0x000fe400000000fb */
[----:B------:R-:W-:Y:S02]  /*28620*/  PRMT R250, RZ, 0x7610, R250 ;  /* 0x00007610fffa7816 */ /* 0x000fe400000000fa */
[----:B------:R-:W-:Y:S01]  /*28630*/  PRMT R249, RZ, 0x7610, R249 ;  /* 0x00007610fff97816 */ /* 0x000fe200000000f9 */
[----:B---3--:R-:W-:-:S02]  /*28640*/  @!P0 IMAD.MOV.U32 R4, RZ, RZ, R2 ;  /* 0x000000ffff048224 */ /* 0x008fc400078e0002 */
[----:B------:R-:W3:Y:S04]  /*28650*/  LDL.LU R2, [R1+0x17c] ;  /* 0x00017c0001027983 */ /* 0x000ee80000300800 */
[----:B------:R0:W3:Y:S04]  /*28660*/  @!P0 LDG.E.U8 R46, desc[UR60][R4.64] ;  /* 0x0000003c042e8981 */ /* 0x0000e8000c1e1100 */
[----:B------:R-:W3:Y:S04]  /*28670*/  LDL.LU R51, [R1+0x15c] ;  /* 0x00015c0001337983 */ /* 0x000ee80000300800 */
[----:B------:R-:W3:Y:S04]  /*28680*/  LDL.LU R53, [R1+0x158] ;  /* 0x0001580001357983 */ /* 0x000ee80000300800 */
[----:B------:R-:W3:Y:S01]  /*28690*/  LDL.LU R55, [R1+0x154] ;  /* 0x0001540001377983 */ /* 0x000ee20000300800 */
[----:B0-----:R-:W-:-:S02]  /*286a0*/  @!P0 IMAD.MOV.U32 R4, RZ, RZ, R18 ;  /* 0x000000ffff048224 */ /* 0x001fc400078e0012 */
[----:B------:R-:W-:-:S05]  /*286b0*/  @!P0 IMAD.MOV.U32 R5, RZ, RZ, R19 ;  /* 0x000000ffff058224 */ /* 0x000fca00078e0013 */
[----:B------:R0:W3:Y:S02]  /*286c0*/  @!P0 LDG.E.U8 R47, desc[UR60][R4.64] ;  /* 0x0000003c042f8981 */ /* 0x0000e4000c1e1100 */
[----:B0-----:R-:W-:Y:S02]  /*286d0*/  @!P0 IMAD.MOV.U32 R4, RZ, RZ, R16 ;  /* 0x000000ffff048224 */ /* 0x001fe400078e0010 */
        /* <DEDUP_REMOVED lines=9> */
[----:B----4-:R-:W-:Y:S02]  /*28770*/  @!P0 IMAD.MOV.U32 R4, RZ, RZ, R0 ;  /* 0x000000ffff048224 */ /* 0x010fe400078e0000 */
[----:B------:R-:W4:Y:S04]  /*28780*/  LDL.LU R0, [R1+0x144] ;  /* 0x0001440001007983 */ /* 0x000f280000300800 */
[----:B------:R2:W4:Y:S04]  /*28790*/  @!P0 LDG.E.U8 R251, desc[UR60][R4.64] ;  /* 0x0000003c04fb8981 */ /* 0x000528000c1e1100 */
[----:B------:R-:W4:Y:S04]  /*287a0*/  LDL.LU R217, [R1+0x138] ;  /* 0x0001380001d97983 */ /* 0x000f280000300800 */
[----:B------:R-:W4:Y:S04]  /*287b0*/  LDL.LU R224, [R1+0x134] ;  /* 0x0001340001e07983 */ /* 0x000f280000300800 */
[----:B------:R-:W4:Y:S04]  /*287c0*/  LDL.LU R222, [R1+0x130] ;  /* 0x0001300001de7983 */ /* 0x000f280000300800 */
[----:B------:R-:W4:Y:S01]  /*287d0*/  LDL.LU R220, [R1+0x124] ;  /* 0x0001240001dc7983 */ /* 0x000f220000300800 */
[----:B--2---:R-:W-:-:S02]  /*287e0*/  @!P0 IMAD.MOV.U32 R4, RZ, RZ, R9 ;  /* 0x000000ffff048224 */ /* 0x004fc400078e0009 */
[----:B------:R-:W-:-:S05]  /*287f0*/  @!P0 IMAD.MOV.U32 R5, RZ, RZ, R10 ;  /* 0x000000ffff058224 */ /* 0x000fca00078e000a */
[----:B------:R0:W2:Y:S02]  /*28800*/  @!P0 LDG.E.U8 R250, desc[UR60][R4.64] ;  /* 0x0000003c04fa8981 */ /* 0x0000a4000c1e1100 */
[----:B0-----:R-:W-:Y:S02]  /*28810*/  @!P0 IMAD.MOV.U32 R4, RZ, RZ, R7 ;  /* 0x000000ffff048224 */ /* 0x001fe400078e0007 */
[----:B------:R-:W-:Y:S01]  /*28820*/  @!P0 IMAD.MOV.U32 R5, RZ, RZ, R8 ;  /* 0x000000ffff058224 */ /* 0x000fe200078e0008 */
[----:B------:R-:W-:-:S04]  /*28830*/  LOP3.LUT R8, R218, 0xffff, RZ, 0xc0, !PT ;  /* 0x0000ffffda087812 */ /* 0x000fc800078ec0ff */
[----:B------:R0:W2:Y:S04]  /*28840*/  @!P0 LDG.E.U8 R249, desc[UR60][R4.64] ;  /* 0x0000003c04f98981 */ /* 0x0000a8000c1e1100 */
[----:B------:R-:W2:Y:S01]  /*28850*/  LDL.LU R218, [R1+0x118] ;  /* 0x0001180001da7983 */ /* 0x000ea20000300800 */
[----:B0-----:R-:W-:Y:S01]  /*28860*/  @!P0 IMAD.MOV.U32 R5, RZ, RZ, R6 ;  /* 0x000000ffff058224 */ /* 0x001fe200078e0006 */
[----:B------:R-:W-:Y:S02]  /*28870*/  LOP3.LUT R6, R52, 0xffff, RZ, 0xc0, !PT ;  /* 0x0000ffff34067812 */ /* 0x000fe400078ec0ff */
[----:B------:R-:W2:Y:S01]  /*28880*/  LDL.LU R52, [R1+0x114] ;  /* 0x0001140001347983 */ /* 0x000ea20000300800 */
[----:B------:R-:W-:Y:S01]  /*28890*/  PRMT R248, RZ, 0x7610, R248 ;  /* 0x00007610fff87816 */ /* 0x000fe200000000f8 */
[----:B------:R-:W-:Y:S01]  /*288a0*/  @!P0 IMAD.MOV.U32 R4, RZ, RZ, R3 ;  /* 0x000000ffff048224 */ /* 0x000fe200078e0003 */
[----:B------:R-:W-:-:S02]  /*288b0*/  LOP3.LUT R3, R94, 0xffff, RZ, 0xc0, !PT ;  /* 0x0000ffff5e037812 */ /* 0x000fc400078ec0ff */
[----:B------:R-:W-:Y:S02]  /*288c0*/  LOP3.LUT R9, R90, 0xffff, RZ, 0xc0, !PT ;  /* 0x0000ffff5a097812 */ /* 0x000fe400078ec0ff */
[----:B------:R0:W2:Y:S01]  /*288d0*/  @!P0 LDG.E.U8 R248, desc[UR60][R4.64] ;  /* 0x0000003c04f88981 */ /* 0x0000a2000c1e1100 */
[----:B------:R-:W-:Y:S02]  /*288e0*/  LOP3.LUT R10, R92, 0xffff, RZ, 0xc0, !PT ;  /* 0x0000ffff5c0a7812 */ /* 0x000fe400078ec0ff */
[----:B0-----:R-:W-:Y:S02]  /*288f0*/  LOP3.LUT R5, R97, 0xffff, RZ, 0xc0, !PT ;  /* 0x0000ffff61057812 */ /* 0x001fe400078ec0ff */
[----:B------:R-:W-:Y:S02]  /*28900*/  LOP3.LUT R4, R54, 0xffff, RZ, 0xc0, !PT ;  /* 0x0000ffff36047812 */ /* 0x000fe400078ec0ff */
[----:B------:R-:W2:Y:S01]  /*28910*/  LDL.LU R54, [R1+0x110] ;  /* 0x0001100001367983 */ /* 0x000ea20000300800 */
[----:B------:R-:W-:-:S02]  /*28920*/  PRMT R92, R6, 0x3340, R5 ;  /* 0x00003340065c7816 */ /* 0x000fc40000000005 */
[----:B------:R-:W-:Y:S02]  /*28930*/  PRMT R94, R4, 0x3340, R3 ;  /* 0x00003340045e7816 */ /* 0x000fe40000000003 */
[----:B------:R-:W-:Y:S02]  /*28940*/  LOP3.LUT R5, R103, 0xffff, RZ, 0xc0, !PT ;  /* 0x0000ffff67057812 */ /* 0x000fe400078ec0ff */
[----:B------:R-:W-:Y:S02]  /*28950*/  PRMT R97, R10, 0x3340, R9 ;  /* 0x000033400a617816 */ /* 0x000fe40000000009 */
[----:B------:R-:W-:Y:S02]  /*28960*/  LOP3.LUT R3, R101, 0xffff, RZ, 0xc0, !PT ;  /* 0x0000ffff65037812 */ /* 0x000fe400078ec0ff */
[----:B------:R-:W-:Y:S02]  /*28970*/  LOP3.LUT R10, R99, 0xffff, RZ, 0xc0, !PT ;  /* 0x0000ffff630a7812 */ /* 0x000fe400078ec0ff */
[----:B------:R-:W-:-:S04]  /*28980*/  LOP3.LUT R9, R96, 0xffff, RZ, 0xc0, !PT ;  /* 0x0000ffff60097812 */ /* 0x000fc800078ec0ff */
[----:B------:R-:W-:Y:S02]  /*28990*/  PRMT R96, R10, 0x3340, R9 ;  /* 0x000033400a607816 */ /* 0x000fe40000000009 */
[----:B------:R-:W-:Y:S02]  /*289a0*/  LOP3.LUT R9, R98, 0xffff, RZ, 0xc0, !PT ;  /* 0x0000ffff62097812 */ /* 0x000fe400078ec0ff */
[----:B------:R-:W-:Y:S02]  /*289b0*/  LOP3.LUT R10, R100, 0xffff, RZ, 0xc0, !PT ;  /* 0x0000ffff640a7812 */ /* 0x000fe400078ec0ff */
[----:B---3--:R-:W-:Y:S02]  /*289c0*/  LOP3.LUT R7, R2, 0xffff, RZ, 0xc0, !PT ;  /* 0x0000ffff02077812 */ /* 0x008fe400078ec0ff */
[----:B------:R-:W3:Y:S02]  /*289d0*/  LDL.LU R2, [R1+0x104] ;  /* 0x0001040001027983 */ /* 0x000ee40000300800 */
[----:B------:R-:W-:-:S02]  /*289e0*/  PRMT R90, R8, 0x3340, R7 ;  /* 0x00003340085a7816 */ /* 0x000fc40000000007 */
[----:B------:R-:W-:Y:S02]  /*289f0*/  LOP3.LUT R8, R51, 0xffff, RZ, 0xc0, !PT ;  /* 0x0000ffff33087812 */ /* 0x000fe400078ec0ff */
[----:B------:R-:W-:Y:S01]  /*28a00*/  LOP3.LUT R6, R53, 0xffff, RZ, 0xc0, !PT ;  /* 0x0000ffff35067812 */ /* 0x000fe200078ec0ff */
[----:B------:R-:W3:Y:S01]  /*28a10*/  LDL.LU R51, [R1+0xf8] ;  /* 0x0000f80001337983 */ /* 0x000ee20000300800 */
[----:B------:R-:W-:-:S03]  /*28a20*/  LOP3.LUT R4, R55, 0xffff, RZ, 0xc0, !PT ;  /* 0x0000ffff37047812 */ /* 0x000fc600078ec0ff */
[----:B------:R-:W3:Y:S04]  /*28a30*/  LDL.LU R53, [R1+0xf4] ;  /* 0x0000f40001357983 */ /* 0x000ee80000300800 */
[----:B------:R-:W3:Y:S01]  /*28a40*/  LDL.LU R55, [R1+0xf0] ;  /* 0x0000f00001377983 */ /* 0x000ee20000300800 */
[----:B------:R-:W-:Y:S02]  /*28a50*/  PRMT R101, R6, 0x3340, R5 ;  /* 0x0000334006657816 */ /* 0x000fe40000000005 */
[----:B------:R-:W-:Y:S02]  /*28a60*/  LOP3.LUT R5, R105, 0xffff, RZ, 0xc0, !PT ;  /* 0x0000ffff69057812 */ /* 0x000fe400078ec0ff */
[----:B------:R-:W-:Y:S02]  /*28a70*/  PRMT R103, R4, 0x3340, R3 ;  /* 0x0000334004677816 */ /* 0x000fe40000000003 */
[----:B----4-:R-:W-:-:S02]  /*28a80*/  LOP3.LUT R7, R0, 0xffff, RZ, 0xc0, !PT ;  /* 0x0000ffff00077812 */ /* 0x010fc400078ec0ff */
[----:B------:R-:W4:Y:S04]  /*28a90*/  LDL.LU R0, [R1+0xec] ;  /* 0x0000ec0001007983 */ /* 0x000f280000300800 */
[----:B------:R-:W4:Y:S04]  /*28aa0*/  LDL.LU R20, [R1+0xe8] ;  /* 0x0000e80001147983 */ /* 0x000f280000300800 */
[----:B------:R-:W4:Y:S04]  /*28ab0*/  LDL.LU R21, [R1+0xe4] ;  /* 0x0000e40001157983 */ /* 0x000f280000300800 */
[----:B------:R-:W4:Y:S04]  /*28ac0*/  LDL.LU R23, [R1+0xdc] ;  /* 0x0000dc0001177983 */ /* 0x000f280000300800 */
[----:B------:R-:W4:Y:S04]  /*28ad0*/  LDL.LU R22, [R1+0xd4] ;  /* 0x0000d40001167983 */ /* 0x000f280000300800 */
[----:B------:R-:W4:Y:S04]  /*28ae0*/  LDL.LU R231, [R1+0x17e4] ;  /* 0x0017e40001e77983 */ /* 0x000f280000300800 */
[----:B------:R-:W4:Y:S04]  /*28af0*/  LDL.LU R229, [R1+0x17e8] ;  /* 0x0017e80001e57983 */ /* 0x000f280000300800 */
[----:B------:R-:W4:Y:S04]  /*28b00*/  LDL.LU R191, [R1+0x568] ;  /* 0x0005680001bf7983 */ /* 0x000f280000300800 */
[----:B------:R-:W4:Y:S01]  /*28b10*/  LDL.LU R221, [R1+0x594] ;  /* 0x0005940001dd7983 */ /* 0x000f220000300800 */
[----:B------:R-:W-:-:S03]  /*28b20*/  PRMT R99, R8, 0x3340, R7 ;  /* 0x0000334008637816 */ /* 0x000fc60000000007 */
[----:B------:R-:W4:Y:S01]  /*28b30*/  LDL.LU R226, [R1+0x17dc] ;  /* 0x0017dc0001e27983 */ /* 0x000f220000300800 */
[----:B------:R-:W-:Y:S02]  /*28b40*/  LOP3.LUT R8, R217, 0xffff, RZ, 0xc0, !PT ;  /* 0x0000ffffd9087812 */ /* 0x000fe400078ec0ff */
[----:B------:R-:W-:Y:S01]  /*28b50*/  LOP3.LUT R7, R220, 0xffff, RZ, 0xc0, !PT ;  /* 0x0000ffffdc077812 */ /* 0x000fe200078ec0ff */
[----:B------:R-:W4:Y:S01]  /*28b60*/  LDL.LU R223, [R1+0x17e0] ;  /* 0x0017e00001df7983 */ /* 0x000f220000300800 */
[----:B------:R-:W-:-:S03]  /*28b70*/  LOP3.LUT R6, R224, 0xffff, RZ, 0xc0, !PT ;  /* 0x0000ffffe0067812 */ /* 0x000fc600078ec0ff */
[----:B------:R-:W4:Y:S04]  /*28b80*/  LDL.LU R219, [R1+0x52c] ;  /* 0x00052c0001db7983 */ /* 0x000f280000300800 */
[----:B------:R-:W4:Y:S01]  /*28b90*/  LDL.LU R217, [R1+0x548] ;  /* 0x0005480001d97983 */ /* 0x000f220000300800 */
[----:B------:R-:W-:-:S03]  /*28ba0*/  LOP3.LUT R4, R222, 0xffff, RZ, 0xc0, !PT ;  /* 0x0000ffffde047812 */ /* 0x000fc600078ec0ff */
[----:B------:R-:W4:Y:S01]  /*28bb0*/  LDL.LU R224, [R1+0x508] ;  /* 0x0005080001e07983 */ /* 0x000f220000300800 */
[----:B------:R-:W-:-:S03]  /*28bc0*/  PRMT R98, R8, 0x3340, R7 ;  /* 0x0000334008627816 */ /* 0x000fc60000000007 */
[----:B------:R-:W4:Y:S01]  /*28bd0*/  LDL.LU R222, [R1+0x17d8] ;  /* 0x0017d80001de7983 */ /* 0x000f220000300800 */
[----:B------:R-:W-:-:S03]  /*28be0*/  PRMT R100, R6, 0x3340, R5 ;  /* 0x0000334006647816 */ /* 0x000fc60000000005 */
[----:B------:R-:W4:Y:S01]  /*28bf0*/  LDL.LU R220, [R1+0x4fc] ;  /* 0x0004fc0001dc7983 */ /* 0x000f220000300800 */
[----:B--2---:R-:W-:-:S03]  /*28c00*/  LOP3.LUT R8, R218, 0xffff, RZ, 0xc0, !PT ;  /* 0x0000ffffda087812 */ /* 0x004fc600078ec0ff */
[----:B------:R-:W2:Y:S01]  /*28c10*/  LDL.LU R218, [R1+0x524] ;  /* 0x0005240001da7983 */ /* 0x000ea20000300800 */
[----:B------:R-:W-:-:S03]  /*28c20*/  LOP3.LUT R6, R52, 0xffff, RZ, 0xc0, !PT ;  /* 0x0000ffff34067812 */ /* 0x000fc600078ec0ff */
[----:B------:R-:W2:Y:S01]  /*28c30*/  LDL.LU R52, [R1+0x4e4] ;  /* 0x0004e40001347983 */ /* 0x000ea20000300800 */
[----:B------:R-:W-:Y:S02]  /*28c40*/  LOP3.LUT R3, R102, 0xffff, RZ, 0xc0, !PT ;  /* 0x0000ffff66037812 */ /* 0x000fe400078ec0ff */
[----:B------:R-:W-:Y:S02]  /*28c50*/  PRMT R105, R10, 0x3340, R9 ;  /* 0x000033400a697816 */ /* 0x000fe40000000009 */
[----:B------:R-:W-:Y:S02]  /*28c60*/  PRMT R102, R4, 0x3340, R3 ;  /* 0x0000334004667816 */ /* 0x000fe40000000003 */
[----:B------:R-:W-:Y:S02]  /*28c70*/  LOP3.LUT R3, R109, 0xffff, RZ, 0xc0, !PT ;  /* 0x0000ffff6d037812 */ /* 0x000fe400078ec0ff */
[----:B------:R-:W-:Y:S02]  /*28c80*/  LOP3.LUT R5, R111, 0xffff, RZ, 0xc0, !PT ;  /* 0x0000ffff6f057812 */ /* 0x000fe400078ec0ff */
[----:B------:R-:W-:-:S02]  /*28c90*/  LOP3.LUT R10, R107, 0xffff, RZ, 0xc0, !PT ;  /* 0x0000ffff6b0a7812 */ /* 0x000fc400078ec0ff */
[----:B------:R-:W-:Y:S02]  /*28ca0*/  LOP3.LUT R9, R104, 0xffff, RZ, 0xc0, !PT ;  /* 0x0000ffff68097812 */ /* 0x000fe400078ec0ff */
[----:B------:R-:W-:Y:S02]  /*28cb0*/  PRMT R109, R6, 0x3340, R5 ;  /* 0x00003340066d7816 */ /* 0x000fe40000000005 */
[----:B------:R-:W-:Y:S02]  /*28cc0*/  LOP3.LUT R4, R54, 0xffff, RZ, 0xc0, !PT ;  /* 0x0000ffff36047812 */ /* 0x000fe400078ec0ff */
[----:B------:R-:W2:Y:S02]  /*28cd0*/  LDL.LU R54, [R1+0xe0] ;  /* 0x0000e00001367983 */ /* 0x000ea40000300800 */
[----:B------:R-:W-:Y:S02]  /*28ce0*/  PRMT R111, R4, 0x3340, R3 ;  /* 0x00003340046f7816 */ /* 0x000fe40000000003 */
[----:B------:R-:W-:-:S02]  /*28cf0*/  LOP3.LUT R3, R110, 0xffff, RZ, 0xc0, !PT ;  /* 0x0000ffff6e037812 */ /* 0x000fc400078ec0ff */
[----:B------:R-:W-:Y:S02]  /*28d00*/  PRMT R104, R10, 0x3340, R9 ;  /* 0x000033400a687816 */ /* 0x000fe40000000009 */
[----:B------:R-:W-:Y:S02]  /*28d10*/  LOP3.LUT R10, R108, 0xffff, RZ, 0xc0, !PT ;  /* 0x0000ffff6c0a7812 */ /* 0x000fe400078ec0ff */
[----:B------:R-:W-:Y:S02]  /*28d20*/  LOP3.LUT R9, R106, 0xffff, RZ, 0xc0, !PT ;  /* 0x0000ffff6a097812 */ /* 0x000fe400078ec0ff */
[----:B------:R-:W-:Y:S02]  /*28d30*/  LOP3.LUT R5, R113, 0xffff, RZ, 0xc0, !PT ;  /* 0x0000ffff71057812 */ /* 0x000fe400078ec0ff */
[----:B------:R-:W-:Y:S02]  /*28d40*/  PRMT R113, R10, 0x3340, R9 ;  /* 0x000033400a717816 */ /* 0x000fe40000000009 */
[----:B------:R-:W-:-:S02]  /*28d50*/  LOP3.LUT R9, R82, 0xffff, RZ, 0xc0, !PT ;  /* 0x0000ffff52097812 */ /* 0x000fc400078ec0ff */
[----:B------:R-:W-:-:S04]  /*28d60*/  LOP3.LUT R10, R112, 0xffff, RZ, 0xc0, !PT ;  /* 0x0000ffff700a7812 */ /* 0x000fc800078ec0ff */
[----:B------:R-:W-:Y:S02]  /*28d70*/  PRMT R112, R10, 0x3340, R9 ;  /* 0x000033400a707816 */ /* 0x000fe40000000009 */
[----:B---3--:R-:W-:Y:S02]  /*28d80*/  LOP3.LUT R7, R2, 0xffff, RZ, 0xc0, !PT ;  /* 0x0000ffff02077812 */ /* 0x008fe400078ec0ff */
[----:B------:R-:W3:Y:S02]  /*28d90*/  LDL.LU R2, [R1+0xd8] ;  /* 0x0000d80001027983 */ /* 0x000ee40000300800 */
[----:B------:R-:W-:Y:S02]  /*28da0*/  PRMT R107, R8, 0x3340, R7 ;  /* 0x00003340086b7816 */ /* 0x000fe40000000007 */
[----:B------:R-:W-:Y:S02]  /*28db0*/  LOP3.LUT R8, R51, 0xffff, RZ, 0xc0, !PT ;  /* 0x0000ffff33087812 */ /* 0x000fe400078ec0ff */
[----:B------:R-:W-:-:S02]  /*28dc0*/  LOP3.LUT R6, R53, 0xffff, RZ, 0xc0, !PT ;  /* 0x0000ffff35067812 */ /* 0x000fc400078ec0ff */
[----:B------:R-:W-:Y:S01]  /*28dd0*/  LOP3.LUT R4, R55, 0xffff, RZ, 0xc0, !PT ;  /* 0x0000ffff37047812 */ /* 0x000fe200078ec0ff */
[----:B------:R-:W3:Y:S04]  /*28de0*/  LDL.LU R51, [R1+0xd0] ;  /* 0x0000d00001337983 */ /* 0x000ee80000300800 */
[----:B------:R-:W3:Y:S04]  /*28df0*/  LDL.LU R53, [R1+0xcc] ;  /* 0x0000cc0001357983 */ /* 0x000ee80000300800 */
[----:B------:R-:W3:Y:S01]  /*28e00*/  LDL.LU R55, [R1+0xc8] ;  /* 0x0000c80001377983 */ /* 0x000ee20000300800 */
[----:B------:R-:W-:-:S02]  /*28e10*/  PRMT R110, R4, 0x3340, R3 ;  /* 0x00003340046e7816 */ /* 0x000fc40000000003 */
[----:B------:R-:W-:Y:S02]  /*28e20*/  LOP3.LUT R3, R115, 0xffff, RZ, 0xc0, !PT ;  /* 0x0000ffff73037812 */ /* 0x000fe400078ec0ff */
[----:B------:R-:W-:Y:S02]  /*28e30*/  PRMT R108, R6, 0x3340, R5 ;  /* 0x00003340066c7816 */ /* 0x000fe40000000005 */
[----:B----4-:R-:W-:Y:S02]  /*28e40*/  LOP3.LUT R7, R0, 0xffff, RZ, 0xc0, !PT ;  /* 0x0000ffff00077812 */ /* 0x010fe400078ec0ff */
[----:B------:R-:W4:Y:S01]  /*28e50*/  LDL.LU R0, [R1+0xc4] ;  /* 0x0000c40001007983 */ /* 0x000f220000300800 */
[----:B------:R-:W-:Y:S02]  /*28e60*/  LOP3.LUT R4, R23, 0xffff, RZ, 0xc0, !PT ;  /* 0x0000ffff17047812 */ /* 0x000fe400078ec0ff */
[----:B------:R-:W-:Y:S02]  /*28e70*/  PRMT R106, R8, 0x3340, R7 ;  /* 0x00003340086a7816 */ /* 0x000fe40000000007 */
[----:B------:R-:W-:-:S02]  /*28e80*/  PRMT R82, R4, 0x3340, R3 ;  /* 0x0000334004527816 */ /* 0x000fc40000000003 */
[----:B------:R-:W-:Y:S02]  /*28e90*/  PRMT R4, R221, 0x5410, R191 ;  /* 0x00005410dd047816 */ /* 0x000fe400000000bf */
[----:B------:R-:W4:Y:S01]  /*28ea0*/  LDL R221, [R1+0x5d8] ;  /* 0x0005d80001dd7983 */ /* 0x000f220000100800 */
[----:B------:R-:W-:Y:S02]  /*28eb0*/  LOP3.LUT R8, R20, 0xffff, RZ, 0xc0, !PT ;  /* 0x0000ffff14087812 */ /* 0x000fe400078ec0ff */
[----:B------:R-:W-:Y:S02]  /*28ec0*/  LOP3.LUT R7, R22, 0xffff, RZ, 0xc0, !PT ;  /* 0x0000ffff16077812 */ /* 0x000fe400078ec0ff */
[----:B------:R-:W-:Y:S02]  /*28ed0*/  LOP3.LUT R6, R21, 0xffff, RZ, 0xc0, !PT ;  /* 0x0000ffff15067812 */ /* 0x000fe400078ec0ff */
[----:B------:R-:W-:Y:S02]  /*28ee0*/  PRMT R115, R8, 0x3340, R7 ;  /* 0x0000334008737816 */ /* 0x000fe40000000007 */
[----:B------:R-:W-:-:S02]  /*28ef0*/  PRMT R8, R229, 0x5410, R231 ;  /* 0x00005410e5087816 */ /* 0x000fc400000000e7 */
[----:B------:R-:W-:Y:S02]  /*28f00*/  PRMT R9, R223, 0x5410, R226 ;  /* 0x00005410df097816 */ /* 0x000fe400000000e2 */
[----:B--2---:R-:W-:Y:S02]  /*28f10*/  PRMT R11, R52, 0x5410, R216 ;  /* 0x00005410340b7816 */ /* 0x004fe400000000d8 */
[----:B------:R-:W2:Y:S04]  /*28f20*/  LDL.LU R216, [R1+0x1bfc] ;  /* 0x001bfc0001d87983 */ /* 0x000ea80000300800 */
        /* <DEDUP_REMOVED lines=9> */
[----:B------:R-:W2:Y:S01]  /*28fc0*/  LDL.LU R23, [R1+0x4c8] ;  /* 0x0004c80001177983 */ /* 0x000ea20000300800 */
[----:B------:R-:W-:-:S03]  /*28fd0*/  LOP3.LUT R5, R117, 0xffff, RZ, 0xc0, !PT ;  /* 0x0000ffff75057812 */ /* 0x000fc600078ec0ff */
[----:B------:R-:W2:Y:S01]  /*28fe0*/  LDL.LU R19, [R1+0x4d8] ;  /* 0x0004d80001137983 */ /* 0x000ea20000300800 */
[----:B------:R-:W-:Y:S02]  /*28ff0*/  PRMT R117, R6, 0x3340, R5 ;  /* 0x0000334006757816 */ /* 0x000fe40000000005 */
[----:B------:R-:W-:Y:S02]  /*29000*/  PRMT R5, R217, 0x5410, R219 ;  /* 0x00005410d9057816 */ /* 0x000fe400000000db */
[----:B------:R-:W-:Y:S01]  /*29010*/  PRMT R10, R222, 0x5410, R224 ;  /* 0x00005410de0a7816 */ /* 0x000fe200000000e0 */
[----:B------:R-:W2:Y:S04]  /*29020*/  LDL.LU R219, [R1+0x4b8] ;  /* 0x0004b80001db7983 */ /* 0x000ea80000300800 */
[----:B------:R-:W2:Y:S04]  /*29030*/  LDL.LU R217, [R1+0x484] ;  /* 0x0004840001d97983 */ /* 0x000ea80000300800 */
[----:B------:R-:W2:Y:S01]  /*29040*/  LDL.LU R224, [R1+0x4a4] ;  /* 0x0004a40001e07983 */ /* 0x000ea20000300800 */
[----:B------:R-:W-:-:S03]  /*29050*/  PRMT R6, R218, 0x5410, R220 ;  /* 0x00005410da067816 */ /* 0x000fc600000000dc */
[----:B------:R-:W2:Y:S04]  /*29060*/  LDL.LU R222, [R1+0x480] ;  /* 0x0004800001de7983 */ /* 0x000ea80000300800 */
[----:B------:R-:W2:Y:S04]  /*29070*/  LDL.LU R220, [R1+0x4a0] ;  /* 0x0004a00001dc7983 */ /* 0x000ea80000300800 */
[----:B------:R-:W2:Y:S01]  /*29080*/  LDL.LU R218, [R1+0x458] ;  /* 0x0004580001da7983 */ /* 0x000ea20000300800 */
[----:B------:R-:W-:-:S03]  /*29090*/  LOP3.LUT R16, R54, 0xffff, RZ, 0xc0, !PT ;  /* 0x0000ffff36107812 */ /* 0x000fc600078ec0ff */
[----:B------:R-:W2:Y:S04]  /*290a0*/  LDL.LU R52, [R1+0x478] ;  /* 0x0004780001347983 */ /* 0x000ea80000300800 */
[----:B------:R-:W2:Y:S01]  /*290b0*/  LDL.LU R54, [R1+0x444] ;  /* 0x0004440001367983 */ /* 0x000ea20000300800 */
[----:B------:R-:W-:Y:S02]  /*290c0*/  PRMT R7, R114, 0x5410, R116 ;  /* 0x0000541072077816 */ /* 0x000fe40000000074 */
[----:B---3--:R-:W-:Y:S02]  /*290d0*/  LOP3.LUT R14, R2, 0xffff, RZ, 0xc0, !PT ;  /* 0x0000ffff020e7812 */ /* 0x008fe400078ec0ff */
[----:B------:R-:W3:Y:S01]  /*290e0*/  LDL.LU R2, [R1+0x464] ;  /* 0x0004640001027983 */ /* 0x000ee20000300800 */
[----:B------:R-:W-:-:S02]  /*290f0*/  LOP3.LUT R12, R51, 0xffff, RZ, 0xc0, !PT ;  /* 0x0000ffff330c7812 */ /* 0x000fc400078ec0ff */
[----:B------:R-:W-:Y:S02]  /*29100*/  LOP3.LUT R15, R53, 0xffff, RZ, 0xc0, !PT ;  /* 0x0000ffff350f7812 */ /* 0x000fe400078ec0ff */
[----:B------:R-:W-:Y:S01]  /*29110*/  LOP3.LUT R13, R55, 0xffff, RZ, 0xc0, !PT ;  /* 0x0000ffff370d7812 */ /* 0x000fe200078ec0ff */
[----:B------:R-:W3:Y:S04]  /*29120*/  LDL.LU R51, [R1+0x440] ;  /* 0x0004400001337983 */ /* 0x000ee80000300800 */
[----:B------:R-:W3:Y:S04]  /*29130*/  LDL.LU R53, [R1+0x460] ;  /* 0x0004600001357983 */ /* 0x000ee80000300800 */
[----:B------:R-:W3:Y:S01]  /*29140*/  LDL.LU R55, [R1+0x418] ;  /* 0x0004180001377983 */ /* 0x000ee20000300800 */
[----:B------:R-:W-:-:S02]  /*29150*/  PRMT R116, R14, 0x3340, R13 ;  /* 0x000033400e747816 */ /* 0x000fc4000000000d */
[----:B------:R-:W-:Y:S02]  /*29160*/  PRMT R114, R16, 0x3340, R15 ;  /* 0x0000334010727816 */ /* 0x000fe4000000000f */
[----:B----4-:R-:W-:Y:S02]  /*29170*/  LOP3.LUT R3, R0, 0xffff, RZ, 0xc0, !PT ;  /* 0x0000ffff00037812 */ /* 0x010fe400078ec0ff */
[----:B------:R-:W4:Y:S04]  /*29180*/  LDL.LU R0, [R1+0x438] ;  /* 0x0004380001007983 */ /* 0x000f280000300800 */
[----:B------:R-:W4:Y:S04]  /*29190*/  LDL.LU R14, [R1+0x4bc] ;  /* 0x0004bc00010e7983 */ /* 0x000f280000300800 */
[----:B------:R-:W4:Y:S01]  /*291a0*/  LDL.LU R13, [R1+0x498] ;  /* 0x00049800010d7983 */ /* 0x000f220000300800 */
[----:B------:R-:W-:-:S03]  /*291b0*/  PRMT R3, R12, 0x3340, R3 ;  /* 0x000033400c037816 */ /* 0x000fc60000000003 */
[----:B------:R-:W4:Y:S04]  /*291c0*/  LDL.LU R12, [R1+0x4f8] ;  /* 0x0004f800010c7983 */ /* 0x000f280000300800 */
[----:B------:R0:W-:Y:S04]  /*291d0*/  STS.128 [R221], R8 ;  /* 0x00000008dd007388 */ /* 0x0001e80000000c00 */
[----:B------:R1:W-:Y:S04]  /*291e0*/  STS.128 [R221+0x4000], R4 ;  /* 0x00400004dd007388 */ /* 0x0003e80000000c00 */
[----:B0-----:R-:W4:Y:S04]  /*291f0*/  LDL.LU R8, [R1+0x53c] ;  /* 0x00053c0001087983 */ /* 0x001f280000300800 */
[----:B------:R-:W4:Y:S01]  /*29200*/  LDL.LU R9, [R1+0x504] ;  /* 0x0005040001097983 */ /* 0x000f220000300800 */
[----:B--2---:R-:W-:-:S03]  /*29210*/  PRMT R20, R231, 0x5410, R21 ;  /* 0x00005410e7147816 */ /* 0x004fc60000000015 */
[----:B------:R-:W2:Y:S01]  /*29220*/  LDL.LU R231, [R1+0x404] ;  /* 0x0004040001e77983 */ /* 0x000ea20000300800 */
[----:B------:R-:W-:-:S03]  /*29230*/  PRMT R16, R191, 0x5410, R229 ;  /* 0x00005410bf107816 */ /* 0x000fc600000000e5 */
[----:B------:R-:W2:Y:S04]  /*29240*/  LDL.LU R10, [R1+0x424] ;  /* 0x00042400010a7983 */ /* 0x000ea80000300800 */
[----:B------:R-:W2:Y:S04]  /*29250*/  LDL.LU R229, [R1+0x400] ;  /* 0x0004000001e57983 */ /* 0x000ea80000300800 */
[----:B-1----:R-:W2:Y:S04]  /*29260*/  LDL.LU R6, [R1+0x420] ;  /* 0x0004200001067983 */ /* 0x002ea80000300800 */
[----:B------:R-:W2:Y:S01]  /*29270*/  LDL.LU R191, [R1+0x3d8] ;  /* 0x0003d80001bf7983 */ /* 0x000ea20000300800 */
[----:B------:R-:W-:-:S03]  /*29280*/  PRMT R21, R223, 0x5410, R226 ;  /* 0x00005410df157816 */ /* 0x000fc600000000e2 */
[----:B------:R-:W2:Y:S04]  /*29290*/  LDL.LU R15, [R1+0x3f8] ;  /* 0x0003f800010f7983 */ /* 0x000ea80000300800 */
[----:B------:R-:W2:Y:S04]  /*292a0*/  LDL.LU R226, [R1+0x3c4] ;  /* 0x0003c40001e27983 */ /* 0x000ea80000300800 */
[----:B------:R-:W2:Y:S04]  /*292b0*/  LDL.LU R11, [R1+0x3e4] ;  /* 0x0003e400010b7983 */ /* 0x000ea80000300800 */
[----:B------:R-:W2:Y:S04]  /*292c0*/  LDL.LU R223, [R1+0x3c0] ;  /* 0x0003c00001df7983 */ /* 0x000ea80000300800 */
[----:B------:R-:W2:Y:S01]  /*292d0*/  LDL.LU R7, [R1+0x3e0] ;  /* 0x0003e00001077983 */ /* 0x000ea20000300800 */
[----:B------:R-:W-:-:S03]  /*292e0*/  PRMT R23, R216, 0x5410, R23 ;  /* 0x00005410d8177816 */ /* 0x000fc60000000017 */
[----:B------:R-:W2:Y:S01]  /*292f0*/  LDL R216, [R1+0x5d4] ;  /* 0x0005d40001d87983 */ /* 0x000ea20000100800 */
[----:B------:R-:W-:Y:S02]  /*29300*/  PRMT R4, R220, 0x5410, R222 ;  /* 0x00005410dc047816 */ /* 0x000fe400000000de */
[----:B---3--:R-:W-:Y:S02]  /*29310*/  PRMT R5, R53, 0x5410, R51 ;  /* 0x0000541035057816 */ /* 0x008fe40000000033 */
[----:B----4-:R-:W-:Y:S02]  /*29320*/  PRMT R18, R18, 0x5410, R12 ;  /* 0x0000541012127816 */ /* 0x010fe4000000000c */
[----:B------:R-:W-:Y:S02]  /*29330*/  PRMT R12, R219, 0x5410, R13 ;  /* 0x00005410db0c7816 */ /* 0x000fe4000000000d */
[----:B------:R-:W3:Y:S01]  /*29340*/  LDL.LU R219, [R1+0x47c] ;  /* 0x00047c0001db7983 */ /* 0x000ee20000300800 */
[----:B------:R-:W-:-:S02]  /*29350*/  PRMT R13, R52, 0x5410, R218 ;  /* 0x00005410340d7816 */ /* 0x000fc400000000da */
[----:B------:R-:W-:Y:S02]  /*29360*/  PRMT R19, R19, 0x5410, R14 ;  /* 0x0000541013137816 */ /* 0x000fe4000000000e */
[----:B------:R-:W-:Y:S02]  /*29370*/  PRMT R14, R0, 0x5410, R55 ;  /* 0x00005410000e7816 */ /* 0x000fe40000000037 */
[----:B------:R-:W-:Y:S02]  /*29380*/  PRMT R17, R17, 0x5410, R8 ;  /* 0x0000541011117816 */ /* 0x000fe40000000008 */
[----:B------:R-:W-:Y:S02]  /*29390*/  PRMT R8, R224, 0x5410, R217 ;  /* 0x00005410e0087816 */ /* 0x000fe400000000d9 */
[----:B------:R-:W4:Y:S04]  /*293a0*/  LDL.LU R217, [R1+0x43c] ;  /* 0x00043c0001d97983 */ /* 0x000f280000300800 */
[----:B------:R-:W4:Y:S04]  /*293b0*/  LDL.LU R224, [R1+0x3fc] ;  /* 0x0003fc0001e07983 */ /* 0x000f280000300800 */
[----:B------:R-:W4:Y:S04]  /*293c0*/  LDL.LU R222, [R1+0x3bc] ;  /* 0x0003bc0001de7983 */ /* 0x000f280000300800 */
[----:B------:R-:W4:Y:S01]  /*293d0*/  LDL.LU R220, [R1+0x398] ;  /* 0x0003980001dc7983 */ /* 0x000f220000300800 */
[----:B------:R-:W-:-:S03]  /*293e0*/  PRMT R22, R22, 0x5410, R9 ;  /* 0x0000541016167816 */ /* 0x000fc60000000009 */
[----:B------:R-:W4:Y:S01]  /*293f0*/  LDL.LU R218, [R1+0x384] ;  /* 0x0003840001da7983 */ /* 0x000f220000300800 */
[----:B------:R-:W-:-:S03]  /*29400*/  PRMT R9, R2, 0x5410, R54 ;  /* 0x0000541002097816 */ /* 0x000fc60000000036 */
[----:B------:R-:W4:Y:S04]  /*29410*/  LDL.LU R52, [R1+0x380] ;  /* 0x0003800001347983 */ /* 0x000f280000300800 */
[----:B------:R-:W4:Y:S04]  /*29420*/  LDL.LU R54, [R1+0x37c] ;  /* 0x00037c0001367983 */ /* 0x000f280000300800 */
[----:B------:R-:W4:Y:S04]  /*29430*/  LDL.LU R2, [R1+0x358] ;  /* 0x0003580001027983 */ /* 0x000f280000300800 */
[----:B------:R-:W4:Y:S04]  /*29440*/  LDL.LU R51, [R1+0x344] ;  /* 0x0003440001337983 */ /* 0x000f280000300800 */
[----:B------:R-:W4:Y:S04]  /*29450*/  LDL.LU R53, [R1+0x340] ;  /* 0x0003400001357983 */ /* 0x000f280000300800 */
[----:B------:R-:W4:Y:S04]  /*29460*/  LDL.LU R55, [R1+0x33c] ;  /* 0x00033c0001377983 */ /* 0x000f280000300800 */
[----:B------:R-:W4:Y:S04]  /*29470*/  LDL.LU R0, [R1+0x318] ;  /* 0x0003180001007983 */ /* 0x000f280000300800 */
[----:B------:R0:W-:Y:S04]  /*29480*/  STS.128 [R221+0x8000], R20 ;  /* 0x00800014dd007388 */ /* 0x0001e80000000c00 */
[----:B------:R1:W-:Y:S01]  /*29490*/  STS.128 [R221+0xc000], R16 ;  /* 0x00c00010dd007388 */ /* 0x0003e20000000c00 */
[----:B--2---:R-:W-:-:S03]  /*294a0*/  PRMT R10, R10, 0x5410, R231 ;  /* 0x000054100a0a7816 */ /* 0x004fc600000000e7 */
[----:B------:R-:W2:Y:S01]  /*294b0*/  LDL.LU R231, [R1+0x1bf8] ;  /* 0x001bf80001e77983 */ /* 0x000ea20000300800 */
[----:B------:R-:W-:-:S03]  /*294c0*/  PRMT R6, R6, 0x5410, R229 ;  /* 0x0000541006067816 */ /* 0x000fc600000000e5 */
[----:B------:R-:W2:Y:S01]  /*294d0*/  LDL.LU R229, [R1+0x1bf4] ;  /* 0x001bf40001e57983 */ /* 0x000ea20000300800 */
[----:B------:R-:W-:-:S03]  /*294e0*/  PRMT R15, R15, 0x5410, R191 ;  /* 0x000054100f0f7816 */ /* 0x000fc600000000bf */
[----:B------:R-:W2:Y:S01]  /*294f0*/  LDL.LU R191, [R1+0x1bf0] ;  /* 0x001bf00001bf7983 */ /* 0x000ea20000300800 */
[----:B------:R-:W-:-:S03]  /*29500*/  PRMT R11, R11, 0x5410, R226 ;  /* 0x000054100b0b7816 */ /* 0x000fc600000000e2 */
[----:B------:R-:W2:Y:S01]  /*29510*/  LDL.LU R226, [R1+0x1bec] ;  /* 0x001bec0001e27983 */ /* 0x000ea20000300800 */
[----:B------:R-:W-:-:S03]  /*29520*/  PRMT R7, R7, 0x5410, R223 ;  /* 0x0000541007077816 */ /* 0x000fc600000000df */
[----:B------:R-:W2:Y:S04]  /*29530*/  LDL.LU R223, [R1+0x1be8] ;  /* 0x001be80001df7983 */ /* 0x000ea80000300800 */
[----:B0-----:R-:W3:Y:S04]  /*29540*/  LDL.LU R20, [R1+0x49c] ;  /* 0x00049c0001147983 */ /* 0x001ee80000300800 */
[----:B------:R-:W4:Y:S04]  /*29550*/  LDL.LU R21, [R1+0x45c] ;  /* 0x00045c0001157983 */ /* 0x000f280000300800 */
[----:B------:R-:W2:Y:S04]  /*29560*/  LDL.LU R22, [R1+0x41c] ;  /* 0x00041c0001167983 */ /* 0x000ea80000300800 */
[----:B------:R-:W2:Y:S04]  /*29570*/  LDL.LU R23, [R1+0x3dc] ;  /* 0x0003dc0001177983 */ /* 0x000ea80000300800 */
[----:B-1----:R-:W2:Y:S04]  /*29580*/  LDL.LU R221, [R1+0x1be4] ;  /* 0x001be40001dd7983 */ /* 0x002ea80000300800 */
[----:B------:R-:W2:Y:S04]  /*29590*/  LDL.LU R16, [R1+0x3b8] ;  /* 0x0003b80001107983 */ /* 0x000ea80000300800 */
[----:B------:R-:W2:Y:S04]  /*295a0*/  LDL.LU R17, [R1+0x378] ;  /* 0x0003780001117983 */ /* 0x000ea80000300800 */
[----:B------:R-:W2:Y:S04]  /*295b0*/  LDL.LU R18, [R1+0x338] ;  /* 0x0003380001127983 */ /* 0x000ea80000300800 */
[----:B------:R-:W2:Y:S04]  /*295c0*/  LDL.LU R19, [R1+0x2d8] ;  /* 0x0002d80001137983 */ /* 0x000ea80000300800 */
[----:B------:R0:W-:Y:S04]  /*295d0*/  STS.128 [R216], R12 ;  /* 0x0000000cd8007388 */ /* 0x0001e80000000c00 */
[----:B------:R1:W-:Y:S04]  /*295e0*/  STS.128 [R216+0x4000], R8 ;  /* 0x00400008d8007388 */ /* 0x0003e80000000c00 */
[----:B------:R1:W-:Y:S04]  /*295f0*/  STS.128 [R216+0x8000], R4 ;  /* 0x00800004d8007388 */ /* 0x0003e80000000c00 */
[----:B0-----:R-:W2:Y:S04]  /*29600*/  LDL.LU R12, [R1+0x3a4] ;  /* 0x0003a400010c7983 */ /* 0x001ea80000300800 */
[----:B------:R-:W2:Y:S04]  /*29610*/  LDL.LU R13, [R1+0x364] ;  /* 0x00036400010d7983 */ /* 0x000ea80000300800 */
[----:B------:R-:W2:Y:S04]  /*29620*/  LDL.LU R14, [R1+0x324] ;  /* 0x00032400010e7983 */ /* 0x000ea80000300800 */
[----:B------:R-:W2:Y:S04]  /*29630*/  LDL.LU R15, [R1+0x31c] ;  /* 0x00031c00010f7983 */ /* 0x000ea80000300800 */
[----:B-1----:R-:W2:Y:S04]  /*29640*/  LDL.LU R8, [R1+0x3a0] ;  /* 0x0003a00001087983 */ /* 0x002ea80000300800 */
[----:B------:R-:W2:Y:S04]  /*29650*/  LDL.LU R9, [R1+0x360] ;  /* 0x0003600001097983 */ /* 0x000ea80000300800 */
[----:B------:R-:W2:Y:S04]  /*29660*/  LDL.LU R10, [R1+0x320] ;  /* 0x00032000010a7983 */ /* 0x000ea80000300800 */
[----:B------:R-:W2:Y:S04]  /*29670*/  LDL.LU R11, [R1+0x2fc] ;  /* 0x0002fc00010b7983 */ /* 0x000ea80000300800 */
[----:B------:R-:W2:Y:S04]  /*29680*/  LDL.LU R4, [R1+0x39c] ;  /* 0x00039c0001047983 */ /* 0x000ea80000300800 */
[----:B------:R-:W2:Y:S04]  /*29690*/  LDL.LU R5, [R1+0x35c] ;  /* 0x00035c0001057983 */ /* 0x000ea80000300800 */
[----:B------:R-:W2:Y:S04]  /*296a0*/  LDL.LU R6, [R1+0x304] ;  /* 0x0003040001067983 */ /* 0x000ea80000300800 */
[----:B------:R-:W2:Y:S01]  /*296b0*/  LDL.LU R7, [R1+0x300] ;  /* 0x0003000001077983 */ /* 0x000ea20000300800 */
[----:B---3--:R-:W-:-:S02]  /*296c0*/  PRMT R20, R20, 0x5410, R219 ;  /* 0x0000541014147816 */ /* 0x008fc400000000db */
[----:B----4-:R-:W-:Y:S01]  /*296d0*/  PRMT R21, R21, 0x5410, R217 ;  /* 0x0000541015157816 */ /* 0x010fe200000000d9 */
[----:B------:R-:W3:Y:S04]  /*296e0*/  LDL.LU R219, [R1+0x1be0] ;  /* 0x001be00001db7983 */ /* 0x000ee80000300800 */
[----:B------:R-:W4:Y:S01]  /*296f0*/  LDL.LU R217, [R1+0x1bdc] ;  /* 0x001bdc0001d97983 */ /* 0x000f220000300800 */
[----:B--2---:R-:W-:Y:S02]  /*29700*/  PRMT R22, R22, 0x5410, R224 ;  /* 0x0000541016167816 */ /* 0x004fe400000000e0 */
[----:B------:R-:W-:Y:S01]  /*29710*/  PRMT R23, R23, 0x5410, R222 ;  /* 0x0000541017177816 */ /* 0x000fe200000000de */
[----:B------:R-:W2:Y:S04]  /*29720*/  LDL.LU R224, [R1+0x1bd8] ;  /* 0x001bd80001e07983 */ /* 0x000ea80000300800 */
[----:B------:R-:W2:Y:S01]  /*29730*/  LDL.LU R222, [R1+0x1bd4] ;  /* 0x001bd40001de7983 */ /* 0x000ea20000300800 */
[----:B------:R-:W-:-:S03]  /*29740*/  PRMT R16, R16, 0x5410, R220 ;  /* 0x0000541010107816 */ /* 0x000fc600000000dc */
[----:B------:R-:W3:Y:S01]  /*29750*/  LDL.LU R220, [R1+0x1bd0] ;  /* 0x001bd00001dc7983 */ /* 0x000ee20000300800 */
[----:B------:R-:W-:Y:S02]  /*29760*/  PRMT R17, R17, 0x5410, R2 ;  /* 0x0000541011117816 */ /* 0x000fe40000000002 */
[----:B------:R-:W-:Y:S02]  /*29770*/  PRMT R18, R18, 0x5410, R0 ;  /* 0x0000541012127816 */ /* 0x000fe40000000000 */
[----:B------:R-:W-:Y:S02]  /*29780*/  PRMT R12, R12, 0x5410, R218 ;  /* 0x000054100c0c7816 */ /* 0x000fe400000000da */
[----:B------:R-:W4:Y:S01]  /*29790*/  LDL.LU R218, [R1+0x1bcc] ;  /* 0x001bcc0001da7983 */ /* 0x000f220000300800 */
[----:B------:R-:W-:-:S03]  /*297a0*/  PRMT R8, R8, 0x5410, R52 ;  /* 0x0000541008087816 */ /* 0x000fc60000000034 */
[----:B------:R-:W2:Y:S01]  /*297b0*/  LDL.LU R52, [R1+0x1bc8] ;  /* 0x001bc80001347983 */ /* 0x000ea20000300800 */
[----:B------:R-:W-:Y:S02]  /*297c0*/  PRMT R4, R4, 0x5410, R54 ;  /* 0x0000541004047816 */ /* 0x000fe40000000036 */
[----:B------:R-:W-:Y:S01]  /*297d0*/  PRMT R13, R13, 0x5410, R51 ;  /* 0x000054100d0d7816 */ /* 0x000fe20000000033 */
[----:B------:R-:W3:Y:S04]  /*297e0*/  LDL.LU R54, [R1+0x1bc4] ;  /* 0x001bc40001367983 */ /* 0x000ee80000300800 */
[----:B------:R-:W4:Y:S04]  /*297f0*/  LDL.LU R2, [R1+0x1bc0] ;  /* 0x001bc00001027983 */ /* 0x000f280000300800 */
[----:B------:R-:W2:Y:S01]  /*29800*/  LDL.LU R51, [R1+0x1bbc] ;  /* 0x001bbc0001337983 */ /* 0x000ea20000300800 */
[----:B------:R-:W-:-:S02]  /*29810*/  PRMT R9, R9, 0x5410, R53 ;  /* 0x0000541009097816 */ /* 0x000fc40000000035 */
[----:B------:R-:W-:Y:S01]  /*29820*/  PRMT R5, R5, 0x5410, R55 ;  /* 0x0000541005057816 */ /* 0x000fe20000000037 */
[----:B------:R-:W3:Y:S04]  /*29830*/  LDL.LU R53, [R1+0x1bb8] ;  /* 0x001bb80001357983 */ /* 0x000ee80000300800 */
[----:B------:R-:W4:Y:S04]  /*29840*/  LDL.LU R55, [R1+0x1bb4] ;  /* 0x001bb40001377983 */ /* 0x000f280000300800 */
[----:B------:R-:W3:Y:S01]  /*29850*/  LDL.LU R0, [R1+0x1bb0] ;  /* 0x001bb00001007983 */ /* 0x000ee20000300800 */
[----:B------:R-:W-:-:S02]  /*29860*/  PRMT R14, R14, 0x5410, R6 ;  /* 0x000054100e0e7816 */ /* 0x000fc40000000006 */
[----:B------:R-:W-:Y:S02]  /*29870*/  PRMT R6, R15, 0x5410, R11 ;  /* 0x000054100f067816 */ /* 0x000fe4000000000b */
[----:B------:R-:W-:Y:S01]  /*29880*/  PRMT R10, R10, 0x5410, R7 ;  /* 0x000054100a0a7816 */ /* 0x000fe20000000007 */
[----:B------:R0:W-:Y:S01]  /*29890*/  STS.128 [R216+0xc000], R20 ;  /* 0x00c00014d8007388 */ /* 0x0001e20000000c00 */
[----:B--2---:R-:W-:Y:S02]  /*298a0*/  PRMT R7, R51, 0x5410, R52 ;  /* 0x0000541033077816 */ /* 0x004fe40000000034 */
[----:B----4-:R-:W-:Y:S02]  /*298b0*/  PRMT R15, R55, 0x5410, R2 ;  /* 0x00005410370f7816 */ /* 0x010fe40000000002 */
[----:B---3--:R-:W-:Y:S02]  /*298c0*/  PRMT R19, R0, 0x5410, R19 ;  /* 0x0000541000137816 */ /* 0x008fe40000000013 */
[----:B------:R-:W2:Y:S04]  /*298d0*/  LDL.LU R0, [R1+0x1bac] ;  /* 0x001bac0001007983 */ /* 0x000ea80000300800 */
[----:B------:R-:W3:Y:S04]  /*298e0*/  LDL.LU R2, [R1+0x1ba8] ;  /* 0x001ba80001027983 */ /* 0x000ee80000300800 */
[----:B------:R-:W4:Y:S01]  /*298f0*/  LDL.LU R55, [R1+0x1ba4] ;  /* 0x001ba40001377983 */ /* 0x000f220000300800 */
[----:B------:R-:W-:-:S03]  /*29900*/  PRMT R11, R53, 0x5410, R54 ;  /* 0x00005410350b7816 */ /* 0x000fc60000000036 */
[----:B------:R-:W2:Y:S04]  /*29910*/  LDL.LU R54, [R1+0x1ba0] ;  /* 0x001ba00001367983 */ /* 0x000ea80000300800 */
[----:B------:R-:W3:Y:S04]  /*29920*/  LDL.LU R53, [R1+0x1b9c] ;  /* 0x001b9c0001357983 */ /* 0x000ee80000300800 */
[----:B------:R-:W4:Y:S04]  /*29930*/  LDL.LU R52, [R1+0x1b98] ;  /* 0x001b980001347983 */ /* 0x000f280000300800 */
[----:B------:R-:W2:Y:S04]  /*29940*/  LDL.LU R51, [R1+0x1b94] ;  /* 0x001b940001337983 */ /* 0x000ea80000300800 */
[----:B0-----:R-:W3:Y:S04]  /*29950*/  LDL.LU R216, [R1+0x1b90] ;  /* 0x001b900001d87983 */ /* 0x001ee80000300800 */
[----:B------:R-:W4:Y:S01]  /*29960*/  LDL R23, [R1+0x5d0] ;  /* 0x0005d00001177983 */ /* 0x000f220000100800 */
[----:B------:R-:W-:-:S03]  /*29970*/  PRMT R20, R218, 0x5410, R217 ;  /* 0x00005410da147816 */ /* 0x000fc600000000d9 */
[----:B------:R-:W3:Y:S04]  /*29980*/  LDL.LU R217, [R1+0x1b8c] ;  /* 0x001b8c0001d97983 */ /* 0x000ee80000300800 */
[----:B------:R-:W3:Y:S01]  /*29990*/  LDL.LU R218, [R1+0x1b88] ;  /* 0x001b880001da7983 */ /* 0x000ee20000300800 */
[----:B------:R-:W-:Y:S02]  /*299a0*/  PRMT R21, R226, 0x5410, R225 ;  /* 0x00005410e2157816 */ /* 0x000fe400000000e1 */
[----:B------:R-:W-:Y:S01]  /*299b0*/  PRMT R22, R167, 0x5410, R232 ;  /* 0x00005410a7167816 */ /* 0x000fe200000000e8 */
[----:B----4-:R0:W-:Y:S04]  /*299c0*/  STS.128 [R23], R16 ;  /* 0x0000001017007388 */ /* 0x0101e80000000c00 */
[----:B------:R1:W-:Y:S04]  /*299d0*/  STS.128 [R23+0x4000], R12 ;  /* 0x0040000c17007388 */ /* 0x0003e80000000c00 */
[----:B------:R4:W-:Y:S01]  /*299e0*/  STS.128 [R23+0x8000], R8 ;  /* 0x0080000817007388 */ /* 0x0009e20000000c00 */
[----:B0-----:R-:W-:-:S02]  /*299f0*/  PRMT R16, R220, 0x5410, R219 ;  /* 0x00005410dc107816 */ /* 0x001fc400000000db */
[----:B-1----:R-:W-:Y:S01]  /*29a00*/  PRMT R12, R222, 0x5410, R221 ;  /* 0x00005410de0c7816 */ /* 0x002fe200000000dd */
[----:B------:R-:W3:Y:S04]  /*29a10*/  LDL.LU R219, [R1+0x1b84] ;  /* 0x001b840001db7983 */ /* 0x000ee80000300800 */
[----:B------:R-:W3:Y:S04]  /*29a20*/  LDL.LU R220, [R1+0x1b80] ;  /* 0x001b800001dc7983 */ /* 0x000ee80000300800 */
[----:B------:R-:W3:Y:S04]  /*29a30*/  LDL.LU R221, [R1+0x1b7c] ;  /* 0x001b7c0001dd7983 */ /* 0x000ee80000300800 */
[----:B------:R-:W3:Y:S01]  /*29a40*/  LDL.LU R222, [R1+0x1b78] ;  /* 0x001b780001de7983 */ /* 0x000ee20000300800 */
[----:B----4-:R-:W-:-:S03]  /*29a50*/  PRMT R8, R224, 0x5410, R223 ;  /* 0x00005410e0087816 */ /* 0x010fc600000000df */
[----:B------:R-:W3:Y:S04]  /*29a60*/  LDL.LU R223, [R1+0x1b74] ;  /* 0x001b740001df7983 */ /* 0x000ee80000300800 */
[----:B------:R-:W3:Y:S04]  /*29a70*/  LDL.LU R224, [R1+0x1b70] ;  /* 0x001b700001e07983 */ /* 0x000ee80000300800 */
[----:B------:R-:W3:Y:S04]  /*29a80*/  LDL.LU R225, [R1+0x1b6c] ;  /* 0x001b6c0001e17983 */ /* 0x000ee80000300800 */
[----:B------:R-:W3:Y:S01]  /*29a90*/  LDL.LU R226, [R1+0x1b68] ;  /* 0x001b680001e27983 */ /* 0x000ee20000300800 */
[----:B------:R-:W-:-:S03]  /*29aa0*/  PRMT R17, R191, 0x5410, R227 ;  /* 0x00005410bf117816 */ /* 0x000fc600000000e3 */
[----:B------:R-:W3:Y:S04]  /*29ab0*/  LDL.LU R227, [R1+0x1b64] ;  /* 0x001b640001e37983 */ /* 0x000ee80000300800 */
[----:B------:R-:W4:Y:S01]  /*29ac0*/  LDL R191, [R1+0x5cc] ;  /* 0x0005cc0001bf7983 */ /* 0x000f220000100800 */
[----:B------:R-:W-:Y:S02]  /*29ad0*/  PRMT R13, R229, 0x5410, R228 ;  /* 0x00005410e50d7816 */ /* 0x000fe400000000e4 */
[----:B------:R-:W-:Y:S01]  /*29ae0*/  PRMT R9, R231, 0x5410, R230 ;  /* 0x00005410e7097816 */ /* 0x000fe200000000e6 */
[----:B------:R-:W3:Y:S04]  /*29af0*/  LDL.LU R228, [R1+0x1b60] ;  /* 0x001b600001e47983 */ /* 0x000ee80000300800 */
[----:B------:R-:W3:Y:S04]  /*29b00*/  LDL.LU R229, [R1+0x1b5c] ;  /* 0x001b5c0001e57983 */ /* 0x000ee80000300800 */
[----:B------:R-:W3:Y:S04]  /*29b10*/  LDL.LU R230, [R1+0x1b58] ;  /* 0x001b580001e67983 */ /* 0x000ee80000300800 */
[----:B------:R-:W3:Y:S04]  /*29b20*/  LDL.LU R231, [R1+0x1b54] ;  /* 0x001b540001e77983 */ /* 0x000ee80000300800 */
[----:B------:R-:W3:Y:S04]  /*29b30*/  LDL.LU R232, [R1+0x1b50] ;  /* 0x001b500001e87983 */ /* 0x000ee80000300800 */
[----:B------:R-:W2:Y:S01]  /*29b40*/  LDL R167, [R1+0x5c8] ;  /* 0x0005c80001a77983 */ /* 0x000ea20000100800 */
[----:B------:R-:W-:-:S02]  /*29b50*/  PRMT R18, R234, 0x5410, R233 ;  /* 0x00005410ea127816 */ /* 0x000fc400000000e9 */
[----:B------:R-:W-:Y:S01]  /*29b60*/  PRMT R14, R236, 0x5410, R235 ;  /* 0x00005410ec0e7816 */ /* 0x000fe200000000eb */
[----:B------:R-:W3:Y:S04]  /*29b70*/  LDL.LU R233, [R1+0x1b4c] ;  /* 0x001b4c0001e97983 */ /* 0x000ee80000300800 */
[----:B------:R-:W3:Y:S04]  /*29b80*/  LDL.LU R234, [R1+0x1b48] ;  /* 0x001b480001ea7983 */ /* 0x000ee80000300800 */
[----:B------:R-:W3:Y:S04]  /*29b90*/  LDL.LU R235, [R1+0x1b44] ;  /* 0x001b440001eb7983 */ /* 0x000ee80000300800 */
[----:B------:R-:W3:Y:S01]  /*29ba0*/  LDL.LU R236, [R1+0x1b40] ;  /* 0x001b400001ec7983 */ /* 0x000ee20000300800 */
[----:B------:R-:W-:-:S03]  /*29bb0*/  PRMT R10, R238, 0x5410, R237 ;  /* 0x00005410ee0a7816 */ /* 0x000fc600000000ed */
[----:B------:R0:W-:Y:S04]  /*29bc0*/  STS.128 [R23+0xc000], R4 ;  /* 0x00c0000417007388 */ /* 0x0001e80000000c00 */
[----:B------:R-:W3:Y:S04]  /*29bd0*/  LDL.LU R237, [R1+0x1b3c] ;  /* 0x001b3c0001ed7983 */ /* 0x000ee80000300800 */
[----:B------:R-:W3:Y:S01]  /*29be0*/  LDL.LU R238, [R1+0x1b38] ;  /* 0x001b380001ee7983 */ /* 0x000ee20000300800 */
[----:B------:R-:W-:Y:S02]  /*29bf0*/  PRMT R19, R242, 0x5410, R241 ;  /* 0x00005410f2137816 */ /* 0x000fe400000000f1 */
[----:B------:R-:W-:-:S02]  /*29c00*/  PRMT R15, R244, 0x5410, R243 ;  /* 0x00005410f40f7816 */ /* 0x000fc400000000f3 */
[----:B------:R-:W-:Y:S02]  /*29c10*/  PRMT R11, R246, 0x5410, R245 ;  /* 0x00005410f60b7816 */ /* 0x000fe400000000f5 */
[----:B0-----:R-:W-:Y:S02]  /*29c20*/  PRMT R23, R240, 0x5410, R239 ;  /* 0x00005410f0177816 */ /* 0x001fe400000000ef */
[----:B------:R-:W3:Y:S04]  /*29c30*/  LDL.LU R239, [R1+0x1b34] ;  /* 0x001b340001ef7983 */ /* 0x000ee80000300800 */
[----:B------:R-:W3:Y:S04]  /*29c40*/  LDL.LU R240, [R1+0x1b30] ;  /* 0x001b300001f07983 */ /* 0x000ee80000300800 */
[----:B------:R-:W3:Y:S04]  /*29c50*/  LDL.LU R241, [R1+0x1b2c] ;  /* 0x001b2c0001f17983 */ /* 0x000ee80000300800 */
[----:B------:R-:W3:Y:S04]  /*29c60*/  LDL.LU R242, [R1+0x1b28] ;  /* 0x001b280001f27983 */ /* 0x000ee80000300800 */
[----:B------:R-:W3:Y:S04]  /*29c70*/  LDL.LU R243, [R1+0x1b24] ;  /* 0x001b240001f37983 */ /* 0x000ee80000300800 */
[----:B------:R-:W3:Y:S04]  /*29c80*/  LDL.LU R244, [R1+0x1b20] ;  /* 0x001b200001f47983 */ /* 0x000ee80000300800 */
[----:B------:R-:W3:Y:S04]  /*29c90*/  LDL.LU R245, [R1+0x1b1c] ;  /* 0x001b1c0001f57983 */ /* 0x000ee80000300800 */
[----:B------:R-:W3:Y:S01]  /*29ca0*/  LDL.LU R246, [R1+0x1b18] ;  /* 0x001b180001f67983 */ /* 0x000ee20000300800 */
[----:B------:R-:W-:-:S02]  /*29cb0*/  PRMT R4, R184, 0x5410, R247 ;  /* 0x00005410b8047816 */ /* 0x000fc400000000f7 */
[----:B------:R-:W-:Y:S01]  /*29cc0*/  PRMT R5, R186, 0x5410, R185 ;  /* 0x00005410ba057816 */ /* 0x000fe200000000b9 */
        /* <DEDUP_REMOVED lines=9> */
[----:B------:R-:W3:Y:S04]  /*29d60*/  LDL.LU R190, [R1+0x1af8] ;  /* 0x001af80001be7983 */ /* 0x000ee80000300800 */
[----:B----4-:R0:W-:Y:S02]  /*29d70*/  STS.128 [R191], R20 ;  /* 0x00000014bf007388 */ /* 0x0101e40000000c00 */
[----:B0-----:R-:W-:Y:S01]  /*29d80*/  IMAD.MOV.U32 R23, RZ, RZ, R191 ;  /* 0x000000ffff177224 */ /* 0x001fe200078e00bf */
[----:B------:R-:W-:Y:S01]  /*29d90*/  PRMT R20, R193, 0x5410, R192 ;  /* 0x00005410c1147816 */ /* 0x000fe200000000c0 */
[----:B------:R-:W4:Y:S04]  /*29da0*/  LDL.LU R191, [R1+0x1af4] ;  /* 0x001af40001bf7983 */ /* 0x000f280000300800 */
[----:B------:R0:W-:Y:S04]  /*29db0*/  STS.128 [R23+0x4000], R16 ;  /* 0x0040001017007388 */ /* 0x0001e80000000c00 */
[----:B------:R-:W4:Y:S04]  /*29dc0*/  LDL.LU R192, [R1+0x1af0] ;  /* 0x001af00001c07983 */ /* 0x000f280000300800 */
[----:B------:R-:W4:Y:S04]  /*29dd0*/  LDL.LU R193, [R1+0x1aec] ;  /* 0x001aec0001c17983 */ /* 0x000f280000300800 */
[----:B------:R1:W-:Y:S01]  /*29de0*/  STS.128 [R23+0x8000], R12 ;  /* 0x0080000c17007388 */ /* 0x0003e20000000c00 */
[----:B------:R-:W-:-:S02]  /*29df0*/  PRMT R21, R199, 0x5410, R198 ;  /* 0x00005410c7157816 */ /* 0x000fc400000000c6 */
[----:B------:R-:W-:Y:S02]  /*29e00*/  PRMT R22, R205, 0x5410, R204 ;  /* 0x00005410cd167816 */ /* 0x000fe400000000cc */
[----:B0-----:R-:W-:Y:S02]  /*29e10*/  PRMT R16, R195, 0x5410, R194 ;  /* 0x00005410c3107816 */ /* 0x001fe400000000c2 */
[----:B------:R-:W4:Y:S04]  /*29e20*/  LDL.LU R194, [R1+0x1ae8] ;  /* 0x001ae80001c27983 */ /* 0x000f280000300800 */
[----:B------:R-:W4:Y:S01]  /*29e30*/  LDL.LU R195, [R1+0x1ae4] ;  /* 0x001ae40001c37983 */ /* 0x000f220000300800 */
[----:B-1----:R-:W-:-:S03]  /*29e40*/  PRMT R12, R197, 0x5410, R196 ;  /* 0x00005410c50c7816 */ /* 0x002fc600000000c4 */
[----:B------:R-:W4:Y:S04]  /*29e50*/  LDL.LU R196, [R1+0x1ae0] ;  /* 0x001ae00001c47983 */ /* 0x000f280000300800 */
[----:B------:R-:W4:Y:S04]  /*29e60*/  LDL.LU R197, [R1+0x1adc] ;  /* 0x001adc0001c57983 */ /* 0x000f280000300800 */
[----:B------:R-:W4:Y:S04]  /*29e70*/  LDL.LU R198, [R1+0x1ad8] ;  /* 0x001ad80001c67983 */ /* 0x000f280000300800 */
[----:B------:R-:W4:Y:S01]  /*29e80*/  LDL.LU R199, [R1+0x1ad4] ;  /* 0x001ad40001c77983 */ /* 0x000f220000300800 */
[----:B------:R-:W-:-:S02]  /*29e90*/  PRMT R17, R201, 0x5410, R200 ;  /* 0x00005410c9117816 */ /* 0x000fc400000000c8 */
[----:B------:R-:W-:Y:S01]  /*29ea0*/  PRMT R13, R203, 0x5410, R202 ;  /* 0x00005410cb0d7816 */ /* 0x000fe200000000ca */
[----:B------:R-:W4:Y:S04]  /*29eb0*/  LDL.LU R200, [R1+0x1ad0] ;  /* 0x001ad00001c87983 */ /* 0x000f280000300800 */
[----:B------:R-:W4:Y:S04]  /*29ec0*/  LDL.LU R201, [R1+0x1acc] ;  /* 0x001acc0001c97983 */ /* 0x000f280000300800 */
[----:B------:R-:W4:Y:S04]  /*29ed0*/  LDL.LU R202, [R1+0x1ac8] ;  /* 0x001ac80001ca7983 */ /* 0x000f280000300800 */
[----:B------:R-:W4:Y:S04]  /*29ee0*/  LDL.LU R203, [R1+0x1ac4] ;  /* 0x001ac40001cb7983 */ /* 0x000f280000300800 */
[----:B------:R-:W4:Y:S04]  /*29ef0*/  LDL.LU R204, [R1+0x1ac0] ;  /* 0x001ac00001cc7983 */ /* 0x000f280000300800 */
[----:B------:R-:W4:Y:S01]  /*29f00*/  LDL.LU R205, [R1+0x1abc] ;  /* 0x001abc0001cd7983 */ /* 0x000f220000300800 */
[----:B------:R-:W-:-:S02]  /*29f10*/  PRMT R18, R143, 0x5410, R206 ;  /* 0x000054108f127816 */ /* 0x000fc400000000ce */
[----:B------:R-:W-:Y:S01]  /*29f20*/  PRMT R14, R208, 0x5410, R207 ;  /* 0x00005410d00e7816 */ /* 0x000fe200000000cf */
[----:B------:R-:W4:Y:S04]  /*29f30*/  LDL.LU R206, [R1+0x1ab8] ;  /* 0x001ab80001ce7983 */ /* 0x000f280000300800 */
[----:B------:R-:W3:Y:S04]  /*29f40*/  LDL R143, [R1+0x5c4] ;  /* 0x0005c400018f7983 */ /* 0x000ee80000100800 */
[----:B------:R0:W-:Y:S04]  /*29f50*/  STS.128 [R23+0xc000], R8 ;  /* 0x00c0000817007388 */ /* 0x0001e80000000c00 */
[----:B------:R-:W4:Y:S04]  /*29f60*/  LDL.LU R207, [R1+0x1ab4] ;  /* 0x001ab40001cf7983 */ /* 0x000f280000300800 */
[----:B------:R-:W4:Y:S01]  /*29f70*/  LDL.LU R208, [R1+0x1ab0] ;  /* 0x001ab00001d07983 */ /* 0x000f220000300800 */
[----:B------:R-:W-:-:S02]  /*29f80*/  PRMT R19, R212, 0x5410, R211 ;  /* 0x00005410d4137816 */ /* 0x000fc400000000d3 */
[----:B------:R-:W-:Y:S01]  /*29f90*/  PRMT R15, R214, 0x5410, R213 ;  /* 0x00005410d60f7816 */ /* 0x000fe200000000d5 */
[----:B--2---:R1:W-:Y:S01]  /*29fa0*/  STS.128 [R167], R4 ;  /* 0x00000004a7007388 */ /* 0x0043e20000000c00 */
[----:B0-----:R-:W-:-:S03]  /*29fb0*/  PRMT R23, R210, 0x5410, R209 ;  /* 0x00005410d2177816 */ /* 0x001fc600000000d1 */
[----:B------:R-:W4:Y:S04]  /*29fc0*/  LDL.LU R209, [R1+0x1aac] ;  /* 0x001aac0001d17983 */ /* 0x000f280000300800 */
[----:B------:R-:W4:Y:S04]  /*29fd0*/  LDL.LU R210, [R1+0x1aa8] ;  /* 0x001aa80001d27983 */ /* 0x000f280000300800 */
[----:B------:R-:W4:Y:S04]  /*29fe0*/  LDL.LU R211, [R1+0x1aa4] ;  /* 0x001aa40001d37983 */ /* 0x000f280000300800 */
[----:B------:R-:W4:Y:S04]  /*29ff0*/  LDL.LU R212, [R1+0x1aa0] ;  /* 0x001aa00001d47983 */ /* 0x000f280000300800 */
[----:B------:R-:W4:Y:S04]  /*2a000*/  LDL.LU R213, [R1+0x1a9c] ;  /* 0x001a9c0001d57983 */ /* 0x000f280000300800 */
[----:B------:R-:W4:Y:S01]  /*2a010*/  LDL.LU R214, [R1+0x1a98] ;  /* 0x001a980001d67983 */ /* 0x000f220000300800 */
[----:B------:R-:W-:-:S02]  /*2a020*/  PRMT R8, R152, 0x5410, R215 ;  /* 0x0000541098087816 */ /* 0x000fc400000000d7 */
[----:B-1----:R-:W-:Y:S01]  /*2a030*/  PRMT R4, R154, 0x5410, R153 ;  /* 0x000054109a047816 */ /* 0x002fe20000000099 */
[----:B------:R-:W4:Y:S04]  /*2a040*/  LDL.LU R215, [R1+0x1a94] ;  /* 0x001a940001d77983 */ /* 0x000f280000300800 */
[----:B------:R-:W2:Y:S04]  /*2a050*/  LDL.LU R152, [R1+0x1a90] ;  /* 0x001a900001987983 */ /* 0x000ea80000300800 */
[----:B------:R-:W2:Y:S04]  /*2a060*/  LDL.LU R153, [R1+0x1a8c] ;  /* 0x001a8c0001997983 */ /* 0x000ea80000300800 */
[----:B------:R-:W2:Y:S01]  /*2a070*/  LDL.LU R154, [R1+0x1a88] ;  /* 0x001a8800019a7983 */ /* 0x000ea20000300800 */
[----:B------:R-:W-:-:S02]  /*2a080*/  PRMT R9, R156, 0x5410, R155 ;  /* 0x000054109c097816 */ /* 0x000fc4000000009b */
[----:B------:R-:W-:Y:S01]  /*2a090*/  PRMT R5, R158, 0x5410, R157 ;  /* 0x000054109e057816 */ /* 0x000fe2000000009d */
[----:B------:R-:W2:Y:S04]  /*2a0a0*/  LDL.LU R155, [R1+0x1a84] ;  /* 0x001a8400019b7983 */ /* 0x000ea80000300800 */
        /* <DEDUP_REMOVED lines=9> */
[----:B------:R-:W-:-:S03]  /*2a140*/  PRMT R11, R164, 0x5410, R163 ;  /* 0x00005410a40b7816 */ /* 0x000fc600000000a3 */
[----:B------:R0:W-:Y:S04]  /*2a150*/  STS.128 [R167+0x4000], R20 ;  /* 0x00400014a7007388 */ /* 0x0001e80000000c00 */
[----:B------:R-:W2:Y:S04]  /*2a160*/  LDL.LU R163, [R1+0x1a64] ;  /* 0x001a640001a37983 */ /* 0x000ea80000300800 */
[----:B------:R-:W2:Y:S01]  /*2a170*/  LDL.LU R164, [R1+0x1a60] ;  /* 0x001a600001a47983 */ /* 0x000ea20000300800 */
[----:B------:R-:W-:-:S03]  /*2a180*/  PRMT R7, R166, 0x5410, R165 ;  /* 0x00005410a6077816 */ /* 0x000fc600000000a5 */
[----:B------:R-:W2:Y:S04]  /*2a190*/  LDL.LU R165, [R1+0x1a5c] ;  /* 0x001a5c0001a57983 */ /* 0x000ea80000300800 */
[----:B------:R-:W2:Y:S01]  /*2a1a0*/  LDL.LU R166, [R1+0x1a58] ;  /* 0x001a580001a67983 */ /* 0x000ea20000300800 */
[----:B0-----:R-:W-:Y:S01]  /*2a1b0*/  IMAD.MOV.U32 R23, RZ, RZ, R167 ;  /* 0x000000ffff177224 */ /* 0x001fe200078e00a7 */
[----:B------:R-:W-:Y:S02]  /*2a1c0*/  PRMT R20, R169, 0x5410, R168 ;  /* 0x00005410a9147816 */ /* 0x000fe400000000a8 */
[----:B------:R-:W2:Y:S04]  /*2a1d0*/  LDL.LU R167, [R1+0x1a54] ;  /* 0x001a540001a77983 */ /* 0x000ea80000300800 */
[----:B------:R0:W-:Y:S04]  /*2a1e0*/  STS.128 [R23+0x8000], R16 ;  /* 0x0080001017007388 */ /* 0x0001e80000000c00 */
[----:B------:R-:W2:Y:S04]  /*2a1f0*/  LDL.LU R168, [R1+0x1a50] ;  /* 0x001a500001a87983 */ /* 0x000ea80000300800 */
[----:B------:R-:W2:Y:S01]  /*2a200*/  LDL.LU R169, [R1+0x1a4c] ;  /* 0x001a4c0001a97983 */ /* 0x000ea20000300800 */
[----:B------:R-:W-:-:S02]  /*2a210*/  PRMT R21, R173, 0x5410, R172 ;  /* 0x00005410ad157816 */ /* 0x000fc400000000ac */
[----:B------:R-:W-:Y:S01]  /*2a220*/  PRMT R22, R177, 0x5410, R176 ;  /* 0x00005410b1167816 */ /* 0x000fe200000000b0 */
[----:B------:R1:W-:Y:S01]  /*2a230*/  STS.128 [R23+0xc000], R12 ;  /* 0x00c0000c17007388 */ /* 0x0003e20000000c00 */
[----:B0-----:R-:W-:-:S03]  /*2a240*/  PRMT R16, R171, 0x5410, R170 ;  /* 0x00005410ab107816 */ /* 0x001fc600000000aa */
[----:B------:R-:W2:Y:S04]  /*2a250*/  LDL.LU R170, [R1+0x1a48] ;  /* 0x001a480001aa7983 */ /* 0x000ea80000300800 */
[----:B------:R-:W2:Y:S04]  /*2a260*/  LDL.LU R171, [R1+0x1a44] ;  /* 0x001a440001ab7983 */ /* 0x000ea80000300800 */
[----:B------:R-:W2:Y:S04]  /*2a270*/  LDL.LU R172, [R1+0x1a40] ;  /* 0x001a400001ac7983 */ /* 0x000ea80000300800 */
[----:B------:R-:W2:Y:S01]  /*2a280*/  LDL.LU R173, [R1+0x1a3c] ;  /* 0x001a3c0001ad7983 */ /* 0x000ea20000300800 */
[----:B------:R-:W-:-:S03]  /*2a290*/  PRMT R17, R175, 0x5410, R174 ;  /* 0x00005410af117816 */ /* 0x000fc600000000ae */
[----:B------:R-:W2:Y:S04]  /*2a2a0*/  LDL.LU R174, [R1+0x1a38] ;  /* 0x001a380001ae7983 */ /* 0x000ea80000300800 */
[----:B------:R-:W2:Y:S04]  /*2a2b0*/  LDL.LU R175, [R1+0x1a34] ;  /* 0x001a340001af7983 */ /* 0x000ea80000300800 */
[----:B------:R-:W2:Y:S04]  /*2a2c0*/  LDL.LU R176, [R1+0x1a30] ;  /* 0x001a300001b07983 */ /* 0x000ea80000300800 */
[----:B------:R-:W2:Y:S01]  /*2a2d0*/  LDL.LU R177, [R1+0x1a2c] ;  /* 0x001a2c0001b17983 */ /* 0x000ea20000300800 */
[----:B------:R-:W-:-:S02]  /*2a2e0*/  PRMT R18, R179, 0x5410, R178 ;  /* 0x00005410b3127816 */ /* 0x000fc400000000b2 */
[----:B-1----:R-:W-:Y:S01]  /*2a2f0*/  PRMT R23, R73, 0x5410, R180 ;  /* 0x0000541049177816 */ /* 0x002fe200000000b4 */
[----:B------:R-:W2:Y:S04]  /*2a300*/  LDL.LU R178, [R1+0x1a28] ;  /* 0x001a280001b27983 */ /* 0x000ea80000300800 */
[----:B------:R-:W2:Y:S04]  /*2a310*/  LDL.LU R179, [R1+0x1a24] ;  /* 0x001a240001b37983 */ /* 0x000ea80000300800 */
[----:B------:R-:W2:Y:S04]  /*2a320*/  LDL.LU R180, [R1+0x1a20] ;  /* 0x001a200001b47983 */ /* 0x000ea80000300800 */
[----:B------:R-:W4:Y:S01]  /*2a330*/  LDL R73, [R1+0x5c0] ;  /* 0x0005c00001497983 */ /* 0x000f220000100800 */
[----:B------:R-:W-:-:S02]  /*2a340*/  PRMT R19, R182, 0x5410, R181 ;  /* 0x00005410b6137816 */ /* 0x000fc400000000b5 */
[----:B------:R-:W-:Y:S01]  /*2a350*/  PRMT R12, R120, 0x5410, R183 ;  /* 0x00005410780c7816 */ /* 0x000fe200000000b7 */
[----:B------:R-:W2:Y:S04]  /*2a360*/  LDL.LU R181, [R1+0x1a1c] ;  /* 0x001a1c0001b57983 */ /* 0x000ea80000300800 */
[----:B------:R-:W2:Y:S04]  /*2a370*/  LDL.LU R182, [R1+0x1a18] ;  /* 0x001a180001b67983 */ /* 0x000ea80000300800 */
[----:B------:R-:W2:Y:S04]  /*2a380*/  LDL.LU R183, [R1+0x1a14] ;  /* 0x001a140001b77983 */ /* 0x000ea80000300800 */
[----:B------:R-:W2:Y:S01]  /*2a390*/  LDL.LU R120, [R1+0x1a10] ;  /* 0x001a100001787983 */ /* 0x000ea20000300800 */
[----:B------:R-:W-:-:S02]  /*2a3a0*/  PRMT R13, R126, 0x5410, R125 ;  /* 0x000054107e0d7816 */ /* 0x000fc4000000007d */
[----:B------:R-:W-:Y:S02]  /*2a3b0*/  PRMT R14, R132, 0x5410, R131 ;  /* 0x00005410840e7816 */ /* 0x000fe40000000083 */
[----:B------:R-:W-:Y:S01]  /*2a3c0*/  PRMT R15, R138, 0x5410, R137 ;  /* 0x000054108a0f7816 */ /* 0x000fe20000000089 */
[----:B---3--:R0:W-:Y:S04]  /*2a3d0*/  STS.128 [R143], R8 ;  /* 0x000000088f007388 */ /* 0x0081e80000000c00 */
[----:B------:R1:W-:Y:S01]  /*2a3e0*/  STS.128 [R143+0x4000], R4 ;  /* 0x004000048f007388 */ /* 0x0003e20000000c00 */
[----:B0-----:R-:W-:Y:S02]  /*2a3f0*/  PRMT R8, R122, 0x5410, R121 ;  /* 0x000054107a087816 */ /* 0x001fe40000000079 */
[----:B-1----:R-:W-:Y:S01]  /*2a400*/  PRMT R4, R124, 0x5410, R123 ;  /* 0x000054107c047816 */ /* 0x002fe2000000007b */
        /* <DEDUP_REMOVED lines=27> */
[----:B------:R0:W-:Y:S04]  /*2a5c0*/  STS.128 [R143+0x8000], R20 ;  /* 0x008000148f007388 */ /* 0x0001e80000000c00 */
[----:B------:R-:W3:Y:S04]  /*2a5d0*/  LDL.LU R142, [R1+0x19b8] ;  /* 0x0019b800018e7983 */ /* 0x000ee80000300800 */
[----:B------:R1:W-:Y:S01]  /*2a5e0*/  STS.128 [R143+0xc000], R16 ;  /* 0x00c000108f007388 */ /* 0x0003e20000000c00 */
[----:B0-----:R-:W-:-:S03]  /*2a5f0*/  PRMT R20, R145, 0x5410, R144 ;  /* 0x0000541091147816 */ /* 0x001fc60000000090 */
[----:B-1----:R-:W3:Y:S04]  /*2a600*/  LDL.LU R143, [R1+0x19b4] ;  /* 0x0019b400018f7983 */ /* 0x002ee80000300800 */
[----:B------:R-:W3:Y:S04]  /*2a610*/  LDL.LU R144, [R1+0x19b0] ;  /* 0x0019b00001907983 */ /* 0x000ee80000300800 */
[----:B------:R-:W3:Y:S01]  /*2a620*/  LDL.LU R145, [R1+0x19ac] ;  /* 0x0019ac0001917983 */ /* 0x000ee20000300800 */
[----:B------:R-:W-:Y:S02]  /*2a630*/  PRMT R21, R147, 0x5410, R146 ;  /* 0x0000541093157816 */ /* 0x000fe40000000092 */
        /* <DEDUP_REMOVED lines=32> */
[----:B------:R-:W4:Y:S01]  /*2a840*/  LDL.LU R101, [R1+0x195c] ;  /* 0x00195c0001657983 */ /* 0x000f220000300800 */
[----:B------:R-:W-:-:S03]  /*2a850*/  PRMT R5, R103, 0x5410, R102 ;  /* 0x0000541067057816 */ /* 0x000fc60000000066 */
        /* <DEDUP_REMOVED lines=22> */
[----:B------:R0:W-:Y:S01]  /*2a9c0*/  STS.128 [R73+0xc000], R20 ;  /* 0x00c0001449007388 */ /* 0x0001e20000000c00 */
[----:B------:R-:W-:-:S03]  /*2a9d0*/  PRMT R7, R82, 0x5410, R3 ;  /* 0x0000541052077816 */ /* 0x000fc60000000003 */
[----:B------:R-:W2:Y:S04]  /*2a9e0*/  LDL R3, [R1+0x17f4] ;  /* 0x0017f40001037983 */ /* 0x000ea80000100800 */
[----:B------:R-:W3:Y:S04]  /*2a9f0*/  LDL R82, [R1+0xbc] ;  /* 0x0000bc0001527983 */ /* 0x000ee80000100800 */
[----:B0-----:R-:W4:Y:S04]  /*2aa00*/  LDL R23, [R1+0x5bc] ;  /* 0x0005bc0001177983 */ /* 0x001f280000100800 */
[----:B------:R-:W3:Y:S04]  /*2aa10*/  LDL R73, [R1+0xb8] ;  /* 0x0000b80001497983 */ /* 0x000ee80000100800 */
[----:B----4-:R-:W-:Y:S04]  /*2aa20*/  STS.128 [R23], R16 ;  /* 0x0000001017007388 */ /* 0x010fe80000000c00 */
[----:B------:R-:W-:Y:S04]  /*2aa30*/  STS.128 [R23+0x4000], R12 ;  /* 0x0040000c17007388 */ /* 0x000fe80000000c00 */
[----:B------:R-:W-:Y:S04]  /*2aa40*/  STS.128 [R23+0x8000], R8 ;  /* 0x0080000817007388 */ /* 0x000fe80000000c00 */
[----:B------:R-:W-:Y:S04]  /*2aa50*/  STS.128 [R23+0xc000], R4 ;  /* 0x00c0000417007388 */ /* 0x000fe80000000c00 */
[----:B--2---:R0:W-:Y:S04]  /*2aa60*/  STS.U8 [R3+0x10000], R118 ;  /* 0x0100007603007388 */ /* 0x0041e80000000000 */
[----:B------:R1:W-:Y:S04]  /*2aa70*/  STS.U8 [R3+0x10400], R119 ;  /* 0x0104007703007388 */ /* 0x0003e80000000000 */
[----:B------:R2:W-:Y:S04]  /*2aa80*/  STS.U8 [R3+0x10800], R24 ;  /* 0x0108001803007388 */ /* 0x0005e80000000000 */
[----:B------:R4:W-:Y:S04]  /*2aa90*/  STS.U8 [R3+0x10c00], R25 ;  /* 0x010c001903007388 */ /* 0x0009e80000000000 */
[----:B------:R3:W-:Y:S04]  /*2aaa0*/  STS.U8 [R3+0x11000], R26 ;  /* 0x0110001a03007388 */ /* 0x0007e80000000000 */
[----:B------:R3:W-:Y:S04]  /*2aab0*/  STS.U8 [R3+0x11400], R27 ;  /* 0x0114001b03007388 */ /* 0x0007e80000000000 */
[----:B0-----:R-:W3:Y:S04]  /*2aac0*/  LDL.LU R118, [R1+0x1918] ;  /* 0x0019180001767983 */ /* 0x001ee80000300800 */
[----:B-1----:R-:W3:Y:S04]  /*2aad0*/  LDL.LU R119, [R1+0x1914] ;  /* 0x0019140001777983 */ /* 0x002ee80000300800 */
[----:B--2---:R-:W2:Y:S04]  /*2aae0*/  LDL.LU R24, [R1+0x1910] ;  /* 0x0019100001187983 */ /* 0x004ea80000300800 */
[----:B----4-:R-:W2:Y:S04]  /*2aaf0*/  LDL.LU R25, [R1+0x190c] ;  /* 0x00190c0001197983 */ /* 0x010ea80000300800 */
[----:B---3--:R-:W2:Y:S04]  /*2ab00*/  LDL.LU R26, [R1+0x1908] ;  /* 0x00190800011a7983 */ /* 0x008ea80000300800 */
[----:B------:R-:W2:Y:S04]  /*2ab10*/  LDL.LU R27, [R1+0x1904] ;  /* 0x00190400011b7983 */ /* 0x000ea80000300800 */
[----:B------:R0:W-:Y:S04]  /*2ab20*/  STS.U8 [R3+0x11800], R28 ;  /* 0x0118001c03007388 */ /* 0x0001e80000000000 */
[----:B------:R1:W-:Y:S04]  /*2ab30*/  STS.U8 [R3+0x11c00], R29 ;  /* 0x011c001d03007388 */ /* 0x0003e80000000000 */
[----:B0-----:R-:W2:Y:S04]  /*2ab40*/  LDL.LU R28, [R1+0x1900] ;  /* 0x00190000011c7983 */ /* 0x001ea80000300800 */
[----:B-1----:R-:W2:Y:S04]  /*2ab50*/  LDL.LU R29, [R1+0x18fc] ;  /* 0x0018fc00011d7983 */ /* 0x002ea80000300800 */
[----:B------:R-:W3:Y:S04]  /*2ab60*/  LDL R4, [R1+0xb4] ;  /* 0x0000b40001047983 */ /* 0x000ee80000100800 */
[----:B------:R0:W-:Y:S04]  /*2ab70*/  STS.U8 [R82+0x10080], R30 ;  /* 0x0100801e52007388 */ /* 0x0001e80000000000 */
[----:B------:R1:W-:Y:S04]  /*2ab80*/  STS.U8 [R82+0x10480], R31 ;  /* 0x0104801f52007388 */ /* 0x0003e80000000000 */
[----:B------:R-:W-:Y:S04]  /*2ab90*/  STS.U8 [R82+0x10880], R87 ;  /* 0x0108805752007388 */ /* 0x000fe80000000000 */
[----:B------:R-:W-:Y:S04]  /*2aba0*/  STS.U8 [R82+0x10c80], R86 ;  /* 0x010c805652007388 */ /* 0x000fe80000000000 */
[----:B------:R-:W-:Y:S04]  /*2abb0*/  STS.U8 [R82+0x11080], R85 ;  /* 0x0110805552007388 */ /* 0x000fe80000000000 */
[----:B0-----:R-:W2:Y:S04]  /*2abc0*/  LDL.LU R30, [R1+0x18f8] ;  /* 0x0018f800011e7983 */ /* 0x001ea80000300800 */
[----:B-1----:R-:W2:Y:S04]  /*2abd0*/  LDL.LU R31, [R1+0x18f4] ;  /* 0x0018f400011f7983 */ /* 0x002ea80000300800 */
[----:B------:R-:W4:Y:S04]  /*2abe0*/  LDL R3, [R1+0xb0] ;  /* 0x0000b00001037983 */ /* 0x000f280000100800 */
[----:B------:R-:W-:Y:S04]  /*2abf0*/  STS.U8 [R82+0x11480], R84 ;  /* 0x0114805452007388 */ /* 0x000fe80000000000 */
        /* <DEDUP_REMOVED lines=10> */
[----:B---3--:R-:W-:Y:S04]  /*2aca0*/  STS.U8 [R4+0x10180], R71 ;  /* 0x0101804704007388 */ /* 0x008fe80000000000 */
[----:B------:R-:W-:Y:S04]  /*2acb0*/  STS.U8 [R4+0x10580], R70 ;  /* 0x0105804604007388 */ /* 0x000fe80000000000 */
[----:B------:R-:W-:Y:S04]  /*2acc0*/  STS.U8 [R4+0x10980], R69 ;  /* 0x0109804504007388 */ /* 0x000fe80000000000 */
[----:B------:R-:W-:Y:S04]  /*2acd0*/  STS.U8 [R4+0x10d80], R68 ;  /* 0x010d804404007388 */ /* 0x000fe80000000000 */
[----:B------:R-:W-:Y:S04]  /*2ace0*/  STS.U8 [R4+0x11180], R67 ;  /* 0x0111804304007388 */ /* 0x000fe80000000000 */
[----:B------:R-:W-:Y:S04]  /*2acf0*/  STS.U8 [R4+0x11580], R66 ;  /* 0x0115804204007388 */ /* 0x000fe80000000000 */
[----:B------:R-:W-:Y:S04]  /*2ad00*/  STS.U8 [R4+0x11980], R65 ;  /* 0x0119804104007388 */ /* 0x000fe80000000000 */
[----:B------:R0:W-:Y:S04]  /*2ad10*/  STS.U8 [R4+0x11d80], R64 ;  /* 0x011d804004007388 */ /* 0x0001e80000000000 */
[----:B0-----:R-:W3:Y:S04]  /*2ad20*/  LDL R4, [R1+0xac] ;  /* 0x0000ac0001047983 */ /* 0x001ee80000100800 */
[----:B----4-:R-:W-:Y:S04]  /*2ad30*/  STS.U8 [R3+0x10200], R63 ;  /* 0x0102003f03007388 */ /* 0x010fe80000000000 */
[----:B------:R-:W-:Y:S04]  /*2ad40*/  STS.U8 [R3+0x10600], R62 ;  /* 0x0106003e03007388 */ /* 0x000fe80000000000 */
[----:B------:R-:W-:Y:S04]  /*2ad50*/  STS.U8 [R3+0x10a00], R61 ;  /* 0x010a003d03007388 */ /* 0x000fe80000000000 */
[----:B------:R-:W-:Y:S04]  /*2ad60*/  STS.U8 [R3+0x10e00], R60 ;  /* 0x010e003c03007388 */ /* 0x000fe80000000000 */
[----:B------:R-:W-:Y:S04]  /*2ad70*/  STS.U8 [R3+0x11200], R59 ;  /* 0x0112003b03007388 */ /* 0x000fe80000000000 */
[----:B------:R-:W-:Y:S04]  /*2ad80*/  STS.U8 [R3+0x11600], R58 ;  /* 0x0116003a03007388 */ /* 0x000fe80000000000 */
[----:B------:R-:W-:Y:S04]  /*2ad90*/  STS.U8 [R3+0x11a00], R57 ;  /* 0x011a003903007388 */ /* 0x000fe80000000000 */
[----:B------:R0:W-:Y:S04]  /*2ada0*/  STS.U8 [R3+0x11e00], R56 ;  /* 0x011e003803007388 */ /* 0x0001e80000000000 */
[----:B0-----:R-:W4:Y:S04]  /*2adb0*/  LDL R3, [R1+0xa8] ;  /* 0x0000a80001037983 */ /* 0x001f280000100800 */
[----:B------:R-:W2:Y:S04]  /*2adc0*/  LDL.LU.64 R56, [R1] ;  /* 0x0000000001387983 */ /* 0x000ea80000300a00 */
[----:B------:R-:W2:Y:S04]  /*2add0*/  LDL.LU.64 R58, [R1+0x8] ;  /* 0x00000800013a7983 */ /* 0x000ea80000300a00 */
        /* <DEDUP_REMOVED lines=14> */
[----:B---3--:R0:W-:Y:S04]  /*2aec0*/  STS.U8 [R4+0x10280], R32 ;  /* 0x0102802004007388 */ /* 0x0081e80000000000 */
[----:B0-----:R-:W3:Y:S04]  /*2aed0*/  LDL.LU R32, [R1+0x18f0] ;  /* 0x0018f00001207983 */ /* 0x001ee80000300800 */
[----:B------:R-:W2:Y:S04]  /*2aee0*/  LDL R5, [R1+0xa4] ;  /* 0x0000a40001057983 */ /* 0x000ea80000100800 */
[----:B------:R-:W-:Y:S04]  /*2aef0*/  STS.U8 [R4+0x10680], R33 ;  /* 0x0106802104007388 */ /* 0x000fe80000000000 */
[----:B------:R-:W-:Y:S04]  /*2af00*/  STS.U8 [R4+0x10a80], R34 ;  /* 0x010a802204007388 */ /* 0x000fe80000000000 */
[----:B------:R-:W-:Y:S04]  /*2af10*/  STS.U8 [R4+0x10e80], R35 ;  /* 0x010e802304007388 */ /* 0x000fe80000000000 */
[----:B------:R-:W-:Y:S04]  /*2af20*/  STS.U8 [R4+0x11280], R36 ;  /* 0x0112802404007388 */ /* 0x000fe80000000000 */
[----:B------:R-:W-:Y:S04]  /*2af30*/  STS.U8 [R4+0x11680], R37 ;  /* 0x0116802504007388 */ /* 0x000fe80000000000 */
[----:B------:R-:W-:Y:S04]  /*2af40*/  STS.U8 [R4+0x11a80], R38 ;  /* 0x011a802604007388 */ /* 0x000fe80000000000 */
[----:B------:R0:W-:Y:S04]  /*2af50*/  STS.U8 [R4+0x11e80], R39 ;  /* 0x011e802704007388 */ /* 0x0001e80000000000 */
[----:B----4-:R-:W-:Y:S04]  /*2af60*/  STS.U8 [R3+0x10300], R40 ;  /* 0x0103002803007388 */ /* 0x010fe80000000000 */
[----:B------:R-:W-:Y:S04]  /*2af70*/  STS.U8 [R3+0x10700], R41 ;  /* 0x0107002903007388 */ /* 0x000fe80000000000 */
[----:B------:R-:W-:Y:S04]  /*2af80*/  STS.U8 [R3+0x10b00], R42 ;  /* 0x010b002a03007388 */ /* 0x000fe80000000000 */
[----:B------:R-:W-:Y:S04]  /*2af90*/  STS.U8 [R3+0x10f00], R43 ;  /* 0x010f002b03007388 */ /* 0x000fe80000000000 */
[----:B------:R-:W-:Y:S04]  /*2afa0*/  STS.U8 [R3+0x11300], R44 ;  /* 0x0113002c03007388 */ /* 0x000fe80000000000 */
[----:B------:R-:W-:Y:S04]  /*2afb0*/  STS.U8 [R3+0x11700], R45 ;  /* 0x0117002d03007388 */ /* 0x000fe80000000000 */
[----:B------:R-:W-:Y:S04]  /*2afc0*/  STS.U8 [R3+0x11b00], R46 ;  /* 0x011b002e03007388 */ /* 0x000fe80000000000 */
[----:B------:R1:W-:Y:S01]  /*2afd0*/  STS.U8 [R3+0x11f00], R47 ;  /* 0x011f002f03007388 */ /* 0x0003e20000000000 */
[----:B0-----:R-:W0:Y:S01]  /*2afe0*/  S2R R4, SR_CgaCtaId ;  /* 0x0000000000047919 */ /* 0x001e220000008800 */
[----:B------:R-:W-:Y:S01]  /*2aff0*/  UMOV UR17, 0x40000040 ;  /* 0x4000004000117882 */ /* 0x000fe20000000000 */
[----:B------:R-:W-:Y:S01]  /*2b000*/  UIADD3.64 UR52, UR4, 0x1fe, URZ ;  /* 0x000001fe04347897 */ /* 0x000fe2000fffe03f */
[----:B------:R-:W-:Y:S01]  /*2b010*/  UMOV UR54, UR18 ;  /* 0x0000001200367c82 */ /* 0x000fe20008000000 */
[----:B------:R-:W-:Y:S01]  /*2b020*/  UMOV UR55, UR19 ;  /* 0x0000001300377c82 */ /* 0x000fe20008000000 */
[----:B------:R-:W-:Y:S01]  /*2b030*/  UIADD3.64 UR48, UR4, 0x200, URZ ;  /* 0x0000020004307897 */ /* 0x000fe2000fffe03f */
[----:B------:R-:W-:Y:S01]  /*2b040*/  UMOV UR50, UR6 ;  /* 0x0000000600327c82 */ /* 0x000fe20008000000 */
[----:B------:R-:W-:Y:S01]  /*2b050*/  UMOV UR51, UR7 ;  /* 0x0000000700337c82 */ /* 0x000fe20008000000 */
[----:B------:R-:W3:Y:S01]  /*2b060*/  LDL.LU R33, [R1+0x18ec] ;  /* 0x0018ec0001217983 */ /* 0x000ee20000300800 */
[----:B-1----:R-:W-:-:S03]  /*2b070*/  MOV R3, 0x400 ;  /* 0x0000040000037802 */ /* 0x002fc60000000f00 */
[----:B------:R-:W3:Y:S04]  /*2b080*/  LDL.LU R34, [R1+0x18e8] ;  /* 0x0018e80001227983 */ /* 0x000ee80000300800 */
        /* <DEDUP_REMOVED lines=13> */
[----:B0-----:R-:W-:-:S04]  /*2b160*/  LEA R3, R4, R3, 0x18 ;  /* 0x0000000304037211 */ /* 0x001fc800078ec0ff */
[----:B------:R-:W-:-:S04]  /*2b170*/  SHF.R.U32.HI R3, RZ, 0x4, R3 ;  /* 0x00000004ff037819 */ /* 0x000fc80000011603 */
[----:B------:R-:W-:-:S04]  /*2b180*/  SGXT.U32 R3, R3, 0xe ;  /* 0x0000000e0303781a */ /* 0x000fc80000000000 */
[----:B------:R-:W-:Y:S01]  /*2b190*/  R2UR UR16, R3 ;  /* 0x00000000031072ca */ /* 0x000fe200000e0000 */
[----:B--2---:R0:W-:Y:S04]  /*2b1a0*/  STS.U8 [R5+0x11f80], R48 ;  /* 0x011f803005007388 */ /* 0x0041e80000000000 */
[----:B------:R1:W-:Y:S04]  /*2b1b0*/  STS.U8 [R5+0x10380], R49 ;  /* 0x0103803105007388 */ /* 0x0003e80000000000 */
[----:B------:R2:W-:Y:S04]  /*2b1c0*/  STS.U8 [R5+0x10780], R50 ;  /* 0x0107803205007388 */ /* 0x0005e80000000000 */
[----:B------:R-:W-:Y:S04]  /*2b1d0*/  STS.U8 [R5+0x10b80], R252 ;  /* 0x010b80fc05007388 */ /* 0x000fe80000000000 */
[----:B------:R-:W-:Y:S04]  /*2b1e0*/  STS.U8 [R5+0x10f80], R251 ;  /* 0x010f80fb05007388 */ /* 0x000fe80000000000 */
[----:B------:R-:W-:Y:S04]  /*2b1f0*/  STS.U8 [R5+0x11380], R250 ;  /* 0x011380fa05007388 */ /* 0x000fe80000000000 */
[----:B------:R-:W-:Y:S04]  /*2b200*/  STS.U8 [R5+0x11780], R249 ;  /* 0x011780f905007388 */ /* 0x000fe80000000000 */
[----:B------:R-:W-:Y:S01]  /*2b210*/  STS.U8 [R5+0x11b80], R248 ;  /* 0x011b80f805007388 */ /* 0x000fe20000000000 */
[----:B------:R4:W-:Y:S06]  /*2b220*/  MEMBAR.ALL.CTA ;  /* 0x0000000000007992 */ /* 0x0009ec0000008000 */
[----:B----4-:R-:W4:Y:S04]  /*2b230*/  FENCE.VIEW.ASYNC.S ;  /* 0x00000000000073c6 */ /* 0x010f280000000000 */
[----:B0-----:R-:W3:Y:S04]  /*2b240*/  LDL.LU R48, [R1+0x18b0] ;  /* 0x0018b00001307983 */ /* 0x001ee80000300800 */
[----:B-1----:R-:W3:Y:S04]  /*2b250*/  LDL.LU R49, [R1+0x18ac] ;  /* 0x0018ac0001317983 */ /* 0x002ee80000300800 */
[----:B--2---:R-:W3:Y:S01]  /*2b260*/  LDL.LU R50, [R1+0x18a8] ;  /* 0x0018a80001327983 */ /* 0x004ee20000300800 */
[----:B----4-:R-:W-:Y:S06]  /*2b270*/  BAR.SYNC.DEFER_BLOCKING 0x0 ;  /* 0x0000000000007b1d */ /* 0x010fec0000010000 */
[----:B------:R-:W-:-:S06]  /*2b280*/  WARPGROUP.ARRIVE ;  /* 0x00000000000079c5 */ /* 0x000fcc0000000000 */
[----:B------:R-:W-:Y:S03]  /*2b290*/  QGMMA.64x64x32.F32.E4M3.E4M3 R56, gdesc[UR16], R56, gsb0 ;  /* 0x00e00000103879f3 */ /* 0x000fe60008000838 */
[----:B------:R-:W-:Y:S02]  /*2b2a0*/  WARPGROUP.DEPBAR.LE gsb0, 0x0 ;  /* 0x00008000000079c5 */ /* 0x000fe40000010000 */
        /* <DEDUP_REMOVED lines=13> */
[----:B------:R-:W-:Y:S01]  /*2b380*/  QGMMA.64x64x32.F32.E4M3.E4M3 R216, gdesc[UR48], R216, gsb0 ;  /* 0x00e0000030d879f3 */ /* 0x000fe200080008d8 */
[----:B------:R-:W-:Y:S01]  /*2b390*/  UIADD3.64 UR52, UR4, 0x202, URZ ;  /* 0x0000020204347897 */ /* 0x000fe2000fffe03f */
[----:B------:R-:W-:Y:S01]  /*2b3a0*/  UMOV UR54, UR10 ;  /* 0x0000000a00367c82 */ /* 0x000fe20008000000 */
[----:B------:R-:W-:Y:S01]  /*2b3b0*/  UMOV UR55, UR11 ;  /* 0x0000000b00377c82 */ /* 0x000fe20008000000 */
        /* <DEDUP_REMOVED lines=60> */
[----:B------:R-:W-:Y:S04]  /*2b780*/  STL.64 [R1], R56 ;  /* 0x0000003801007387 */ /* 0x000fe80000100a00 */
[----:B------:R-:W-:Y:S04]  /*2b790*/  STL.64 [R1+0x8], R58 ;  /* 0x0000083a01007387 */ /* 0x000fe80000100a00 */
        /* <DEDUP_REMOVED lines=10> */
[----:B------:R-:W-:Y:S01]  /*2b840*/  STL.64 [R1+0x60], R80 ;  /* 0x0000605001007387 */ /* 0x000fe20000100a00 */
[----:B------:R-:W-:-:S02]  /*2b850*/  WARPGROUP.DEPBAR.LE gsb0, 0x0 ;  /* 0x00008000000079c5 */ /* 0x000fc40000010000 */
[----:B------:R-:W-:-:S06]  /*2b860*/  WARPGROUP.ARRIVE ;  /* 0x00000000000079c5 */ /* 0x000fcc0000000000 */
[----:B------:R-:W-:Y:S01]  /*2b870*/  QGMMA.64x64x32.F32.E4M3.E4M3 R120, gdesc[UR52], R120, gsb0 ;  /* 0x00e00000347879f3 */ /* 0x000fe20008000878 */
[----:B------:R-:W-:Y:S04]  /*2b880*/  STL.64 [R1+0x68], R82 ;  /* 0x0000685201007387 */ /* 0x000fe80000100a00 */
[----:B------:R-:W-:Y:S04]  /*2b890*/  STL.64 [R1+0x70], R84 ;  /* 0x0000705401007387 */ /* 0x000fe80000100a00 */
[----:B------:R0:W-:Y:S04]  /*2b8a0*/  STL.64 [R1+0x78], R86 ;  /* 0x0000785601007387 */ /* 0x0001e80000100a00 */
[----:B0-----:R-:W2:Y:S04]  /*2b8b0*/  LDL.LU.64 R86, [R1+0x18a0] ;  /* 0x0018a00001567983 */ /* 0x001ea80000300a00 */
        /* <DEDUP_REMOVED lines=15> */
[----:B------:R-:W4:Y:S01]  /*2b9b0*/  LDL.LU R3, [R1+0x17d4] ;  /* 0x0017d40001037983 */ /* 0x000f220000300800 */
[----:B------:R-:W-:Y:S01]  /*2b9c0*/  UIADD3.64 UR48, UR4, 0x800, URZ ;  /* 0x0000080004307897 */ /* 0x000fe2000fffe03f */
[----:B------:R-:W-:Y:S01]  /*2b9d0*/  UMOV UR50, UR6 ;  /* 0x0000000600327c82 */ /* 0x000fe20008000000 */
[----:B------:R-:W-:Y:S01]  /*2b9e0*/  UMOV UR51, UR7 ;  /* 0x0000000700337c82 */ /* 0x000fe20008000000 */
[----:B------:R-:W-:-:S02]  /*2b9f0*/  WARPGROUP.DEPBAR.LE gsb0, 0x0 ;  /* 0x00008000000079c5 */ /* 0x000fc40000010000 */
        /* <DEDUP_REMOVED lines=15> */
[----:B------:R-:W-:Y:S04]  /*2baf0*/  STL [R1+0x1810], R242 ;  /* 0x001810f201007387 */ /* 0x000fe80000100800 */
[----:B------:R-:W-:Y:S04]  /*2bb00*/  STL [R1+0x180c], R243 ;  /* 0x00180cf301007387 */ /* 0x000fe80000100800 */
[----:B------:R-:W-:Y:S04]  /*2bb10*/  STL [R1+0x1808], R244 ;  /* 0x001808f401007387 */ /* 0x000fe80000100800 */
[----:B------:R-:W-:Y:S01]  /*2bb20*/  STL [R1+0x1804], R245 ;  /* 0x001804f501007387 */ /* 0x000fe20000100800 */
[----:B------:R-:W-:Y:S01]  /*2bb30*/  UMOV UR54, UR18 ;  /* 0x0000001200367c82 */ /* 0x000fe20008000000 */
[----:B------:R-:W-:-:S02]  /*2bb40*/  UMOV UR55, UR19 ;  /* 0x0000001300377c82 */ /* 0x000fc40008000000 */
[----:B------:R-:W-:Y:S04]  /*2bb50*/  STL [R1+0x1800], R246 ;  /* 0x001800f601007387 */ /* 0x000fe80000100800 */
[----:B------:R-:W-:Y:S01]  /*2bb60*/  STL [R1+0x17fc], R247 ;  /* 0x0017fcf701007387 */ /* 0x000fe20000100800 */
[----:B------:R-:W-:-:S03]  /*2bb70*/  R2UR UR48, R51 ;  /* 0x00000000333072ca */ /* 0x000fc600000e0000 */
[----:B------:R-:W3:Y:S01]  /*2bb80*/  LDL.LU R51, [R1+0x1824] ;  /* 0x0018240001337983 */ /* 0x000ee20000300800 */
[----:B------:R-:W-:Y:S02]  /*2bb90*/  WARPGROUP.DEPBAR.LE gsb0, 0x0 ;  /* 0x00008000000079c5 */ /* 0x000fe40000010000 */
[----:B------:R-:W-:-:S06]  /*2bba0*/  WARPGROUP.ARRIVE ;  /* 0x00000000000079c5 */ /* 0x000fcc0000000000 */
[----:B------:R-:W-:Y:S01]  /*2bbb0*/  QGMMA.64x64x32.F32.E4M3.E4M3 R88, gdesc[UR52], R88, gsb0 ;  /* 0x00e00000345879f3 */ /* 0x000fe20008000858 */
[----:B------:R-:W-:Y:S02]  /*2bbc0*/  R2UR UR53, R52 ;  /* 0x00000000343572ca */ /* 0x000fe400000e0000 */
[----:B------:R-:W-:Y:S01]  /*2bbd0*/  R2UR UR52, R53 ;  /* 0x00000000353472ca */ /* 0x000fe200000e0000 */
[----:B------:R-:W3:Y:S04]  /*2bbe0*/  LDL.LU R52, [R1+0x1820] ;  /* 0x0018200001347983 */ /* 0x000ee80000300800 */
[----:B------:R-:W3:Y:S04]  /*2bbf0*/  LDL.LU R53, [R1+0x181c] ;  /* 0x00181c0001357983 */ /* 0x000ee80000300800 */
[----:B------:R-:W2:Y:S04]  /*2bc00*/  LDL R4, [R1+0x17f0] ;  /* 0x0017f00001047983 */ /* 0x000ea80000100800 */
[----:B------:R-:W3:Y:S04]  /*2bc10*/  LDL.LU R19, [R1+0x84] ;  /* 0x0000840001137983 */ /* 0x000ee80000300800 */
[----:B------:R-:W3:Y:S04]  /*2bc20*/  LDL.LU R20, [R1+0x8c] ;  /* 0x00008c0001147983 */ /* 0x000ee80000300800 */
[----:B------:R-:W3:Y:S04]  /*2bc30*/  LDL.LU R21, [R1+0x94] ;  /* 0x0000940001157983 */ /* 0x000ee80000300800 */
[----:B------:R-:W3:Y:S01]  /*2bc40*/  LDL.LU R23, [R1+0x9c] ;  /* 0x00009c0001177983 */ /* 0x000ee20000300800 */
[----:B----4-:R-:W-:-:S03]  /*2bc50*/  R2UR UR49, R3 ;  /* 0x00000000033172ca */ /* 0x010fc600000e0000 */
[----:B------:R-:W4:Y:S01]  /*2bc60*/  LDL.LU R3, [R1+0x168c] ;  /* 0x00168c0001037983 */ /* 0x000f220000300800 */
[----:B------:R-:W-:Y:S01]  /*2bc70*/  UIADD3.64 UR56, UR4, 0xa00, URZ ;  /* 0x00000a0004387897 */ /* 0x000fe2000fffe03f */
[----:B------:R-:W-:Y:S01]  /*2bc80*/  UMOV UR58, UR6 ;  /* 0x00000006003a7c82 */ /* 0x000fe20008000000 */
[----:B------:R-:W-:Y:S01]  /*2bc90*/  UMOV UR59, UR7 ;  /* 0x00000007003b7c82 */ /* 0x000fe20008000000 */
[----:B------:R-:W-:Y:S01]  /*2bca0*/  VIADD R2, R2, 0x1 ;  /* 0x0000000102027836 */ /* 0x000fe20000000000 */
[----:B------:R-:W-:Y:S02]  /*2bcb0*/  WARPGROUP.DEPBAR.LE gsb0, 0x0 ;  /* 0x00008000000079c5 */ /* 0x000fe40000010000 */
[----:B------:R-:W-:-:S06]  /*2bcc0*/  WARPGROUP.ARRIVE ;  /* 0x00000000000079c5 */ /* 0x000fcc0000000000 */
[----:B------:R-:W-:Y:S01]  /*2bcd0*/  QGMMA.64x64x32.F32.E4M3.E4M3 R88, gdesc[UR56], R88, gsb0 ;  /* 0x00e00000385879f3 */ /* 0x000fe20008000858 */
[----:B------:R-:W-:Y:S02]  /*2bce0*/  R2UR UR57, R54 ;  /* 0x00000000363972ca */ /* 0x000fe400000e0000 */
[----:B------:R-:W-:Y:S01]  /*2bcf0*/  R2UR UR56, R55 ;  /* 0x00000000373872ca */ /* 0x000fe200000e0000 */
[----:B------:R-:W4:Y:S04]  /*2bd00*/  LDL.LU R54, [R1+0x1818] ;  /* 0x0018180001367983 */ /* 0x000f280000300800 */
[----:B------:R-:W4:Y:S04]  /*2bd10*/  LDL.LU R55, [R1+0x1814] ;  /* 0x0018140001377983 */ /* 0x000f280000300800 */
[----:B------:R-:W4:Y:S04]  /*2bd20*/  LDL.LU R22, [R1+0x80] ;  /* 0x0000800001167983 */ /* 0x000f280000300800 */
[----:B------:R0:W-:Y:S01]  /*2bd30*/  STL [R1+0x5b8], R2 ;  /* 0x0005b80201007387 */ /* 0x0001e20000100800 */
[----:B--2---:R-:W-:-:S02]  /*2bd40*/  ISETP.NE.U32.AND P0, PT, R2, R4, PT ;  /* 0x000000040200720c */ /* 0x004fc40003f05070 */
[----:B0-----:R-:W0:Y:S02]  /*2bd50*/  LDC R2, c[0x0][0x238] ;  /* 0x00008e00ff027b82 */ /* 0x001e240000000800 */
[----:B0-----:R-:W-:-:S05]  /*2bd60*/  IMAD.SHL.U32 R2, R2, 0x80, RZ ;  /* 0x0000008002027824 */ /* 0x001fca00078e00ff */
[C---:B---3--:R-:W-:Y:S02]  /*2bd70*/  IADD3 R19, P4, R2.reuse, R19, RZ ;  /* 0x0000001302137210 */ /* 0x048fe40007f9e0ff */
[C---:B------:R-:W-:Y:S02]  /*2bd80*/  IADD3 R23, P1, R2.reuse, R23, RZ ;  /* 0x0000001702177210 */ /* 0x040fe40007f3e0ff */
[C---:B------:R-:W-:Y:S02]  /*2bd90*/  IADD3 R20, P5, R2.reuse, R20, RZ ;  /* 0x0000001402147210 */ /* 0x040fe40007fbe0ff */
[C---:B------:R-:W-:Y:S01]  /*2bda0*/  IADD3 R21, P6, R2.reuse, R21, RZ ;  /* 0x0000001502157210 */ /* 0x040fe20007fde0ff */
[----:B------:R-:W-:Y:S04]  /*2bdb0*/  STL [R1+0x84], R19 ;  /* 0x0000841301007387 */ /* 0x000fe80000100800 */
[----:B------:R0:W-:Y:S04]  /*2bdc0*/  STL [R1+0x9c], R23 ;  /* 0x00009c1701007387 */ /* 0x0001e80000100800 */
[----:B------:R1:W-:Y:S01]  /*2bdd0*/  STL [R1+0x8c], R20 ;  /* 0x00008c1401007387 */ /* 0x0003e20000100800 */
[----:B----4-:R-:W-:-:S03]  /*2bde0*/  IADD3 R3, P2, R2, R3, RZ ;  /* 0x0000000302037210 */ /* 0x010fc60007f5e0ff */
[----:B0-----:R-:W2:Y:S04]  /*2bdf0*/  LDL.LU R23, [R1+0x167c] ;  /* 0x00167c0001177983 */ /* 0x001ea80000300800 */
[----:B------:R-:W-:Y:S04]  /*2be00*/  STL [R1+0x94], R21 ;  /* 0x0000941501007387 */ /* 0x000fe80000100800 */
[----:B------:R-:W3:Y:S04]  /*2be10*/  LDL.LU R243, [R1+0x88] ;  /* 0x0000880001f37983 */ /* 0x000ee80000300800 */
[----:B------:R-:W4:Y:S04]  /*2be20*/  LDL.LU R242, [R1+0x1674] ;  /* 0x0016740001f27983 */ /* 0x000f280000300800 */
[----:B------:R-:W4:Y:S04]  /*2be30*/  LDL.LU R248, [R1+0x90] ;  /* 0x0000900001f87983 */ /* 0x000f280000300800 */
[----:B------:R0:W-:Y:S04]  /*2be40*/  STL [R1+0x168c], R3 ;  /* 0x00168c0301007387 */ /* 0x0001e80000100800 */
        /* <DEDUP_REMOVED lines=11> */
[----:B-1----:R-:W4:Y:S04]  /*2bf00*/  LDL.LU R20, [R1+0x1668] ;  /* 0x0016680001147983 */ /* 0x002f280000300800 */
[----:B0-----:R-:W4:Y:S01]  /*2bf10*/  LDL.LU R3, [R1+0x163c] ;  /* 0x00163c0001037983 */ /* 0x001f220000300800 */
[----:B------:R-:W-:-:S05]  /*2bf20*/  IADD3 R0, P3, R2, R0, RZ ;  /* 0x0000000002007210 */ /* 0x000fca0007f7e0ff */
[----:B------:R0:W-:Y:S04]  /*2bf30*/  STL [R1+0x1684], R0 ;  /* 0x0016840001007387 */ /* 0x0001e80000100800 */
[----:B------:R-:W4:Y:S04]  /*2bf40*/  LDL.LU R11, [R1+0x1660] ;  /* 0x00166000010b7983 */ /* 0x000f280000300800 */
[----:B------:R-:W4:Y:S04]  /*2bf50*/  LDL.LU R12, [R1+0x1634] ;  /* 0x00163400010c7983 */ /* 0x000f280000300800 */
[----:B------:R-:W4:Y:S01]  /*2bf60*/  LDL.LU R13, [R1+0x1658] ;  /* 0x00165800010d7983 */ /* 0x000f220000300800 */
[----:B0-----:R-:W-:-:S05]  /*2bf70*/  SHF.R.S32.HI R0, RZ, 0x1f, R2 ;  /* 0x0000001fff007819 */ /* 0x001fca0000011402 */
[----:B------:R-:W-:-:S05]  /*2bf80*/  IMAD.X R22, R0, 0x1, R22, P4 ;  /* 0x0000000100167824 */ /* 0x000fca00020e0616 */
        /* <DEDUP_REMOVED lines=8> */
[----:B0-----:R-:W4:Y:S01]  /*2c010*/  LDL.LU R22, [R1+0x1638] ;  /* 0x0016380001167983 */ /* 0x001f220000300800 */
[----:B--2---:R-:W-:Y:S01]  /*2c020*/  IADD3 R23, P4, R2, R23, RZ ;  /* 0x0000001702177210 */ /* 0x004fe20007f9e0ff */
[----:B---3--:R-:W-:Y:S01]  /*2c030*/  IMAD.X R243, R0, 0x1, R243, P5 ;  /* 0x0000000100f37824 */ /* 0x008fe200028e06f3 */
[----:B----4-:R-:W-:Y:S01]  /*2c040*/  IADD3 R242, P5, R2, R242, RZ ;  /* 0x000000f202f27210 */ /* 0x010fe20007fbe0ff */
[----:B------:R-:W-:-:S02]  /*2c050*/  IMAD.X R248, R0, 0x1, R248, P6 ;  /* 0x0000000100f87824 */ /* 0x000fc400030e06f8 */
[----:B------:R0:W-:Y:S01]  /*2c060*/  STL [R1+0x167c], R23 ;  /* 0x00167c1701007387 */ /* 0x0001e20000100800 */
[----:B------:R-:W-:Y:S01]  /*2c070*/  IADD3 R249, P6, R2, R249, RZ ;  /* 0x000000f902f97210 */ /* 0x000fe20007fde0ff */
[----:B------:R-:W-:Y:S01]  /*2c080*/  IMAD.X R250, R0, 0x1, R250, P1 ;  /* 0x0000000100fa7824 */ /* 0x000fe200008e06fa */
[----:B------:R-:W-:Y:S01]  /*2c090*/  IADD3 R251, P1, R2, R251, RZ ;  /* 0x000000fb02fb7210 */ /* 0x000fe20007f3e0ff */
[----:B------:R-:W-:Y:S01]  /*2c0a0*/  IMAD.X R252, R0, 0x1, R252, P2 ;  /* 0x0000000100fc7824 */ /* 0x000fe200010e06fc */
[----:B------:R-:W-:Y:S01]  /*2c0b0*/  IADD3 R4, P2, R2, R4, RZ ;  /* 0x0000000402047210 */ /* 0x000fe20007f5e0ff */
[----:B0-----:R-:W2:Y:S04]  /*2c0c0*/  LDL.LU R23, [R1+0x160c] ;  /* 0x00160c0001177983 */ /* 0x001ea80000300800 */
[----:B------:R-:W-:Y:S04]  /*2c0d0*/  STL [R1+0x88], R243 ;  /* 0x000088f301007387 */ /* 0x000fe80000100800 */
[----:B------:R-:W-:Y:S04]  /*2c0e0*/  STL [R1+0x1674], R242 ;  /* 0x001674f201007387 */ /* 0x000fe80000100800 */
[----:B------:R-:W-:Y:S04]  /*2c0f0*/  STL [R1+0x90], R248 ;  /* 0x000090f801007387 */ /* 0x000fe80000100800 */
[----:B------:R-:W-:Y:S01]  /*2c100*/  STL [R1+0x166c], R249 ;  /* 0x00166cf901007387 */ /* 0x000fe20000100800 */
[----:B------:R-:W-:-:S03]  /*2c110*/  IMAD.X R5, R0, 0x1, R5, P3 ;  /* 0x0000000100057824 */ /* 0x000fc600018e0605 */
[----:B------:R-:W-:Y:S01]  /*2c120*/  STL [R1+0x98], R250 ;  /* 0x000098fa01007387 */ /* 0x000fe20000100800 */
[----:B------:R-:W-:-:S03]  /*2c130*/  IADD3 R6, P3, R2, R6, RZ ;  /* 0x0000000602067210 */ /* 0x000fc60007f7e0ff */
[----:B------:R-:W-:Y:S01]  /*2c140*/  STL [R1+0x1664], R251 ;  /* 0x001664fb01007387 */ /* 0x000fe20000100800 */
[----:B------:R-:W-:-:S03]  /*2c150*/  IMAD.X R7, R0, 0x1, R7, P4 ;  /* 0x0000000100077824 */ /* 0x000fc600020e0607 */
[----:B------:R-:W-:Y:S01]  /*2c160*/  STL [R1+0x1688], R252 ;  /* 0x001688fc01007387 */ /* 0x000fe20000100800 */
[----:B------:R-:W-:-:S03]  /*2c170*/  IADD3 R8, P4, R2, R8, RZ ;  /* 0x0000000802087210 */ /* 0x000fc60007f9e0ff */
[----:B------:R-:W-:Y:S01]  /*2c180*/  STL [R1+0x165c], R4 ;  /* 0x00165c0401007387 */ /* 0x000fe20000100800 */
[----:B------:R-:W-:-:S03]  /*2c190*/  IMAD.X R9, R0, 0x1, R9, P5 ;  /* 0x0000000100097824 */ /* 0x000fc600028e0609 */
[----:B------:R-:W-:Y:S01]  /*2c1a0*/  STL [R1+0x1680], R5 ;  /* 0x0016800501007387 */ /* 0x000fe20000100800 */
[----:B------:R-:W-:-:S03]  /*2c1b0*/  IMAD.X R20, R0, 0x1, R20, P6 ;  /* 0x0000000100147824 */ /* 0x000fc600030e0614 */
[----:B------:R-:W-:Y:S01]  /*2c1c0*/  STL [R1+0x1654], R6 ;  /* 0x0016540601007387 */ /* 0x000fe20000100800 */
[----:B------:R-:W-:-:S03]  /*2c1d0*/  IADD3 R10, P5, R2, R10, RZ ;  /* 0x0000000a020a7210 */ /* 0x000fc60007fbe0ff */
[----:B------:R-:W-:Y:S04]  /*2c1e0*/  STL [R1+0x1678], R7 ;  /* 0x0016780701007387 */ /* 0x000fe80000100800 */
[----:B------:R-:W-:Y:S01]  /*2c1f0*/  STL [R1+0x164c], R8 ;  /* 0x00164c0801007387 */ /* 0x000fe20000100800 */
[----:B------:R-:W-:-:S03]  /*2c200*/  IADD3 R3, P6, R2, R3, RZ ;  /* 0x0000000302037210 */ /* 0x000fc60007fde0ff */
[----:B------:R-:W-:Y:S04]  /*2c210*/  STL [R1+0x1670], R9 ;  /* 0x0016700901007387 */ /* 0x000fe80000100800 */
[----:B------:R0:W-:Y:S04]  /*2c220*/  STL [R1+0x1668], R20 ;  /* 0x0016681401007387 */ /* 0x0001e80000100800 */
[----:B------:R-:W-:Y:S04]  /*2c230*/  STL [R1+0x1644], R10 ;  /* 0x0016440a01007387 */ /* 0x000fe80000100800 */
[----:B0-----:R-:W3:Y:S04]  /*2c240*/  LDL.LU R20, [R1+0x1630] ;  /* 0x0016300001147983 */ /* 0x001ee80000300800 */
[----:B------:R0:W-:Y:S04]  /*2c250*/  STL [R1+0x163c], R3 ;  /* 0x00163c0301007387 */ /* 0x0001e80000100800 */
[----:B0-----:R-:W4:Y:S01]  /*2c260*/  LDL.LU R3, [R1+0x1604] ;  /* 0x0016040001037983 */ /* 0x001f220000300800 */
[----:B------:R-:W-:Y:S01]  /*2c270*/  IMAD.X R11, R0, 0x1, R11, P1 ;  /* 0x00000001000b7824 */ /* 0x000fe200008e060b */
[----:B------:R-:W-:Y:S01]  /*2c280*/  IADD3 R12, P1, R2, R12, RZ ;  /* 0x0000000c020c7210 */ /* 0x000fe20007f3e0ff */
[----:B------:R-:W-:Y:S01]  /*2c290*/  IMAD.X R13, R0, 0x1, R13, P2 ;  /* 0x00000001000d7824 */ /* 0x000fe200010e060d */
[----:B------:R-:W-:Y:S01]  /*2c2a0*/  IADD3 R14, P2, R2, R14, RZ ;  /* 0x0000000e020e7210 */ /* 0x000fe20007f5e0ff */
[----:B------:R-:W-:Y:S01]  /*2c2b0*/  IMAD.X R15, R0, 0x1, R15, P3 ;  /* 0x00000001000f7824 */ /* 0x000fe200018e060f */
        /* <DEDUP_REMOVED lines=10> */
[----:B------:R-:W-:Y:S04]  /*2c360*/  STL [R1+0x1624], R16 ;  /* 0x0016241001007387 */ /* 0x000fe80000100800 */
[----:B------:R-:W-:Y:S04]  /*2c370*/  STL [R1+0x1648], R17 ;  /* 0x0016481101007387 */ /* 0x000fe80000100800 */
[----:B------:R-:W-:Y:S04]  /*2c380*/  STL [R1+0x161c], R18 ;  /* 0x00161c1201007387 */ /* 0x000fe80000100800 */
[----:B------:R0:W-:Y:S04]  /*2c390*/  STL [R1+0x1638], R22 ;  /* 0x0016381601007387 */ /* 0x0001e80000100800 */
[----:B------:R-:W-:Y:S04]  /*2c3a0*/  STL [R1+0x1640], R19 ;  /* 0x0016401301007387 */ /* 0x000fe80000100800 */
[----:B0-----:R-:W4:Y:S01]  /*2c3b0*/  LDL.LU R22, [R1+0x1628] ;  /* 0x0016280001167983 */ /* 0x001f220000300800 */
[----:B------:R-:W-:-:S05]  /*2c3c0*/  IADD3 R21, P5, R2, R21, RZ ;  /* 0x0000001502157210 */ /* 0x000fca0007fbe0ff */
[----:B------:R0:W-:Y:S04]  /*2c3d0*/  STL [R1+0x1614], R21 ;  /* 0x0016141501007387 */ /* 0x0001e80000100800 */
[----:B------:R-:W4:Y:S04]  /*2c3e0*/  LDL.LU R243, [R1+0x15fc] ;  /* 0x0015fc0001f37983 */ /* 0x000f280000300800 */
[----:B------:R-:W4:Y:S04]  /*2c3f0*/  LDL.LU R242, [R1+0x1620] ;  /* 0x0016200001f27983 */ /* 0x000f280000300800 */
[----:B------:R-:W4:Y:S01]  /*2c400*/  LDL.LU R248, [R1+0x15f4] ;  /* 0x0015f40001f87983 */ /* 0x000f220000300800 */
[----:B--2---:R-:W-:-:S05]  /*2c410*/  IADD3 R23, P6, R2, R23, RZ ;  /* 0x0000001702177210 */ /* 0x004fca0007fde0ff */
[----:B------:R1:W-:Y:S04]  /*2c420*/  STL [R1+0x160c], R23 ;  /* 0x00160c1701007387 */ /* 0x0003e80000100800 */
        /* <DEDUP_REMOVED lines=11> */
[----:B0-----:R-:W2:Y:S04]  /*2c4e0*/  LDL.LU R21, [R1+0x15c4] ;  /* 0x0015c40001157983 */ /* 0x001ea80000300800 */
[----:B-1----:R-:W2:Y:S04]  /*2c4f0*/  LDL.LU R23, [R1+0x15e8] ;  /* 0x0015e80001177983 */ /* 0x002ea80000300800 */
[----:B------:R-:W2:Y:S04]  /*2c500*/  LDL.LU R11, [R1+0x15bc] ;  /* 0x0015bc00010b7983 */ /* 0x000ea80000300800 */
[----:B------:R-:W2:Y:S01]  /*2c510*/  LDL.LU R12, [R1+0x15e0] ;  /* 0x0015e000010c7983 */ /* 0x000ea20000300800 */
[----:B---3--:R-:W-:-:S05]  /*2c520*/  IMAD.X R20, R0, 0x1, R20, P1 ;  /* 0x0000000100147824 */ /* 0x008fca00008e0614 */
[----:B------:R0:W-:Y:S04]  /*2c530*/  STL [R1+0x1630], R20 ;  /* 0x0016301401007387 */ /* 0x0001e80000100800 */
[----:B------:R-:W3:Y:S01]  /*2c540*/  LDL.LU R13, [R1+0x15b4] ;  /* 0x0015b400010d7983 */ /* 0x000ee20000300800 */
[----:B----4-:R-:W-:-:S05]  /*2c550*/  IADD3 R3, P1, R2, R3, RZ ;  /* 0x0000000302037210 */ /* 0x010fca0007f3e0ff */
[----:B------:R1:W-:Y:S04]  /*2c560*/  STL [R1+0x1604], R3 ;  /* 0x0016040301007387 */ /* 0x0003e80000100800 */
[----:B------:R-:W4:Y:S04]  /*2c570*/  LDL.LU R14, [R1+0x15d8] ;  /* 0x0015d800010e7983 */ /* 0x000f280000300800 */
[----:B------:R-:W4:Y:S04]  /*2c580*/  LDL.LU R15, [R1+0x15ac] ;  /* 0x0015ac00010f7983 */ /* 0x000f280000300800 */
[----:B------:R-:W4:Y:S04]  /*2c590*/  LDL.LU R16, [R1+0x15d0] ;  /* 0x0015d00001107983 */ /* 0x000f280000300800 */
[----:B------:R-:W4:Y:S04]  /*2c5a0*/  LDL.LU R17, [R1+0x15a4] ;  /* 0x0015a40001117983 */ /* 0x000f280000300800 */
[----:B------:R-:W4:Y:S04]  /*2c5b0*/  LDL.LU R18, [R1+0x15c8] ;  /* 0x0015c80001127983 */ /* 0x000f280000300800 */
[----:B------:R-:W4:Y:S04]  /*2c5c0*/  LDL.LU R19, [R1+0x159c] ;  /* 0x00159c0001137983 */ /* 0x000f280000300800 */
[----:B0-----:R-:W4:Y:S04]  /*2c5d0*/  LDL.LU R20, [R1+0x15c0] ;  /* 0x0015c00001147983 */ /* 0x001f280000300800 */
[----:B-1----:R-:W4:Y:S01]  /*2c5e0*/  LDL.LU R3, [R1+0x1594] ;  /* 0x0015940001037983 */ /* 0x002f220000300800 */
[----:B------:R-:W-:-:S05]  /*2c5f0*/  IMAD.X R22, R0, 0x1, R22, P2 ;  /* 0x0000000100167824 */ /* 0x000fca00010e0616 */
[----:B------:R0:W-:Y:S04]  /*2c600*/  STL [R1+0x1628], R22 ;  /* 0x0016281601007387 */ /* 0x0001e80000100800 */
[----:B0-----:R-:W4:Y:S01]  /*2c610*/  LDL.LU R22, [R1+0x15b8] ;  /* 0x0015b80001167983 */ /* 0x001f220000300800 */
[----:B------:R-:W-:Y:S01]  /*2c620*/  IADD3 R243, P2, R2, R243, RZ ;  /* 0x000000f302f37210 */ /* 0x000fe20007f5e0ff */
[----:B------:R-:W-:Y:S01]  /*2c630*/  IMAD.X R242, R0, 0x1, R242, P3 ;  /* 0x0000000100f27824 */ /* 0x000fe200018e06f2 */
[----:B------:R-:W-:-:S03]  /*2c640*/  IADD3 R248, P3, R2, R248, RZ ;  /* 0x000000f802f87210 */ /* 0x000fc60007f7e0ff */
[----:B------:R-:W-:Y:S04]  /*2c650*/  STL [R1+0x15fc], R243 ;  /* 0x0015fcf301007387 */ /* 0x000fe80000100800 */
[----:B------:R-:W-:Y:S04]  /*2c660*/  STL [R1+0x1620], R242 ;  /* 0x001620f201007387 */ /* 0x000fe80000100800 */
[----:B------:R-:W-:Y:S01]  /*2c670*/  STL [R1+0x15f4], R248 ;  /* 0x0015f4f801007387 */ /* 0x000fe20000100800 */
[----:B--2---:R-:W-:Y:S01]  /*2c680*/  IMAD.X R249, R0, 0x1, R249, P4 ;  /* 0x0000000100f97824 */ /* 0x004fe200020e06f9 */
        /* <DEDUP_REMOVED lines=13> */
[----:B------:R-:W-:Y:S01]  /*2c760*/  IADD3 R9, P2, R2, R9, RZ ;  /* 0x0000000902097210 */ /* 0x000fe20007f5e0ff */
[----:B------:R-:W-:Y:S02]  /*2c770*/  IMAD.X R10, R0, 0x1, R10, P3 ;  /* 0x00000001000a7824 */ /* 0x000fe400018e060a */
[----:B------:R-:W-:Y:S01]  /*2c780*/  STL [R1+0x15dc], R5 ;  /* 0x0015dc0501007387 */ /* 0x000fe20000100800 */
[----:B------:R-:W-:-:S03]  /*2c790*/  IADD3 R21, P3, R2, R21, RZ ;  /* 0x0000001502157210 */ /* 0x000fc60007f7e0ff */
[----:B------:R-:W-:Y:S04]  /*2c7a0*/  STL [R1+0x1600], R6 ;  /* 0x0016000601007387 */ /* 0x000fe80000100800 */
[----:B------:R-:W-:Y:S04]  /*2c7b0*/  STL [R1+0x15d4], R7 ;  /* 0x0015d40701007387 */ /* 0x000fe80000100800 */
[----:B------:R-:W-:Y:S01]  /*2c7c0*/  STL [R1+0x15f8], R8 ;  /* 0x0015f80801007387 */ /* 0x000fe20000100800 */
[----:B------:R-:W-:-:S03]  /*2c7d0*/  IMAD.X R23, R0, 0x1, R23, P4 ;  /* 0x0000000100177824 */ /* 0x000fc600020e0617 */
[----:B------:R-:W-:Y:S04]  /*2c7e0*/  STL [R1+0x15cc], R9 ;  /* 0x0015cc0901007387 */ /* 0x000fe80000100800 */
[----:B------:R0:W-:Y:S04]  /*2c7f0*/  STL [R1+0x15c4], R21 ;  /* 0x0015c41501007387 */ /* 0x0001e80000100800 */
[----:B------:R-:W-:Y:S01]  /*2c800*/  STL [R1+0x15f0], R10 ;  /* 0x0015f00a01007387 */ /* 0x000fe20000100800 */
[----:B------:R-:W-:Y:S01]  /*2c810*/  IADD3 R11, P4, R2, R11, RZ ;  /* 0x0000000b020b7210 */ /* 0x000fe20007f9e0ff */
[----:B------:R-:W-:-:S02]  /*2c820*/  IMAD.X R12, R0, 0x1, R12, P5 ;  /* 0x00000001000c7824 */ /* 0x000fc400028e060c */
[----:B0-----:R-:W2:Y:S04]  /*2c830*/  LDL.LU R21, [R1+0x158c] ;  /* 0x00158c0001157983 */ /* 0x001ea80000300800 */
[----:B------:R0:W-:Y:S01]  /*2c840*/  STL [R1+0x15e8], R23 ;  /* 0x0015e81701007387 */ /* 0x0001e20000100800 */
[----:B---3--:R-:W-:-:S03]  /*2c850*/  IADD3 R13, P5, R2, R13, RZ ;  /* 0x0000000d020d7210 */ /* 0x008fc60007fbe0ff */
[----:B0-----:R-:W3:Y:S01]  /*2c860*/  LDL.LU R23, [R1+0x15b0] ;  /* 0x0015b00001177983 */ /* 0x001ee20000300800 */
[----:B----4-:R-:W-:Y:S01]  /*2c870*/  IMAD.X R14, R0, 0x1, R14, P6 ;  /* 0x00000001000e7824 */ /* 0x010fe200030e060e */
[----:B------:R-:W-:Y:S02]  /*2c880*/  IADD3 R15, P6, R2, R15, RZ ;  /* 0x0000000f020f7210 */ /* 0x000fe40007fde0ff */
[----:B------:R-:W-:Y:S01]  /*2c890*/  STL [R1+0x15bc], R11 ;  /* 0x0015bc0b01007387 */ /* 0x000fe20000100800 */
[----:B------:R-:W-:-:S03]  /*2c8a0*/  IMAD.X R16, R0, 0x1, R16, P1 ;  /* 0x0000000100107824 */ /* 0x000fc600008e0610 */
[----:B------:R-:W-:Y:S01]  /*2c8b0*/  STL [R1+0x15e0], R12 ;  /* 0x0015e00c01007387 */ /* 0x000fe20000100800 */
[----:B------:R-:W-:-:S03]  /*2c8c0*/  IADD3 R17, P1, R2, R17, RZ ;  /* 0x0000001102117210 */ /* 0x000fc60007f3e0ff */
[----:B------:R-:W-:Y:S01]  /*2c8d0*/  STL [R1+0x15b4], R13 ;  /* 0x0015b40d01007387 */ /* 0x000fe20000100800 */
[C---:B------:R-:W-:Y:S02]  /*2c8e0*/  IMAD.X R18, R0.reuse, 0x1, R18, P2 ;  /* 0x0000000100127824 */ /* 0x040fe400010e0612 */
[----:B------:R-:W-:Y:S01]  /*2c8f0*/  IMAD.X R20, R0, 0x1, R20, P3 ;  /* 0x0000000100147824 */ /* 0x000fe200018e0614 */
[----:B------:R-:W-:Y:S01]  /*2c900*/  STL [R1+0x15d8], R14 ;  /* 0x0015d80e01007387 */ /* 0x000fe20000100800 */
[----:B------:R-:W-:-:S03]  /*2c910*/  IADD3 R3, P3, R2, R3, RZ ;  /* 0x0000000302037210 */ /* 0x000fc60007f7e0ff */
[----:B------:R-:W-:Y:S01]  /*2c920*/  STL [R1+0x15ac], R15 ;  /* 0x0015ac0f01007387 */ /* 0x000fe20000100800 */
[----:B------:R-:W-:-:S03]  /*2c930*/  IADD3 R19, P2, R2, R19, RZ ;  /* 0x0000001302137210 */ /* 0x000fc60007f5e0ff */
[----:B------:R-:W-:Y:S04]  /*2c940*/  STL [R1+0x15d0], R16 ;  /* 0x0015d01001007387 */ /* 0x000fe80000100800 */
[----:B------:R-:W-:Y:S04]  /*2c950*/  STL [R1+0x15a4], R17 ;  /* 0x0015a41101007387 */ /* 0x000fe80000100800 */
[----:B------:R-:W-:Y:S04]  /*2c960*/  STL [R1+0x15c8], R18 ;  /* 0x0015c81201007387 */ /* 0x000fe80000100800 */
[----:B------:R0:W-:Y:S04]  /*2c970*/  STL [R1+0x1594], R3 ;  /* 0x0015940301007387 */ /* 0x0001e80000100800 */
[----:B------:R-:W-:Y:S04]  /*2c980*/  STL [R1+0x159c], R19 ;  /* 0x00159c1301007387 */ /* 0x000fe80000100800 */
[----:B0-----:R-:W4:Y:S04]  /*2c990*/  LDL.LU R3, [R1+0x1584] ;  /* 0x0015840001037983 */ /* 0x001f280000300800 */
[----:B------:R0:W-:Y:S04]  /*2c9a0*/  STL [R1+0x15c0], R20 ;  /* 0x0015c01401007387 */ /* 0x0001e80000100800 */
[----:B------:R-:W4:Y:S04]  /*2c9b0*/  LDL.LU R243, [R1+0x15a8] ;  /* 0x0015a80001f37983 */ /* 0x000f280000300800 */
[----:B------:R-:W4:Y:S04]  /*2c9c0*/  LDL.LU R242, [R1+0x157c] ;  /* 0x00157c0001f27983 */ /* 0x000f280000300800 */
[----:B------:R-:W4:Y:S01]  /*2c9d0*/  LDL.LU R248, [R1+0x15a0] ;  /* 0x0015a00001f87983 */ /* 0x000f220000300800 */
        /* <DEDUP_REMOVED lines=13> */
[----:B0-----:R-:W4:Y:S04]  /*2cab0*/  LDL.LU R20, [R1+0x1570] ;  /* 0x0015700001147983 */ /* 0x001f280000300800 */
[----:B-1----:R-:W4:Y:S04]  /*2cac0*/  LDL.LU R22, [R1+0x1544] ;  /* 0x0015440001167983 */ /* 0x002f280000300800 */
[----:B------:R-:W4:Y:S04]  /*2cad0*/  LDL.LU R11, [R1+0x1568] ;  /* 0x00156800010b7983 */ /* 0x000f280000300800 */
[----:B------:R-:W4:Y:S01]  /*2cae0*/  LDL.LU R12, [R1+0x153c] ;  /* 0x00153c00010c7983 */ /* 0x000f220000300800 */
[----:B--2---:R-:W-:-:S05]  /*2caf0*/  IADD3 R21, P4, R2, R21, RZ ;  /* 0x0000001502157210 */ /* 0x004fca0007f9e0ff */
[----:B------:R0:W-:Y:S04]  /*2cb00*/  STL [R1+0x158c], R21 ;  /* 0x00158c1501007387 */ /* 0x0001e80000100800 */
[----:B------:R-:W2:Y:S01]  /*2cb10*/  LDL.LU R13, [R1+0x1560] ;  /* 0x00156000010d7983 */ /* 0x000ea20000300800 */
[----:B---3--:R-:W-:-:S05]  /*2cb20*/  IMAD.X R23, R0, 0x1, R23, P5 ;  /* 0x0000000100177824 */ /* 0x008fca00028e0617 */
[----:B------:R1:W-:Y:S04]  /*2cb30*/  STL [R1+0x15b0], R23 ;  /* 0x0015b01701007387 */ /* 0x0003e80000100800 */
[----:B------:R-:W3:Y:S04]  /*2cb40*/  LDL.LU R14, [R1+0x1534] ;  /* 0x00153400010e7983 */ /* 0x000ee80000300800 */
[----:B------:R-:W3:Y:S04]  /*2cb50*/  LDL.LU R15, [R1+0x1558] ;  /* 0x00155800010f7983 */ /* 0x000ee80000300800 */
[----:B------:R-:W3:Y:S04]  /*2cb60*/  LDL.LU R16, [R1+0x152c] ;  /* 0x00152c0001107983 */ /* 0x000ee80000300800 */
[----:B------:R-:W3:Y:S04]  /*2cb70*/  LDL.LU R17, [R1+0x1550] ;  /* 0x0015500001117983 */ /* 0x000ee80000300800 */
[----:B------:R-:W3:Y:S04]  /*2cb80*/  LDL.LU R18, [R1+0x1524] ;  /* 0x0015240001127983 */ /* 0x000ee80000300800 */
[----:B------:R-:W3:Y:S04]  /*2cb90*/  LDL.LU R19, [R1+0x1548] ;  /* 0x0015480001137983 */ /* 0x000ee80000300800 */
[----:B0-----:R-:W3:Y:S04]  /*2cba0*/  LDL.LU R21, [R1+0x151c] ;  /* 0x00151c0001157983 */ /* 0x001ee80000300800 */
[----:B-1----:R-:W3:Y:S01]  /*2cbb0*/  LDL.LU R23, [R1+0x1540] ;  /* 0x0015400001177983 */ /* 0x002ee20000300800 */
[----:B----4-:R-:W-:-:S05]  /*2cbc0*/  IADD3 R3, P5, R2, R3, RZ ;  /* 0x0000000302037210 */ /* 0x010fca0007fbe0ff */
        /* <DEDUP_REMOVED lines=33> */
[----:B0-----:R-:W4:Y:S04]  /*2cde0*/  LDL.LU R20, [R1+0x1538] ;  /* 0x0015380001147983 */ /* 0x001f280000300800 */
[----:B------:R0:W-:Y:S04]  /*2cdf0*/  STL [R1+0x1544], R22 ;  /* 0x0015441601007387 */ /* 0x0001e80000100800 */
[----:B0-----:R-:W4:Y:S01]  /*2ce00*/  LDL.LU R22, [R1+0x150c] ;  /* 0x00150c0001167983 */ /* 0x001f220000300800 */
[----:B------:R-:W-:Y:S01]  /*2ce10*/  IMAD.X R11, R0, 0x1, R11, P2 ;  /* 0x00000001000b7824 */ /* 0x000fe200010e060b */
[----:B------:R-:W-:-:S04]  /*2ce20*/  IADD3 R12, P2, R2, R12, RZ ;  /* 0x0000000c020c7210 */ /* 0x000fc80007f5e0ff */
[----:B------:R-:W-:Y:S04]  /*2ce30*/  STL [R1+0x1568], R11 ;  /* 0x0015680b01007387 */ /* 0x000fe80000100800 */
[----:B------:R-:W-:Y:S01]  /*2ce40*/  STL [R1+0x153c], R12 ;  /* 0x00153c0c01007387 */ /* 0x000fe20000100800 */
[----:B--2---:R-:W-:-:S05]  /*2ce50*/  IMAD.X R13, R0, 0x1, R13, P3 ;  /* 0x00000001000d7824 */ /* 0x004fca00018e060d */
[----:B------:R-:W-:Y:S01]  /*2ce60*/  STL [R1+0x1560], R13 ;  /* 0x0015600d01007387 */ /* 0x000fe20000100800 */
[----:B---3--:R-:W-:Y:S01]  /*2ce70*/  IADD3 R14, P3, R2, R14, RZ ;  /* 0x0000000e020e7210 */ /* 0x008fe20007f7e0ff */
[----:B------:R-:W-:Y:S01]  /*2ce80*/  IMAD.X R15, R0, 0x1, R15, P4 ;  /* 0x00000001000f7824 */ /* 0x000fe200020e060f */
[----:B------:R-:W-:Y:S01]  /*2ce90*/  IADD3 R16, P4, R2, R16, RZ ;  /* 0x0000001002107210 */ /* 0x000fe20007f9e0ff */
[----:B------:R-:W-:Y:S01]  /*2cea0*/  IMAD.X R17, R0, 0x1, R17, P5 ;  /* 0x0000000100117824 */ /* 0x000fe200028e0611 */
[----:B------:R-:W-:Y:S01]  /*2ceb0*/  IADD3 R18, P5, R2, R18, RZ ;  /* 0x0000001202127210 */ /* 0x000fe20007fbe0ff */
[----:B------:R-:W-:Y:S04]  /*2cec0*/  STL [R1+0x1534], R14 ;  /* 0x0015340e01007387 */ /* 0x000fe80000100800 */
[----:B------:R-:W-:Y:S01]  /*2ced0*/  STL [R1+0x1558], R15 ;  /* 0x0015580f01007387 */ /* 0x000fe20000100800 */
[----:B------:R-:W-:-:S02]  /*2cee0*/  IMAD.X R23, R0, 0x1, R23, P1 ;  /* 0x0000000100177824 */ /* 0x000fc400008e0617 */
[----:B------:R-:W-:Y:S01]  /*2cef0*/  IMAD.X R19, R0, 0x1, R19, P6 ;  /* 0x0000000100137824 */ /* 0x000fe200030e0613 */
[----:B------:R-:W-:Y:S01]  /*2cf00*/  STL [R1+0x152c], R16 ;  /* 0x00152c1001007387 */ /* 0x000fe20000100800 */
[----:B------:R-:W-:-:S03]  /*2cf10*/  IADD3 R21, P6, R2, R21, RZ ;  /* 0x0000001502157210 */ /* 0x000fc60007fde0ff */
[----:B------:R-:W-:Y:S04]  /*2cf20*/  STL [R1+0x1550], R17 ;  /* 0x0015501101007387 */ /* 0x000fe80000100800 */
[----:B------:R-:W-:Y:S04]  /*2cf30*/  STL [R1+0x1524], R18 ;  /* 0x0015241201007387 */ /* 0x000fe80000100800 */
[----:B------:R0:W-:Y:S04]  /*2cf40*/  STL [R1+0x1540], R23 ;  /* 0x0015401701007387 */ /* 0x0001e80000100800 */
[----:B------:R-:W-:Y:S04]  /*2cf50*/  STL [R1+0x1548], R19 ;  /* 0x0015481301007387 */ /* 0x000fe80000100800 */
[----:B0-----:R-:W2:Y:S04]  /*2cf60*/  LDL.LU R23, [R1+0x1530] ;  /* 0x0015300001177983 */ /* 0x001ea80000300800 */
[----:B------:R0:W-:Y:S04]  /*2cf70*/  STL [R1+0x151c], R21 ;  /* 0x00151c1501007387 */ /* 0x0001e80000100800 */
[----:B------:R-:W3:Y:S04]  /*2cf80*/  LDL.LU R243, [R1+0x1504] ;  /* 0x0015040001f37983 */ /* 0x000ee80000300800 */
[----:B------:R-:W3:Y:S04]  /*2cf90*/  LDL.LU R242, [R1+0x1528] ;  /* 0x0015280001f27983 */ /* 0x000ee80000300800 */
        /* <DEDUP_REMOVED lines=18> */
[----:B------:R-:W-:-:S05]  /*2d0c0*/  IMAD.X R20, R0, 0x1, R20, P2 ;  /* 0x0000000100147824 */ /* 0x000fca00010e0614 */
[----:B------:R0:W-:Y:S04]  /*2d0d0*/  STL [R1+0x1538], R20 ;  /* 0x0015381401007387 */ /* 0x0001e80000100800 */
[----:B------:R-:W4:Y:S01]  /*2d0e0*/  LDL.LU R13, [R1+0x14bc] ;  /* 0x0014bc00010d7983 */ /* 0x000f220000300800 */
[----:B------:R-:W-:-:S05]  /*2d0f0*/  IADD3 R22, P2, R2, R22, RZ ;  /* 0x0000001602167210 */ /* 0x000fca0007f5e0ff */
        /* <DEDUP_REMOVED lines=9> */
[----:B--2---:R-:W-:Y:S01]  /*2d190*/  IMAD.X R23, R0, 0x1, R23, P3 ;  /* 0x0000000100177824 */ /* 0x004fe200018e0617 */
[----:B---3--:R-:W-:Y:S01]  /*2d1a0*/  IADD3 R243, P3, R2, R243, RZ ;  /* 0x000000f302f37210 */ /* 0x008fe20007f7e0ff */
[----:B------:R-:W-:Y:S01]  /*2d1b0*/  IMAD.X R242, R0, 0x1, R242, P4 ;  /* 0x0000000100f27824 */ /* 0x000fe200020e06f2 */
[----:B------:R-:W-:-:S02]  /*2d1c0*/  IADD3 R248, P4, R2, R248, RZ ;  /* 0x000000f802f87210 */ /* 0x000fc40007f9e0ff */
[----:B------:R0:W-:Y:S04]  /*2d1d0*/  STL [R1+0x1530], R23 ;  /* 0x0015301701007387 */ /* 0x0001e80000100800 */
[----:B0-----:R-:W2:Y:S04]  /*2d1e0*/  LDL.LU R23, [R1+0x14c0] ;  /* 0x0014c00001177983 */ /* 0x001ea80000300800 */
[----:B------:R-:W-:Y:S01]  /*2d1f0*/  STL [R1+0x1504], R243 ;  /* 0x001504f301007387 */ /* 0x000fe20000100800 */
[----:B----4-:R-:W-:-:S03]  /*2d200*/  IMAD.X R249, R0, 0x1, R249, P5 ;  /* 0x0000000100f97824 */ /* 0x010fc600028e06f9 */
[----:B------:R-:W-:Y:S01]  /*2d210*/  STL [R1+0x1528], R242 ;  /* 0x001528f201007387 */ /* 0x000fe20000100800 */
[----:B------:R-:W-:Y:S01]  /*2d220*/  IMAD.X R251, R0, 0x1, R251, P6 ;  /* 0x0000000100fb7824 */ /* 0x000fe200030e06fb */
[C---:B------:R-:W-:Y:S02]  /*2d230*/  IADD3 R250, P5, R2.reuse, R250, RZ ;  /* 0x000000fa02fa7210 */ /* 0x040fe40007fbe0ff */
[----:B------:R-:W-:Y:S01]  /*2d240*/  STL [R1+0x14fc], R248 ;  /* 0x0014fcf801007387 */ /* 0x000fe20000100800 */
[----:B------:R-:W-:Y:S01]  /*2d250*/  IADD3 R252, P6, R2, R252, RZ ;  /* 0x000000fc02fc7210 */ /* 0x000fe20007fde0ff */
[----:B------:R-:W-:Y:S02]  /*2d260*/  IMAD.X R4, R0, 0x1, R4, P1 ;  /* 0x0000000100047824 */ /* 0x000fe400008e0604 */
        /* <DEDUP_REMOVED lines=19> */
[----:B------:R-:W-:Y:S04]  /*2d3a0*/  STL [R1+0x14f8], R10 ;  /* 0x0014f80a01007387 */ /* 0x000fe80000100800 */
[----:B0-----:R-:W3:Y:S04]  /*2d3b0*/  LDL.LU R21, [R1+0x1494] ;  /* 0x0014940001157983 */ /* 0x001ee80000300800 */
[----:B------:R0:W-:Y:S04]  /*2d3c0*/  STL [R1+0x14f0], R3 ;  /* 0x0014f00301007387 */ /* 0x0001e80000100800 */
[----:B0-----:R-:W4:Y:S01]  /*2d3d0*/  LDL.LU R3, [R1+0x14b8] ;  /* 0x0014b80001037983 */ /* 0x001f220000300800 */
[----:B------:R-:W-:Y:S01]  /*2d3e0*/  IADD3 R11, P5, R2, R11, RZ ;  /* 0x0000000b020b7210 */ /* 0x000fe20007fbe0ff */
[----:B------:R-:W-:Y:S01]  /*2d3f0*/  IMAD.X R12, R0, 0x1, R12, P6 ;  /* 0x00000001000c7824 */ /* 0x000fe200030e060c */
[----:B------:R-:W-:Y:S01]  /*2d400*/  IADD3 R13, P6, R2, R13, RZ ;  /* 0x0000000d020d7210 */ /* 0x000fe20007fde0ff */
[----:B------:R-:W-:Y:S01]  /*2d410*/  IMAD.X R14, R0, 0x1, R14, P1 ;  /* 0x00000001000e7824 */ /* 0x000fe200008e060e */
[----:B------:R-:W-:Y:S01]  /*2d420*/  IADD3 R15, P1, R2, R15, RZ ;  /* 0x0000000f020f7210 */ /* 0x000fe20007f3e0ff */
        /* <DEDUP_REMOVED lines=21> */
[----:B--2---:R-:W-:-:S05]  /*2d580*/  IMAD.X R23, R0, 0x1, R23, P5 ;  /* 0x0000000100177824 */ /* 0x004fca00028e0617 */
        /* <DEDUP_REMOVED lines=16> */
[----:B---3--:R-:W-:-:S05]  /*2d690*/  IADD3 R21, P5, R2, R21, RZ ;  /* 0x0000001502157210 */ /* 0x008fca0007fbe0ff */
[----:B------:R0:W-:Y:S04]  /*2d6a0*/  STL [R1+0x1494], R21 ;  /* 0x0014941501007387 */ /* 0x0001e80000100800 */
[----:B------:R-:W3:Y:S01]  /*2d6b0*/  LDL.LU R13, [R1+0x1468] ;  /* 0x00146800010d7983 */ /* 0x000ee20000300800 */
[----:B----4-:R-:W-:-:S05]  /*2d6c0*/  IMAD.X R3, R0, 0x1, R3, P6 ;  /* 0x0000000100037824 */ /* 0x010fca00030e0603 */
        /* <DEDUP_REMOVED lines=9> */
[----:B------:R-:W-:-:S05]  /*2d760*/  IADD3 R22, P6, R2, R22, RZ ;  /* 0x0000001602167210 */ /* 0x000fca0007fde0ff */
[----:B------:R0:W-:Y:S04]  /*2d770*/  STL [R1+0x148c], R22 ;  /* 0x00148c1601007387 */ /* 0x0001e80000100800 */
[----:B0-----:R-:W4:Y:S01]  /*2d780*/  LDL.LU R22, [R1+0x141c] ;  /* 0x00141c0001167983 */ /* 0x001f220000300800 */
[----:B------:R-:W-:Y:S01]  /*2d790*/  IMAD.X R243, R0, 0x1, R243, P1 ;  /* 0x0000000100f37824 */ /* 0x000fe200008e06f3 */
[----:B------:R-:W-:Y:S01]  /*2d7a0*/  IADD3 R242, P1, R2, R242, RZ ;  /* 0x000000f202f27210 */ /* 0x000fe20007f3e0ff */
[----:B------:R-:W-:-:S03]  /*2d7b0*/  IMAD.X R248, R0, 0x1, R248, P2 ;  /* 0x0000000100f87824 */ /* 0x000fc600010e06f8 */
[----:B------:R-:W-:Y:S04]  /*2d7c0*/  STL [R1+0x14b0], R243 ;  /* 0x0014b0f301007387 */ /* 0x000fe80000100800 */
[----:B------:R-:W-:Y:S04]  /*2d7d0*/  STL [R1+0x1484], R242 ;  /* 0x001484f201007387 */ /* 0x000fe80000100800 */
[----:B------:R-:W-:Y:S01]  /*2d7e0*/  STL [R1+0x14a8], R248 ;  /* 0x0014a8f801007387 */ /* 0x000fe20000100800 */
[----:B--2---:R-:W-:Y:S01]  /*2d7f0*/  IADD3 R249, P2, R2, R249, RZ ;  /* 0x000000f902f97210 */ /* 0x004fe20007f5e0ff */
        /* <DEDUP_REMOVED lines=23> */
[----:B------:R-:W-:Y:S01]  /*2d970*/  STL [R1+0x1454], R10 ;  /* 0x0014540a01007387 */ /* 0x000fe20000100800 */
[----:B------:R-:W-:Y:S01]  /*2d980*/  IMAD.X R11, R0, 0x1, R11, P3 ;  /* 0x00000001000b7824 */ /* 0x000fe200018e060b */
[----:B------:R-:W-:-:S02]  /*2d990*/  IADD3 R12, P3, R2, R12, RZ ;  /* 0x0000000c020c7210 */ /* 0x000fc40007f7e0ff */
[----:B0-----:R-:W2:Y:S04]  /*2d9a0*/  LDL.LU R20, [R1+0x1440] ;  /* 0x0014400001147983 */ /* 0x001ea80000300800 */
[----:B------:R0:W-:Y:S01]  /*2d9b0*/  STL [R1+0x144c], R23 ;  /* 0x00144c1701007387 */ /* 0x0001e20000100800 */
[----:B---3--:R-:W-:-:S03]  /*2d9c0*/  IMAD.X R13, R0, 0x1, R13, P4 ;  /* 0x00000001000d7824 */ /* 0x008fc600020e060d */
[----:B0-----:R-:W3:Y:S04]  /*2d9d0*/  LDL.LU R23, [R1+0x1414] ;  /* 0x0014140001177983 */ /* 0x001ee80000300800 */
[----:B------:R-:W-:Y:S01]  /*2d9e0*/  STL [R1+0x1470], R11 ;  /* 0x0014700b01007387 */ /* 0x000fe20000100800 */
[----:B----4-:R-:W-:Y:S01]  /*2d9f0*/  IADD3 R14, P4, R2, R14, RZ ;  /* 0x0000000e020e7210 */ /* 0x010fe20007f9e0ff */
[----:B------:R-:W-:Y:S01]  /*2da00*/  IMAD.X R15, R0, 0x1, R15, P5 ;  /* 0x00000001000f7824 */ /* 0x000fe200028e060f */
[----:B------:R-:W-:Y:S01]  /*2da10*/  IADD3 R16, P5, R2, R16, RZ ;  /* 0x0000001002107210 */ /* 0x000fe20007fbe0ff */
[----:B------:R-:W-:Y:S01]  /*2da20*/  STL [R1+0x1444], R12 ;  /* 0x0014440c01007387 */ /* 0x000fe20000100800 */
[----:B------:R-:W-:-:S03]  /*2da30*/  IMAD.X R17, R0, 0x1, R17, P6 ;  /* 0x0000000100117824 */ /* 0x000fc600030e0611 */
[----:B------:R-:W-:Y:S01]  /*2da40*/  STL [R1+0x1468], R13 ;  /* 0x0014680d01007387 */ /* 0x000fe20000100800 */
[----:B------:R-:W-:-:S03]  /*2da50*/  IADD3 R18, P6, R2, R18, RZ ;  /* 0x0000001202127210 */ /* 0x000fc60007fde0ff */
[----:B------:R-:W-:Y:S04]  /*2da60*/  STL [R1+0x143c], R14 ;  /* 0x00143c0e01007387 */ /* 0x000fe80000100800 */
[----:B------:R-:W-:Y:S01]  /*2da70*/  STL [R1+0x1460], R15 ;  /* 0x0014600f01007387 */ /* 0x000fe20000100800 */
[C---:B------:R-:W-:Y:S02]  /*2da80*/  IMAD.X R3, R0.reuse, 0x1, R3, P2 ;  /* 0x0000000100037824 */ /* 0x040fe400010e0603 */
[----:B------:R-:W-:Y:S01]  /*2da90*/  IMAD.X R19, R0, 0x1, R19, P1 ;  /* 0x0000000100137824 */ /* 0x000fe200008e0613 */
        /* <DEDUP_REMOVED lines=28> */
[----:B--2---:R-:W-:-:S05]  /*2dc60*/  IMAD.X R20, R0, 0x1, R20, P3 ;  /* 0x0000000100147824 */ /* 0x004fca00018e0614 */
[----:B------:R0:W-:Y:S04]  /*2dc70*/  STL [R1+0x1440], R20 ;  /* 0x0014401401007387 */ /* 0x0001e80000100800 */
[----:B------:R-:W2:Y:S01]  /*2dc80*/  LDL.LU R13, [R1+0x13c4] ;  /* 0x0013c400010d7983 */ /* 0x000ea20000300800 */
[----:B---3--:R-:W-:-:S05]  /*2dc90*/  IADD3 R23, P3, R2, R23, RZ ;  /* 0x0000001702177210 */ /* 0x008fca0007f7e0ff */
        /* <DEDUP_REMOVED lines=9> */
[----:B----4-:R-:W-:-:S05]  /*2dd30*/  IMAD.X R3, R0, 0x1, R3, P4 ;  /* 0x0000000100037824 */ /* 0x010fca00020e0603 */
[----:B------:R0:W-:Y:S04]  /*2dd40*/  STL [R1+0x1438], R3 ;  /* 0x0014380301007387 */ /* 0x0001e80000100800 */
[----:B0-----:R-:W4:Y:S01]  /*2dd50*/  LDL.LU R3, [R1+0x13c8] ;  /* 0x0013c80001037983 */ /* 0x001f220000300800 */
[----:B------:R-:W-:Y:S01]  /*2dd60*/  IADD3 R243, P4, R2, R243, RZ ;  /* 0x000000f302f37210 */ /* 0x000fe20007f9e0ff */
[----:B------:R-:W-:Y:S01]  /*2dd70*/  IMAD.X R242, R0, 0x1, R242, P5 ;  /* 0x0000000100f27824 */ /* 0x000fe200028e06f2 */
[----:B------:R-:W-:-:S03]  /*2dd80*/  IADD3 R248, P5, R2, R248, RZ ;  /* 0x000000f802f87210 */ /* 0x000fc60007fbe0ff */
[----:B------:R-:W-:Y:S01]  /*2dd90*/  STL [R1+0x140c], R243 ;  /* 0x00140cf301007387 */ /* 0x000fe20000100800 */
        /* <DEDUP_REMOVED lines=27> */
[----:B0-----:R-:W4:Y:S04]  /*2df50*/  LDL.LU R21, [R1+0x139c] ;  /* 0x00139c0001157983 */ /* 0x001f280000300800 */
[----:B------:R0:W-:Y:S04]  /*2df60*/  STL [R1+0x13f8], R22 ;  /* 0x0013f81601007387 */ /* 0x0001e80000100800 */
[----:B0-----:R-:W4:Y:S01]  /*2df70*/  LDL.LU R22, [R1+0x13c0] ;  /* 0x0013c00001167983 */ /* 0x001f220000300800 */
[----:B------:R-:W-:Y:S01]  /*2df80*/  IADD3 R11, P6, R2, R11, RZ ;  /* 0x0000000b020b7210 */ /* 0x000fe20007fde0ff */
[----:B------:R-:W-:-:S04]  /*2df90*/  IMAD.X R12, R0, 0x1, R12, P1 ;  /* 0x00000001000c7824 */ /* 0x000fc800008e060c */
[----:B------:R-:W-:Y:S04]  /*2dfa0*/  STL [R1+0x13cc], R11 ;  /* 0x0013cc0b01007387 */ /* 0x000fe80000100800 */
[----:B------:R-:W-:Y:S01]  /*2dfb0*/  STL [R1+0x13f0], R12 ;  /* 0x0013f00c01007387 */ /* 0x000fe20000100800 */
[----:B--2---:R-:W-:-:S05]  /*2dfc0*/  IADD3 R13, P1, R2, R13, RZ ;  /* 0x0000000d020d7210 */ /* 0x004fca0007f3e0ff */
[----:B------:R-:W-:Y:S01]  /*2dfd0*/  STL [R1+0x13c4], R13 ;  /* 0x0013c40d01007387 */ /* 0x000fe20000100800 */
[----:B---3--:R-:W-:Y:S01]  /*2dfe0*/  IMAD.X R14, R0, 0x1, R14, P2 ;  /* 0x00000001000e7824 */ /* 0x008fe200010e060e */
[----:B------:R-:W-:Y:S01]  /*2dff0*/  IADD3 R15, P2, R2, R15, RZ ;  /* 0x0000000f020f7210 */ /* 0x000fe20007f5e0ff */
[----:B------:R-:W-:Y:S01]  /*2e000*/  IMAD.X R16, R0, 0x1, R16, P3 ;  /* 0x0000000100107824 */ /* 0x000fe200018e0610 */
[----:B------:R-:W-:Y:S01]  /*2e010*/  IADD3 R17, P3, R2, R17, RZ ;  /* 0x0000001102117210 */ /* 0x000fe20007f7e0ff */
[C---:B------:R-:W-:Y:S01]  /*2e020*/  IMAD.X R18, R0.reuse, 0x1, R18, P4 ;  /* 0x0000000100127824 */ /* 0x040fe200020e0612 */
[----:B------:R-:W-:Y:S01]  /*2e030*/  STL [R1+0x13e8], R14 ;  /* 0x0013e80e01007387 */ /* 0x000fe20000100800 */
[----:B------:R-:W-:-:S03]  /*2e040*/  IMAD.X R20, R0, 0x1, R20, P5 ;  /* 0x0000000100147824 */ /* 0x000fc600028e0614 */
[----:B------:R-:W-:Y:S01]  /*2e050*/  STL [R1+0x13bc], R15 ;  /* 0x0013bc0f01007387 */ /* 0x000fe20000100800 */
[C---:B------:R-:W-:Y:S02]  /*2e060*/  IADD3 R19, P4, R2.reuse, R19, RZ ;  /* 0x0000001302137210 */ /* 0x040fe40007f9e0ff */
[----:B------:R-:W-:Y:S01]  /*2e070*/  IADD3 R23, P5, R2, R23, RZ ;  /* 0x0000001702177210 */ /* 0x000fe20007fbe0ff */
[----:B------:R-:W-:Y:S04]  /*2e080*/  STL [R1+0x13e0], R16 ;  /* 0x0013e01001007387 */ /* 0x000fe80000100800 */
        /* <DEDUP_REMOVED lines=26> */
[----:B------:R-:W-:-:S05]  /*2e230*/  IADD3 R21, P6, R2, R21, RZ ;  /* 0x0000001502157210 */ /* 0x000fca0007fde0ff */
[----:B------:R0:W-:Y:S04]  /*2e240*/  STL [R1+0x139c], R21 ;  /* 0x00139c1501007387 */ /* 0x0001e80000100800 */
        /* <DEDUP_REMOVED lines=11> */
[----:B--2---:R-:W-:Y:S01]  /*2e300*/  IADD3 R23, P1, R2, R23, RZ ;  /* 0x0000001702177210 */ /* 0x004fe20007f3e0ff */
[----:B---3--:R-:W-:Y:S01]  /*2e310*/  IMAD.X R243, R0, 0x1, R243, P2 ;  /* 0x0000000100f37824 */ /* 0x008fe200010e06f3 */
[----:B------:R-:W-:Y:S01]  /*2e320*/  IADD3 R242, P2, R2, R242, RZ ;  /* 0x000000f202f27210 */ /* 0x000fe20007f5e0ff */
[----:B------:R-:W-:-:S02]  /*2e330*/  IMAD.X R248, R0, 0x1, R248, P3 ;  /* 0x0000000100f87824 */ /* 0x000fc400018e06f8 */
[----:B------:R0:W-:Y:S04]  /*2e340*/  STL [R1+0x1394], R23 ;  /* 0x0013941701007387 */ /* 0x0001e80000100800 */
[----:B0-----:R-:W2:Y:S04]  /*2e350*/  LDL.LU R23, [R1+0x1324] ;  /* 0x0013240001177983 */ /* 0x001ea80000300800 */
        /* <DEDUP_REMOVED lines=33> */
[----:B------:R-:W-:-:S03]  /*2e570*/  IMAD.X R13, R0, 0x1, R13, P5 ;  /* 0x00000001000d7824 */ /* 0x000fc600028e060d */
[----:B------:R-:W-:Y:S01]  /*2e580*/  STL [R1+0x1378], R11 ;  /* 0x0013780b01007387 */ /* 0x000fe20000100800 */
[----:B------:R-:W-:Y:S01]  /*2e590*/  IADD3 R14, P5, R2, R14, RZ ;  /* 0x0000000e020e7210 */ /* 0x000fe20007fbe0ff */
        /* <DEDUP_REMOVED lines=90> */
[----:B0-----:R-:W3:Y:S04]  /*2eb40*/  LDL.LU R23, [R1+0x12c8] ;  /* 0x0012c80001177983 */ /* 0x001ee80000300800 */
[----:B------:R-:W-:Y:S04]  /*2eb50*/  STL [R1+0x12d4], R11 ;  /* 0x0012d40b01007387 */ /* 0x000fe80000100800 */
[----:B------:R-:W-:Y:S01]  /*2eb60*/  STL [R1+0x12f8], R12 ;  /* 0x0012f80c01007387 */ /* 0x000fe20000100800 */
[----:B----4-:R-:W-:Y:S01]  /*2eb70*/  IMAD.X R14, R0, 0x1, R14, P3 ;  /* 0x00000001000e7824 */ /* 0x010fe200018e060e */
[----:B------:R-:W-:Y:S01]  /*2eb80*/  IADD3 R15, P3, R2, R15, RZ ;  /* 0x0000000f020f7210 */ /* 0x000fe20007f7e0ff */
[----:B------:R-:W-:Y:S01]  /*2eb90*/  IMAD.X R16, R0, 0x1, R16, P4 ;  /* 0x0000000100107824 */ /* 0x000fe200020e0610 */
[----:B------:R-:W-:Y:S01]  /*2eba0*/  IADD3 R17, P4, R2, R17, RZ ;  /* 0x0000001102117210 */ /* 0x000fe20007f9e0ff */
[----:B------:R-:W-:Y:S01]  /*2ebb0*/  STL [R1+0x12cc], R13 ;  /* 0x0012cc0d01007387 */ /* 0x000fe20000100800 */
[----:B------:R-:W-:-:S02]  /*2ebc0*/  IMAD.X R18, R0, 0x1, R18, P5 ;  /* 0x0000000100127824 */ /* 0x000fc400028e0612 */
[----:B------:R-:W-:Y:S01]  /*2ebd0*/  IMAD.X R20, R0, 0x1, R20, P6 ;  /* 0x0000000100147824 */ /* 0x000fe200030e0614 */
[----:B------:R-:W-:Y:S04]  /*2ebe0*/  STL [R1+0x12f0], R14 ;  /* 0x0012f00e01007387 */ /* 0x000fe80000100800 */
        /* <DEDUP_REMOVED lines=142> */
[----:B------:R-:W-:Y:S04]  /*2f4d0*/  STL [R1+0x121c], R243 ;  /* 0x00121cf301007387 */ /* 0x000fe80000100800 */
[----:B------:R-:W-:Y:S04]  /*2f4e0*/  STL [R1+0x1240], R242 ;  /* 0x001240f201007387 */ /* 0x000fe80000100800 */
[----:B------:R-:W-:Y:S01]  /*2f4f0*/  STL [R1+0x1214], R248 ;  /* 0x001214f801007387 */ /* 0x000fe20000100800 */
[----:B----4-:R-:W-:Y:S01]  /*2f500*/  IMAD.X R249, R0, 0x1, R249, P2 ;  /* 0x0000000100f97824 */ /* 0x010fe200010e06f9 */
        /* <DEDUP_REMOVED lines=29> */
[----:B------:R-:W-:-:S03]  /*2f6e0*/  IADD3 R13, P3, R2, R13, RZ ;  /* 0x0000000d020d7210 */ /* 0x000fc60007f7e0ff */
[----:B------:R-:W-:Y:S04]  /*2f6f0*/  STL [R1+0x11dc], R11 ;  /* 0x0011dc0b01007387 */ /* 0x000fe80000100800 */
[----:B------:R-:W-:Y:S01]  /*2f700*/  STL [R1+0x1200], R12 ;  /* 0x0012000c01007387 */ /* 0x000fe20000100800 */
[----:B------:R-:W-:Y:S01]  /*2f710*/  IMAD.X R14, R0, 0x1, R14, P4 ;  /* 0x00000001000e7824 */ /* 0x000fe200020e060e */
        /* <DEDUP_REMOVED lines=90> */
[----:B------:R-:W-:Y:S04]  /*2fcc0*/  STL [R1+0x1188], R11 ;  /* 0x0011880b01007387 */ /* 0x000fe80000100800 */
[----:B------:R-:W-:Y:S04]  /*2fcd0*/  STL [R1+0x115c], R12 ;  /* 0x00115c0c01007387 */ /* 0x000fe80000100800 */
[----:B------:R-:W-:Y:S01]  /*2fce0*/  STL [R1+0x1180], R13 ;  /* 0x0011800d01007387 */ /* 0x000fe20000100800 */
[----:B----4-:R-:W-:Y:S01]  /*2fcf0*/  IADD3 R14, P1, R2, R14, RZ ;  /* 0x0000000e020e7210 */ /* 0x010fe20007f3e0ff */
        /* <DEDUP_REMOVED lines=148> */
[----:B------:R-:W-:Y:S04]  /*30640*/  STL [R1+0x10d0], R243 ;  /* 0x0010d0f301007387 */ /* 0x000fe80000100800 */
[----:B------:R-:W-:Y:S01]  /*30650*/  STL [R1+0x10a4], R242 ;  /* 0x0010a4f201007387 */ /* 0x000fe20000100800 */
[----:B----4-:R-:W-:Y:S01]  /*30660*/  IADD3 R249, P6, R2, R249, RZ ;  /* 0x000000f902f97210 */ /* 0x010fe20007fde0ff */
        /* <DEDUP_REMOVED lines=34> */
[----:B------:R-:W-:Y:S01]  /*30890*/  IADD3 R14, P2, R2, R14, RZ ;  /* 0x0000000e020e7210 */ /* 0x000fe20007f5e0ff */
        /* <DEDUP_REMOVED lines=148> */
[----:B------:R-:W-:Y:S04]  /*311e0*/  STL [R1+0xfd8], R243 ;  /* 0x000fd8f301007387 */ /* 0x000fe80000100800 */
[----:B------:R-:W-:Y:S01]  /*311f0*/  STL [R1+0xfac], R242 ;  /* 0x000facf201007387 */ /* 0x000fe20000100800 */
        /* <DEDUP_REMOVED lines=1528> */
[----:B------:R-:W-:Y:S01]  /*37180*/  IMAD.X R19, R0, 0x1, R19, P2 ;  /* 0x0000000100137824 */ /* 0x000fe200010e0613 */
[----:B------:R-:W-:Y:S01]  /*37190*/  STL [R1+0x7a4], R14 ;  /* 0x0007a40e01007387 */ /* 0x000fe20000100800 */
[----:B------:R-:W-:-:S03]  /*371a0*/  IADD3 R21, P2, R2, R21, RZ ;  /* 0x0000001502157210 */ /* 0x000fc60007f5e0ff */
[----:B------:R-:W-:Y:S04]  /*371b0*/  STL [R1+0x7c8], R15 ;  /* 0x0007c80f01007387 */ /* 0x000fe80000100800 */
[----:B------:R-:W-:Y:S04]  /*371c0*/  STL [R1+0x79c], R16 ;  /* 0x00079c1001007387 */ /* 0x000fe80000100800 */
[----:B------:R-:W-:Y:S04]  /*371d0*/  STL [R1+0x7c0], R17 ;  /* 0x0007c01101007387 */ /* 0x000fe80000100800 */
[----:B------:R-:W-:Y:S04]  /*371e0*/  STL [R1+0x794], R18 ;  /* 0x0007941201007387 */ /* 0x000fe80000100800 */
[----:B------:R0:W-:Y:S04]  /*371f0*/  STL [R1+0x78c], R21 ;  /* 0x00078c1501007387 */ /* 0x0001e80000100800 */
[----:B------:R-:W-:Y:S04]  /*37200*/  STL [R1+0x7b8], R19 ;  /* 0x0007b81301007387 */ /* 0x000fe80000100800 */
[----:B0-----:R-:W4:Y:S01]  /*37210*/  LDL.LU R21, [R1+0x7a0] ;  /* 0x0007a00001157983 */ /* 0x001f220000300800 */
[----:B------:R-:W-:-:S03]  /*37220*/  IMAD.X R22, R0, 0x1, R22, P3 ;  /* 0x0000000100167824 */ /* 0x000fc600018e0616 */
[----:B------:R-:W4:Y:S04]  /*37230*/  LDL.LU R243, [R1+0x774] ;  /* 0x0007740001f37983 */ /* 0x000f280000300800 */
[----:B------:R0:W-:Y:S04]  /*37240*/  STL [R1+0x7b0], R22 ;  /* 0x0007b01601007387 */ /* 0x0001e80000100800 */
        /* <DEDUP_REMOVED lines=64> */
[----:B------:R0:W-:Y:S01]  /*37650*/  STL [R1+0x73c], R22 ;  /* 0x00073c1601007387 */ /* 0x0001e20000100800 */
[----:B------:R-:W-:-:S03]  /*37660*/  IADD3 R11, P1, R2, R11, RZ ;  /* 0x0000000b020b7210 */ /* 0x000fc60007f3e0ff */
[----:B------:R-:W-:Y:S01]  /*37670*/  STL [R1+0x768], R10 ;  /* 0x0007680a01007387 */ /* 0x000fe20000100800 */
[----:B------:R-:W-:-:S03]  /*37680*/  IMAD.X R12, R0, 0x1, R12, P2 ;  /* 0x00000001000c7824 */ /* 0x000fc600010e060c */
        /* <DEDUP_REMOVED lines=21> */
[----:B------:R1:W-:Y:S04]  /*377e0*/  STL [R1+0x714], R19 ;  /* 0x0007141301007387 */ /* 0x0003e80000100800 */
        /* <DEDUP_REMOVED lines=22> */
[----:B--2---:R-:W-:-:S05]  /*37950*/  IADD3 R22, P1, R2, R22, RZ ;  /* 0x0000001602167210 */ /* 0x004fca0007f3e0ff */
[----:B------:R2:W-:Y:S04]  /*37960*/  STL [R1+0x704], R22 ;  /* 0x0007041601007387 */ /* 0x0005e80000100800 */
[----:B------:R-:W4:Y:S01]  /*37970*/  LDL.LU R15, [R1+0x6d8] ;  /* 0x0006d800010f7983 */ /* 0x000f220000300800 */
[----:B---3--:R-:W-:-:S05]  /*37980*/  IMAD.X R23, R0, 0x1, R23, P2 ;  /* 0x0000000100177824 */ /* 0x008fca00010e0617 */
[----:B------:R3:W-:Y:S04]  /*37990*/  STL [R1+0x728], R23 ;  /* 0x0007281701007387 */ /* 0x0007e80000100800 */
[----:B------:R-:W4:Y:S04]  /*379a0*/  LDL.LU R16, [R1+0x17b8] ;  /* 0x0017b80001107983 */ /* 0x000f280000300800 */
[----:B------:R-:W4:Y:S04]  /*379b0*/  LDL.LU R17, [R1+0x6d0] ;  /* 0x0006d00001117983 */ /* 0x000f280000300800 */
[----:B------:R-:W4:Y:S04]  /*379c0*/  LDL.LU R18, [R1+0x17b0] ;  /* 0x0017b00001127983 */ /* 0x000f280000300800 */
[----:B-1----:R-:W4:Y:S04]  /*379d0*/  LDL.LU R19, [R1+0x6c8] ;  /* 0x0006c80001137983 */ /* 0x002f280000300800 */
[----:B0-----:R-:W4:Y:S04]  /*379e0*/  LDL.LU R20, [R1+0x17a8] ;  /* 0x0017a80001147983 */ /* 0x001f280000300800 */
[----:B------:R-:W4:Y:S04]  /*379f0*/  LDL.LU R21, [R1+0x6c0] ;  /* 0x0006c00001157983 */ /* 0x000f280000300800 */
[----:B--2---:R-:W2:Y:S04]  /*37a00*/  LDL.LU R22, [R1+0x17a0] ;  /* 0x0017a00001167983 */ /* 0x004ea80000300800 */
[----:B---3--:R-:W3:Y:S01]  /*37a10*/  LDL.LU R23, [R1+0x6b8] ;  /* 0x0006b80001177983 */ /* 0x008ee20000300800 */
        /* <DEDUP_REMOVED lines=16> */
[----:B------:R-:W-:Y:S04]  /*37b20*/  STL [R1+0x710], R250 ;  /* 0x000710fa01007387 */ /* 0x000fe80000100800 */
[----:B------:R-:W-:Y:S04]  /*37b30*/  STL [R1+0x6e4], R251 ;  /* 0x0006e4fb01007387 */ /* 0x000fe80000100800 */
[----:B------:R-:W-:Y:S04]  /*37b40*/  STL [R1+0x708], R252 ;  /* 0x000708fc01007387 */ /* 0x000fe80000100800 */
[----:B------:R-:W-:Y:S04]  /*37b50*/  STL [R1+0x6dc], R4 ;  /* 0x0006dc0401007387 */ /* 0x000fe80000100800 */
[----:B------:R0:W-:Y:S02]  /*37b60*/  STL [R1+0x700], R5 ;  /* 0x0007000501007387 */ /* 0x0001e40000100800 */
[----:B0-----:R-:W0:Y:S01]  /*37b70*/  LDC R5, c[0x0][0x23c] ;  /* 0x00008f00ff057b82 */ /* 0x001e220000000800 */
[----:B------:R-:W-:Y:S01]  /*37b80*/  IADD3 R6, P1, R2, R6, RZ ;  /* 0x0000000602067210 */ /* 0x000fe20007f3e0ff */
[----:B------:R-:W-:Y:S01]  /*37b90*/  IMAD.X R7, R0, 0x1, R7, P2 ;  /* 0x0000000100077824 */ /* 0x000fe200010e0607 */
[----:B------:R-:W-:Y:S01]  /*37ba0*/  IADD3 R8, P2, R2, R8, RZ ;  /* 0x0000000802087210 */ /* 0x000fe20007f5e0ff */
[----:B------:R-:W-:Y:S01]  /*37bb0*/  IMAD.X R9, R0, 0x1, R9, P3 ;  /* 0x0000000100097824 */ /* 0x000fe200018e0609 */
[----:B------:R-:W-:Y:S01]  /*37bc0*/  IADD3 R10, P3, R2, R10, RZ ;  /* 0x0000000a020a7210 */ /* 0x000fe20007f7e0ff */
[----:B------:R1:W-:Y:S01]  /*37bd0*/  STL [R1+0x6d4], R6 ;  /* 0x0006d40601007387 */ /* 0x0003e20000100800 */
[----:B------:R-:W-:-:S03]  /*37be0*/  IMAD.X R11, R0, 0x1, R11, P4 ;  /* 0x00000001000b7824 */ /* 0x000fc600020e060b */
[----:B------:R1:W-:Y:S01]  /*37bf0*/  STL [R1+0x6f8], R7 ;  /* 0x0006f80701007387 */ /* 0x0003e20000100800 */
[----:B------:R-:W-:-:S03]  /*37c00*/  IADD3 R12, P4, R2, R12, RZ ;  /* 0x0000000c020c7210 */ /* 0x000fc60007f9e0ff */
[----:B------:R1:W-:Y:S01]  /*37c10*/  STL [R1+0x6cc], R8 ;  /* 0x0006cc0801007387 */ /* 0x0003e20000100800 */
[----:B------:R-:W-:-:S03]  /*37c20*/  IMAD.X R13, R0, 0x1, R13, P5 ;  /* 0x00000001000d7824 */ /* 0x000fc600028e060d */
[----:B------:R1:W-:Y:S01]  /*37c30*/  STL [R1+0x6f0], R9 ;  /* 0x0006f00901007387 */ /* 0x0003e20000100800 */
[----:B------:R-:W-:-:S03]  /*37c40*/  IADD3 R14, P5, R2, R14, RZ ;  /* 0x0000000e020e7210 */ /* 0x000fc60007fbe0ff */
[----:B------:R1:W-:Y:S04]  /*37c50*/  STL [R1+0x6c4], R10 ;  /* 0x0006c40a01007387 */ /* 0x0003e80000100800 */
[----:B------:R1:W-:Y:S04]  /*37c60*/  STL [R1+0x6e8], R11 ;  /* 0x0006e80b01007387 */ /* 0x0003e80000100800 */
[----:B------:R1:W-:Y:S04]  /*37c70*/  STL [R1+0x6bc], R12 ;  /* 0x0006bc0c01007387 */ /* 0x0003e80000100800 */
[----:B------:R1:W-:Y:S01]  /*37c80*/  STL [R1+0x6e0], R13 ;  /* 0x0006e00d01007387 */ /* 0x0003e20000100800 */
[----:B0-----:R-:W-:-:S03]  /*37c90*/  IMAD.SHL.U32 R5, R5, 0x80, RZ ;  /* 0x0000008005057824 */ /* 0x001fc600078e00ff */
[----:B------:R0:W-:Y:S01]  /*37ca0*/  STL [R1+0x6b4], R14 ;  /* 0x0006b40e01007387 */ /* 0x0001e20000100800 */
[----:B------:R-:W-:-:S05]  /*37cb0*/  IMAD.X R15, R0, 0x1, R15, P6 ;  /* 0x00000001000f7824 */ /* 0x000fca00030e060f */
[----:B------:R0:W-:Y:S01]  /*37cc0*/  STL [R1+0x6d8], R15 ;  /* 0x0006d80f01007387 */ /* 0x0001e20000100800 */
[C---:B------:R-:W-:Y:S01]  /*37cd0*/  IADD3 R16, P6, R5.reuse, R16, RZ ;  /* 0x0000001005107210 */ /* 0x040fe20007fde0ff */
[C---:B------:R-:W-:Y:S01]  /*37ce0*/  IMAD.X R17, R0.reuse, 0x1, R17, P1 ;  /* 0x0000000100117824 */ /* 0x040fe200008e0611 */
[C---:B------:R-:W-:Y:S01]  /*37cf0*/  IADD3 R18, P1, R5.reuse, R18, RZ ;  /* 0x0000001205127210 */ /* 0x040fe20007f3e0ff */
[C---:B------:R-:W-:Y:S01]  /*37d00*/  IMAD.X R19, R0.reuse, 0x1, R19, P2 ;  /* 0x0000000100137824 */ /* 0x040fe200010e0613 */
[----:B------:R-:W-:Y:S01]  /*37d10*/  IADD3 R20, P2, R5, R20, RZ ;  /* 0x0000001405147210 */ /* 0x000fe20007f5e0ff */
[----:B------:R0:W-:Y:S01]  /*37d20*/  STL [R1+0x17b8], R16 ;  /* 0x0017b81001007387 */ /* 0x0001e20000100800 */
[----:B------:R-:W-:-:S03]  /*37d30*/  IMAD.X R21, R0, 0x1, R21, P3 ;  /* 0x0000000100157824 */ /* 0x000fc600018e0615 */
[----:B------:R0:W-:Y:S01]  /*37d40*/  STL [R1+0x6d0], R17 ;  /* 0x0006d01101007387 */ /* 0x0001e20000100800 */
[----:B--2---:R-:W-:-:S03]  /*37d50*/  IADD3 R22, P3, R5, R22, RZ ;  /* 0x0000001605167210 */ /* 0x004fc60007f7e0ff */
[----:B------:R2:W-:Y:S04]  /*37d60*/  STL [R1+0x17b0], R18 ;  /* 0x0017b01201007387 */ /* 0x0005e80000100800 */
[----:B------:R2:W-:Y:S01]  /*37d70*/  STL [R1+0x6c8], R19 ;  /* 0x0006c81301007387 */ /* 0x0005e20000100800 */
[----:B---3--:R-:W-:-:S03]  /*37d80*/  IMAD.X R23, R0, 0x1, R23, P4 ;  /* 0x0000000100177824 */ /* 0x008fc600020e0617 */
[----:B------:R3:W-:Y:S04]  /*37d90*/  STL [R1+0x17a8], R20 ;  /* 0x0017a81401007387 */ /* 0x0007e80000100800 */
[----:B------:R3:W-:Y:S04]  /*37da0*/  STL [R1+0x6c0], R21 ;  /* 0x0006c01501007387 */ /* 0x0007e80000100800 */
[----:B------:R3:W-:Y:S04]  /*37db0*/  STL [R1+0x17a0], R22 ;  /* 0x0017a01601007387 */ /* 0x0007e80000100800 */
[----:B------:R-:W3:Y:S04]  /*37dc0*/  LDL.LU R242, [R1+0x6b0] ;  /* 0x0006b00001f27983 */ /* 0x000ee80000300800 */
[----:B------:R3:W-:Y:S04]  /*37dd0*/  STL [R1+0x6b8], R23 ;  /* 0x0006b81701007387 */ /* 0x0007e80000100800 */
        /* <DEDUP_REMOVED lines=22> */
[----:B------:R-:W4:Y:S04]  /*37f40*/  LDL.LU R15, [R1+0x1740] ;  /* 0x00174000010f7983 */ /* 0x000f280000300800 */
[----:B------:R-:W4:Y:S04]  /*37f50*/  LDL.LU R16, [R1+0x1764] ;  /* 0x0017640001107983 */ /* 0x000f280000300800 */
[----:B------:R-:W4:Y:S04]  /*37f60*/  LDL.LU R17, [R1+0x1738] ;  /* 0x0017380001117983 */ /* 0x000f280000300800 */
[----:B--2---:R-:W2:Y:S04]  /*37f70*/  LDL.LU R18, [R1+0x175c] ;  /* 0x00175c0001127983 */ /* 0x004ea80000300800 */
[----:B------:R-:W2:Y:S04]  /*37f80*/  LDL.LU R19, [R1+0x1730] ;  /* 0x0017300001137983 */ /* 0x000ea80000300800 */
[----:B---3--:R-:W3:Y:S04]  /*37f90*/  LDL.LU R20, [R1+0x1754] ;  /* 0x0017540001147983 */ /* 0x008ee80000300800 */
[----:B------:R-:W3:Y:S04]  /*37fa0*/  LDL.LU R21, [R1+0x1728] ;  /* 0x0017280001157983 */ /* 0x000ee80000300800 */
[----:B------:R-:W3:Y:S04]  /*37fb0*/  LDL.LU R22, [R1+0x174c] ;  /* 0x00174c0001167983 */ /* 0x000ee80000300800 */
[----:B------:R-:W3:Y:S04]  /*37fc0*/  LDL.LU R23, [R1+0x1720] ;  /* 0x0017200001177983 */ /* 0x000ee80000300800 */
[----:B----4-:R-:W4:Y:S01]  /*37fd0*/  LDL.LU R3, [R1+0x1744] ;  /* 0x0017440001037983 */ /* 0x010f220000300800 */
[----:B------:R-:W-:Y:S01]  /*37fe0*/  SHF.R.S32.HI R4, RZ, 0x1f, R5 ;  /* 0x0000001fff047819 */ /* 0x000fe20000011405 */
[----:B------:R-:W-:-:S02]  /*37ff0*/  WARPGROUP.DEPBAR.LE gsb0, 0x0 ;  /* 0x00008000000079c5 */ /* 0x000fc40000010000 */
[----:B------:R-:W-:Y:S01]  /*38000*/  WARPGROUP.ARRIVE ;  /* 0x00000000000079c5 */ /* 0x000fe20000000000 */
[----:B------:R-:W-:Y:S01]  /*38010*/  UMOV UR22, UR10 ;  /* 0x0000000a00167c82 */ /* 0x000fe20008000000 */
[----:B------:R-:W-:Y:S01]  /*38020*/  IMAD.X R242, R0, 0x1, R242, P5 ;  /* 0x0000000100f27824 */ /* 0x000fe200028e06f2 */
[----:B------:R-:W-:Y:S01]  /*38030*/  IADD3 R2, P5, R5, R2, RZ ;  /* 0x0000000205027210 */ /* 0x000fe20007fbe0ff */
[----:B------:R-:W-:-:S03]  /*38040*/  IMAD.X R247, R4, 0x1, R247, P6 ;  /* 0x0000000104f77824 */ /* 0x000fc600030e06f7 */
[----:B------:R0:W-:Y:S04]  /*38050*/  STL [R1+0x6b0], R242 ;  /* 0x0006b0f201007387 */ /* 0x0001e80000100800 */
[----:B0-----:R0:W5:Y:S04]  /*38060*/  LDL.LU R242, [R1+0x1810] ;  /* 0x0018100001f27983 */ /* 0x0011680000300800 */
[----:B------:R1:W-:Y:S04]  /*38070*/  STL [R1+0x1790], R2 ;  /* 0x0017900201007387 */ /* 0x0003e80000100800 */
        /* <DEDUP_REMOVED lines=39> */
[----:B--2---:R-:W-:-:S03]  /*382f0*/  IMAD.X R18, R4, 0x1, R18, P5 ;  /* 0x0000000104127824 */ /* 0x004fc600028e0612 */
[----:B------:R2:W-:Y:S01]  /*38300*/  STL [R1+0x176c], R14 ;  /* 0x00176c0e01007387 */ /* 0x0005e20000100800 */
[----:B------:R-:W-:-:S03]  /*38310*/  IADD3 R19, P5, R5, R19, RZ ;  /* 0x0000001305137210 */ /* 0x000fc60007fbe0ff */
[----:B------:R2:W-:Y:S01]  /*38320*/  STL [R1+0x1740], R15 ;  /* 0x0017400f01007387 */ /* 0x0005e20000100800 */
[----:B---3--:R-:W-:-:S03]  /*38330*/  IMAD.X R20, R4, 0x1, R20, P6 ;  /* 0x0000000104147824 */ /* 0x008fc600030e0614 */
[----:B------:R3:W-:Y:S01]  /*38340*/  STL [R1+0x1764], R16 ;  /* 0x0017641001007387 */ /* 0x0007e20000100800 */
[----:B------:R-:W-:-:S03]  /*38350*/  IADD3 R21, P6, R5, R21, RZ ;  /* 0x0000001505157210 */ /* 0x000fc60007fde0ff */
[----:B------:R3:W-:Y:S04]  /*38360*/  STL [R1+0x1738], R17 ;  /* 0x0017381101007387 */ /* 0x0007e80000100800 */
[----:B------:R3:W-:Y:S01]  /*38370*/  STL [R1+0x175c], R18 ;  /* 0x00175c1201007387 */ /* 0x0007e20000100800 */
[----:B------:R-:W-:-:S03]  /*38380*/  IMAD.X R22, R4, 0x1, R22, P1 ;  /* 0x0000000104167824 */ /* 0x000fc600008e0616 */
[----:B------:R3:W-:Y:S01]  /*38390*/  STL [R1+0x1730], R19 ;  /* 0x0017301301007387 */ /* 0x0007e20000100800 */
[----:B------:R-:W-:-:S03]  /*383a0*/  IADD3 R23, P1, R5, R23, RZ ;  /* 0x0000001705177210 */ /* 0x000fc60007f3e0ff */
[----:B------:R3:W-:Y:S04]  /*383b0*/  STL [R1+0x1754], R20 ;  /* 0x0017541401007387 */ /* 0x0007e80000100800 */
[----:B------:R3:W-:Y:S01]  /*383c0*/  STL [R1+0x1728], R21 ;  /* 0x0017281501007387 */ /* 0x0007e20000100800 */
[----:B----4-:R-:W-:-:S03]  /*383d0*/  IMAD.X R3, R4, 0x1, R3, P2 ;  /* 0x0000000104037824 */ /* 0x010fc600010e0603 */
[----:B------:R-:W4:Y:S04]  /*383e0*/  LDL.LU R0, [R1+0x1718] ;  /* 0x0017180001007983 */ /* 0x000f280000300800 */
[----:B------:R3:W-:Y:S04]  /*383f0*/  STL [R1+0x174c], R22 ;  /* 0x00174c1601007387 */ /* 0x0007e80000100800 */
[----:B-1----:R-:W4:Y:S04]  /*38400*/  LDL.LU R2, [R1+0x173c] ;  /* 0x00173c0001027983 */ /* 0x002f280000300800 */
[----:B------:R1:W-:Y:S04]  /*38410*/  STL [R1+0x1720], R23 ;  /* 0x0017201701007387 */ /* 0x0003e80000100800 */
[----:B0-----:R-:W4:Y:S04]  /*38420*/  LDL.LU R247, [R1+0x1710] ;  /* 0x0017100001f77983 */ /* 0x001f280000300800 */
        /* <DEDUP_REMOVED lines=24> */
[----:B------:R-:W3:Y:S04]  /*385b0*/  LDL.LU R20, [R1+0x16b0] ;  /* 0x0016b00001147983 */ /* 0x000ee80000300800 */
[----:B------:R-:W3:Y:S04]  /*385c0*/  LDL.LU R21, [R1+0x16d4] ;  /* 0x0016d40001157983 */ /* 0x000ee80000300800 */
[----:B------:R-:W3:Y:S04]  /*385d0*/  LDL.LU R22, [R1+0x16a8] ;  /* 0x0016a80001167983 */ /* 0x000ee80000300800 */
[----:B-1----:R-:W3:Y:S04]  /*385e0*/  LDL.LU R23, [R1+0x16cc] ;  /* 0x0016cc0001177983 */ /* 0x002ee80000300800 */
[----:B0-----:R-:W3:Y:S01]  /*385f0*/  LDL.LU R3, [R1+0x16a0] ;  /* 0x0016a00001037983 */ /* 0x001ee20000300800 */
[----:B------:R-:W-:-:S02]  /*38600*/  UMOV UR23, UR11 ;  /* 0x0000000b00177c82 */ /* 0x000fc40008000000 */
[----:B------:R-:W-:Y:S01]  /*38610*/  QGMMA.64x64x32.F32.E4M3.E4M3 R88, gdesc[UR20], R88, gsb0 ;  /* 0x00e00000145879f3 */ /* 0x000fe20008000858 */
[----:B------:R-:W-:Y:S01]  /*38620*/  UMOV UR26, UR14 ;  /* 0x0000000e001a7c82 */ /* 0x000fe20008000000 */
[----:B------:R-:W-:Y:S01]  /*38630*/  UMOV UR27, UR15 ;  /* 0x0000000f001b7c82 */ /* 0x000fe20008000000 */
[----:B------:R-:W-:Y:S02]  /*38640*/  WARPGROUP.DEPBAR.LE gsb0, 0x0 ;  /* 0x00008000000079c5 */ /* 0x000fe40000010000 */
[----:B------:R-:W-:-:S06]  /*38650*/  WARPGROUP.ARRIVE ;  /* 0x00000000000079c5 */ /* 0x000fcc0000000000 */
[----:B------:R-:W-:Y:S01]  /*38660*/  QGMMA.64x64x32.F32.E4M3.E4M3 R88, gdesc[UR24], R88, gsb0 ;  /* 0x00e00000185879f3 */ /* 0x000fe20008000858 */
[----:B------:R-:W-:Y:S01]  /*38670*/  UMOV UR30, UR18 ;  /* 0x00000012001e7c82 */ /* 0x000fe20008000000 */
[----:B------:R-:W-:Y:S01]  /*38680*/  UMOV UR31, UR19 ;  /* 0x00000013001f7c82 */ /* 0x000fe20008000000 */
[----:B------:R-:W-:Y:S02]  /*38690*/  WARPGROUP.DEPBAR.LE gsb0, 0x0 ;  /* 0x00008000000079c5 */ /* 0x000fe40000010000 */
[----:B------:R-:W-:-:S06]  /*386a0*/  WARPGROUP.ARRIVE ;  /* 0x00000000000079c5 */ /* 0x000fcc0000000000 */
[----:B------:R-:W-:Y:S01]  /*386b0*/  QGMMA.64x64x32.F32.E4M3.E4M3 R56, gdesc[UR28], R56, gsb0 ;  /* 0x00e000001c3879f3 */ /* 0x000fe20008000838 */
[C---:B----4-:R-:W-:Y:S01]  /*386c0*/  IADD3 R0, P2, R5.reuse, R0, RZ ;  /* 0x0000000005007210 */ /* 0x050fe20007f5e0ff */
        /* <DEDUP_REMOVED lines=35> */
[----:B--2---:R-:W-:-:S03]  /*38900*/  IADD3 R14, P6, R5, R14, RZ ;  /* 0x0000000e050e7210 */ /* 0x004fc60007fde0ff */
[----:B------:R2:W-:Y:S01]  /*38910*/  STL [R1+0x16d8], R10 ;  /* 0x0016d80a01007387 */ /* 0x0005e20000100800 */
[----:B------:R-:W-:-:S03]  /*38920*/  IMAD.X R15, R4, 0x1, R15, P1 ;  /* 0x00000001040f7824 */ /* 0x000fc600008e060f */
[----:B------:R2:W-:Y:S01]  /*38930*/  STL [R1+0x16fc], R11 ;  /* 0x0016fc0b01007387 */ /* 0x0005e20000100800 */
[----:B---3--:R-:W-:-:S03]  /*38940*/  IADD3 R16, P1, R5, R16, RZ ;  /* 0x0000001005107210 */ /* 0x008fc60007f3e0ff */
        /* <DEDUP_REMOVED lines=10> */
[----:B------:R3:W-:Y:S04]  /*389f0*/  STL [R1+0x16e4], R17 ;  /* 0x0016e41101007387 */ /* 0x0007e80000100800 */
[----:B------:R3:W-:Y:S01]  /*38a00*/  STL [R1+0x16b8], R18 ;  /* 0x0016b81201007387 */ /* 0x0007e20000100800 */
[----:B------:R-:W-:-:S03]  /*38a10*/  IADD3 R22, P4, R5, R22, RZ ;  /* 0x0000001605167210 */ /* 0x000fc60007f9e0ff */
[----:B------:R3:W-:Y:S01]  /*38a20*/  STL [R1+0x16dc], R19 ;  /* 0x0016dc1301007387 */ /* 0x0007e20000100800 */
[----:B------:R-:W-:-:S03]  /*38a30*/  IMAD.X R23, R4, 0x1, R23, P5 ;  /* 0x0000000104177824 */ /* 0x000fc600028e0617 */
[----:B------:R3:W-:Y:S04]  /*38a40*/  STL [R1+0x16b0], R20 ;  /* 0x0016b01401007387 */ /* 0x0007e80000100800 */
[----:B------:R3:W-:Y:S01]  /*38a50*/  STL [R1+0x16d4], R21 ;  /* 0x0016d41501007387 */ /* 0x0007e20000100800 */
[----:B------:R-:W-:-:S03]  /*38a60*/  IADD3 R3, P5, R5, R3, RZ ;  /* 0x0000000305037210 */ /* 0x000fc60007fbe0ff */
[----:B0-----:R-:W3:Y:S04]  /*38a70*/  LDL.LU R0, [R1+0x16c4] ;  /* 0x0016c40001007983 */ /* 0x001ee80000300800 */
[----:B------:R0:W-:Y:S04]  /*38a80*/  STL [R1+0x16a8], R22 ;  /* 0x0016a81601007387 */ /* 0x0001e80000100800 */
[----:B-1----:R-:W3:Y:S04]  /*38a90*/  LDL.LU R2, [R1+0x1698] ;  /* 0x0016980001027983 */ /* 0x002ee80000300800 */
[----:B------:R1:W-:Y:S04]  /*38aa0*/  STL [R1+0x16cc], R23 ;  /* 0x0016cc1701007387 */ /* 0x0003e80000100800 */
[----:B----4-:R-:W4:Y:S04]  /*38ab0*/  LDL.LU R247, [R1+0x16bc] ;  /* 0x0016bc0001f77983 */ /* 0x010f280000300800 */
        /* <DEDUP_REMOVED lines=26> */
[----:B0-----:R-:W3:Y:S04]  /*38c60*/  LDL.LU R22, [R1+0x674] ;  /* 0x0006740001167983 */ /* 0x001ee80000300800 */
[----:B-1----:R-:W3:Y:S04]  /*38c70*/  LDL.LU R23, [R1+0x648] ;  /* 0x0006480001177983 */ /* 0x002ee80000300800 */
[----:B------:R-:W3:Y:S01]  /*38c80*/  LDL.LU R3, [R1+0x66c] ;  /* 0x00066c0001037983 */ /* 0x000ee20000300800 */
[----:B------:R-:W-:-:S02]  /*38c90*/  WARPGROUP.DEPBAR.LE gsb0, 0x0 ;  /* 0x00008000000079c5 */ /* 0x000fc40000010000 */
[----:B------:R-:W-:Y:S01]  /*38ca0*/  WARPGROUP.ARRIVE ;  /* 0x00000000000079c5 */ /* 0x000fe20000000000 */
[----:B------:R-:W-:Y:S01]  /*38cb0*/  UMOV UR34, UR6 ;  /* 0x0000000600227c82 */ /* 0x000fe20008000000 */
[----:B------:R-:W-:-:S04]  /*38cc0*/  UMOV UR35, UR7 ;  /* 0x0000000700237c82 */ /* 0x000fc80008000000 */
        /* <DEDUP_REMOVED lines=13> */
[C---:B------:R-:W-:Y:S01]  /*38da0*/  IMAD.X R0, R4.reuse, 0x1, R0, P6 ;  /* 0x0000000104007824 */ /* 0x040fe200030e0600 */
[C---:B------:R-:W-:Y:S01]  /*38db0*/  IADD3 R2, P6, R5.reuse, R2, RZ ;  /* 0x0000000205027210 */ /* 0x040fe20007fde0ff */
[C---:B----4-:R-:W-:Y:S01]  /*38dc0*/  IMAD.X R247, R4.reuse, 0x1, R247, P1 ;  /* 0x0000000104f77824 */ /* 0x050fe200008e06f7 */
[C---:B------:R-:W-:Y:S01]  /*38dd0*/  IADD3 R246, P1, R5.reuse, R246, RZ ;  /* 0x000000f605f67210 */ /* 0x040fe20007f3e0ff */
        /* <DEDUP_REMOVED lines=54> */
[----:B------:R-:W-:-:S03]  /*39140*/  IMAD.X R3, R4, 0x1, R3, P3 ;  /* 0x0000000104037824 */ /* 0x000fc600018e0603 */
[----:B0-----:R-:W3:Y:S04]  /*39150*/  LDL.LU R243, [R1+0x640] ;  /* 0x0006400001f37983 */ /* 0x001ee80000300800 */
[----:B------:R0:W-:Y:S04]  /*39160*/  STL [R1+0x674], R22 ;  /* 0x0006741601007387 */ /* 0x0001e80000100800 */
[----:B------:R-:W3:Y:S04]  /*39170*/  LDL.LU R244, [R1+0x664] ;  /* 0x0006640001f47983 */ /* 0x000ee80000300800 */
[----:B------:R0:W-:Y:S04]  /*39180*/  STL [R1+0x648], R23 ;  /* 0x0006481701007387 */ /* 0x0001e80000100800 */
[----:B------:R-:W3:Y:S04]  /*39190*/  LDL.LU R245, [R1+0x638] ;  /* 0x0006380001f57983 */ /* 0x000ee80000300800 */
[----:B------:R0:W-:Y:S04]  /*391a0*/  STL [R1+0x66c], R3 ;  /* 0x00066c0301007387 */ /* 0x0001e80000100800 */
[----:B------:R-:W3:Y:S04]  /*391b0*/  LDL.LU R246, [R1+0x65c] ;  /* 0x00065c0001f67983 */ /* 0x000ee80000300800 */
[----:B------:R-:W3:Y:S04]  /*391c0*/  LDL.LU R247, [R1+0x630] ;  /* 0x0006300001f77983 */ /* 0x000ee80000300800 */
[----:B------:R-:W3:Y:S04]  /*391d0*/  LDL.LU R0, [R1+0x654] ;  /* 0x0006540001007983 */ /* 0x000ee80000300800 */
[----:B------:R-:W3:Y:S04]  /*391e0*/  LDL.LU R2, [R1+0x628] ;  /* 0x0006280001027983 */ /* 0x000ee80000300800 */
[----:B-1----:R-:W3:Y:S04]  /*391f0*/  LDL.LU R248, [R1+0x64c] ;  /* 0x00064c0001f87983 */ /* 0x002ee80000300800 */
[----:B----4-:R-:W4:Y:S04]  /*39200*/  LDL.LU R249, [R1+0x620] ;  /* 0x0006200001f97983 */ /* 0x010f280000300800 */
        /* <DEDUP_REMOVED lines=12> */
[----:B------:R-:W3:Y:S01]  /*392d0*/  LDL.LU R15, [R1+0x614] ;  /* 0x00061400010f7983 */ /* 0x000ee20000300800 */
[----:B------:R-:W-:-:S03]  /*392e0*/  WARPGROUP.DEPBAR.LE gsb0, 0x0 ;  /* 0x00008000000079c5 */ /* 0x000fc60000010000 */
[----:B------:R-:W3:Y:S01]  /*392f0*/  LDL.LU R16, [R1+0x5e8] ;  /* 0x0005e80001107983 */ /* 0x000ee20000300800 */
[----:B------:R-:W-:-:S03]  /*39300*/  WARPGROUP.ARRIVE ;  /* 0x00000000000079c5 */ /* 0x000fc60000000000 */
[----:B------:R-:W3:Y:S04]  /*39310*/  LDL.LU R17, [R1+0x60c] ;  /* 0x00060c0001117983 */ /* 0x000ee80000300800 */
[----:B------:R-:W3:Y:S04]  /*39320*/  LDL.LU R18, [R1+0x5e0] ;  /* 0x0005e00001127983 */ /* 0x000ee80000300800 */
[----:B------:R-:W3:Y:S04]  /*39330*/  LDL.LU R19, [R1+0x604] ;  /* 0x0006040001137983 */ /* 0x000ee80000300800 */
[----:B------:R-:W3:Y:S04]  /*39340*/  LDL.LU R20, [R1+0x5fc] ;  /* 0x0005fc0001147983 */ /* 0x000ee80000300800 */
[----:B------:R-:W3:Y:S04]  /*39350*/  LDL.LU R21, [R1+0x5f4] ;  /* 0x0005f40001157983 */ /* 0x000ee80000300800 */
[----:B0-----:R-:W3:Y:S01]  /*39360*/  LDL.LU R22, [R1+0x5ec] ;  /* 0x0005ec0001167983 */ /* 0x001ee20000300800 */
[----:B------:R-:W-:Y:S03]  /*39370*/  QGMMA.64x64x32.F32.E4M3.E4M3 R24, gdesc[UR44], R24, gsb0 ;  /* 0x00e000002c1879f3 */ /* 0x000fe60008000818 */
[----:B------:R-:W3:Y:S04]  /*39380*/  LDL.LU R23, [R1+0x5e4] ;  /* 0x0005e40001177983 */ /* 0x000ee80000300800 */
[----:B------:R-:W3:Y:S01]  /*39390*/  LDL.LU R3, [R1+0x5dc] ;  /* 0x0005dc0001037983 */ /* 0x000ee20000300800 */
[----:B------:R-:W-:Y:S01]  /*393a0*/  UMOV UR50, UR6 ;  /* 0x0000000600327c82 */ /* 0x000fe20008000000 */
[----:B------:R-:W-:Y:S01]  /*393b0*/  UMOV UR51, UR7 ;  /* 0x0000000700337c82 */ /* 0x000fe20008000000 */
[----:B------:R-:W-:-:S02]  /*393c0*/  WARPGROUP.DEPBAR.LE gsb0, 0x0 ;  /* 0x00008000000079c5 */ /* 0x000fc40000010000 */
        /* <DEDUP_REMOVED lines=12> */
[C---:B------:R-:W-:Y:S01]  /*39490*/  IADD3 R243, P3, R5.reuse, R243, RZ ;  /* 0x000000f305f37210 */ /* 0x040fe20007f7e0ff */
[----:B------:R-:W-:Y:S01]  /*394a0*/  IMAD.X R244, R4, 0x1, R244, P4 ;  /* 0x0000000104f47824 */ /* 0x000fe200020e06f4 */
[----:B------:R-:W-:-:S03]  /*394b0*/  IADD3 R245, P4, R5, R245, RZ ;  /* 0x000000f505f57210 */ /* 0x000fc60007f9e0ff */
[----:B------:R0:W-:Y:S01]  /*394c0*/  STL [R1+0x640], R243 ;  /* 0x000640f301007387 */ /* 0x0001e20000100800 */
[C---:B------:R-:W-:Y:S01]  /*394d0*/  IMAD.X R246, R4.reuse, 0x1, R246, P5 ;  /* 0x0000000104f67824 */ /* 0x040fe200028e06f6 */
[C---:B------:R-:W-:Y:S01]  /*394e0*/  IADD3 R247, P5, R5.reuse, R247, RZ ;  /* 0x000000f705f77210 */ /* 0x040fe20007fbe0ff */
[C---:B------:R-:W-:Y:S01]  /*394f0*/  IMAD.X R0, R4.reuse, 0x1, R0, P6 ;  /* 0x0000000104007824 */ /* 0x040fe200030e0600 */
[C---:B------:R-:W-:Y:S01]  /*39500*/  IADD3 R2, P6, R5.reuse, R2, RZ ;  /* 0x0000000205027210 */ /* 0x040fe20007fde0ff */
[----:B0-----:R0:W5:Y:S04]  /*39510*/  LDL.LU R243, [R1+0x180c] ;  /* 0x00180c0001f37983 */ /* 0x0011680000300800 */
[----:B------:R1:W-:Y:S01]  /*39520*/  STL [R1+0x664], R244 ;  /* 0x000664f401007387 */ /* 0x0003e20000100800 */
[C---:B------:R-:W-:Y:S01]  /*39530*/  IMAD.X R248, R4.reuse, 0x1, R248, P1 ;  /* 0x0000000104f87824 */ /* 0x040fe200008e06f8 */
[C---:B----4-:R-:W-:Y:S01]  /*39540*/  IADD3 R249, P1, R5.reuse, R249, RZ ;  /* 0x000000f905f97210 */ /* 0x050fe20007f3e0ff */
[C---:B------:R-:W-:Y:S01]  /*39550*/  IMAD.X R250, R4.reuse, 0x1, R250, P2 ;  /* 0x0000000104fa7824 */ /* 0x040fe200010e06fa */
[----:B-1----:R0:W5:Y:S04]  /*39560*/  LDL.LU R244, [R1+0x1808] ;  /* 0x0018080001f47983 */ /* 0x0021680000300800 */
[----:B------:R1:W-:Y:S01]  /*39570*/  STL [R1+0x638], R245 ;  /* 0x000638f501007387 */ /* 0x0003e20000100800 */
[C---:B------:R-:W-:Y:S01]  /*39580*/  IADD3 R251, P2, R5.reuse, R251, RZ ;  /* 0x000000fb05fb7210 */ /* 0x040fe20007f5e0ff */
[C---:B------:R-:W-:Y:S01]  /*39590*/  IMAD.X R252, R4.reuse, 0x1, R252, P3 ;  /* 0x0000000104fc7824 */ /* 0x040fe200018e06fc */
[C---:B--2---:R-:W-:Y:S01]  /*395a0*/  IADD3 R6, P3, R5.reuse, R6, RZ ;  /* 0x0000000605067210 */ /* 0x044fe20007f7e0ff */
[----:B-1----:R0:W5:Y:S04]  /*395b0*/  LDL.LU R245, [R1+0x1804] ;  /* 0x0018040001f57983 */ /* 0x0021680000300800 */
[----:B------:R1:W-:Y:S01]  /*395c0*/  STL [R1+0x65c], R246 ;  /* 0x00065cf601007387 */ /* 0x0003e20000100800 */
[----:B------:R-:W-:Y:S01]  /*395d0*/  IMAD.X R7, R4, 0x1, R7, P4 ;  /* 0x0000000104077824 */ /* 0x000fe200020e0607 */
[----:B---3--:R-:W-:-:S02]  /*395e0*/  IADD3 R8, P4, R5, R8, RZ ;  /* 0x0000000805087210 */ /* 0x008fc40007f9e0ff */
[----:B-1----:R0:W5:Y:S04]  /*395f0*/  LDL.LU R246, [R1+0x1800] ;  /* 0x0018000001f67983 */ /* 0x0021680000300800 */
[----:B------:R1:W-:Y:S01]  /*39600*/  STL [R1+0x630], R247 ;  /* 0x000630f701007387 */ /* 0x0003e20000100800 */
[C---:B------:R-:W-:Y:S01]  /*39610*/  IMAD.X R9, R4.reuse, 0x1, R9, P5 ;  /* 0x0000000104097824 */ /* 0x040fe200028e0609 */
[----:B------:R-:W-:Y:S02]  /*39620*/  IADD3 R10, P5, R5, R10, RZ ;  /* 0x0000000a050a7210 */ /* 0x000fe40007fbe0ff */
[----:B-1----:R0:W5:Y:S04]  /*39630*/  LDL.LU R247, [R1+0x17fc] ;  /* 0x0017fc0001f77983 */ /* 0x0021680000300800 */
[----:B------:R1:W-:Y:S04]  /*39640*/  STL [R1+0x654], R0 ;  /* 0x0006540001007387 */ /* 0x0003e80000100800 */
[----:B------:R2:W-:Y:S04]  /*39650*/  STL [R1+0x628], R2 ;  /* 0x0006280201007387 */ /* 0x0005e80000100800 */
[----:B------:R0:W-:Y:S04]  /*39660*/  STL [R1+0x64c], R248 ;  /* 0x00064cf801007387 */ /* 0x0001e80000100800 */
[----:B------:R0:W-:Y:S04]  /*39670*/  STL [R1+0x620], R249 ;  /* 0x000620f901007387 */ /* 0x0001e80000100800 */
[----:B------:R0:W-:Y:S04]  /*39680*/  STL [R1+0x644], R250 ;  /* 0x000644fa01007387 */ /* 0x0001e80000100800 */
[----:B------:R0:W-:Y:S04]  /*39690*/  STL [R1+0x618], R251 ;  /* 0x000618fb01007387 */ /* 0x0001e80000100800 */
[----:B------:R0:W-:Y:S04]  /*396a0*/  STL [R1+0x63c], R252 ;  /* 0x00063cfc01007387 */ /* 0x0001e80000100800 */
        /* <DEDUP_REMOVED lines=11> */
[C---:B------:R-:W-:Y:S01]  /*39760*/  IADD3 R16, P2, R5.reuse, R16, RZ ;  /* 0x0000001005107210 */ /* 0x040fe20007f5e0ff */
[----:B------:R-:W-:Y:S02]  /*39770*/  IMAD.X R17, R4, 0x1, R17, P3 ;  /* 0x0000000104117824 */ /* 0x000fe400018e0611 */
[----:B------:R0:W-:Y:S01]  /*39780*/  STL [R1+0x5f8], R12 ;  /* 0x0005f80c01007387 */ /* 0x0001e20000100800 */
[----:B------:R-:W-:-:S03]  /*39790*/  IADD3 R18, P3, R5, R18, RZ ;  /* 0x0000001205127210 */ /* 0x000fc60007f7e0ff */
[----:B------:R0:W-:Y:S04]  /*397a0*/  STL [R1+0x61c], R13 ;  /* 0x00061c0d01007387 */ /* 0x0001e80000100800 */
[----:B------:R0:W-:Y:S01]  /*397b0*/  STL [R1+0x5f0], R14 ;  /* 0x0005f00e01007387 */ /* 0x0001e20000100800 */
[C---:B------:R-:W-:Y:S01]  /*397c0*/  IMAD.X R19, R4.reuse, 0x1, R19, P4 ;  /* 0x0000000104137824 */ /* 0x040fe200020e0613 */
[----:B-1----:R-:W1:Y:S02]  /*397d0*/  LDC R0, c[0x0][0x238] ;  /* 0x00008e00ff007b82 */ /* 0x002e640000000800 */
[----:B------:R0:W-:Y:S01]  /*397e0*/  STL [R1+0x614], R15 ;  /* 0x0006140f01007387 */ /* 0x0001e20000100800 */
[----:B------:R-:W-:-:S03]  /*397f0*/  IMAD.X R20, R4, 0x1, R20, P5 ;  /* 0x0000000104147824 */ /* 0x000fc600028e0614 */
[----:B------:R0:W-:Y:S01]  /*39800*/  STL [R1+0x5e8], R16 ;  /* 0x0005e81001007387 */ /* 0x0001e20000100800 */
[----:B------:R-:W-:-:S03]  /*39810*/  IMAD.X R21, R4, 0x1, R21, P6 ;  /* 0x0000000104157824 */ /* 0x000fc600030e0615 */
[----:B------:R0:W-:Y:S01]  /*39820*/  STL [R1+0x60c], R17 ;  /* 0x00060c1101007387 */ /* 0x0001e20000100800 */
[----:B------:R-:W-:-:S03]  /*39830*/  IMAD.X R3, R4, 0x1, R3, P3 ;  /* 0x0000000104037824 */ /* 0x000fc600018e0603 */
[----:B------:R0:W-:Y:S01]  /*39840*/  STL [R1+0x5e0], R18 ;  /* 0x0005e01201007387 */ /* 0x0001e20000100800 */
[----:B------:R-:W-:-:S03]  /*39850*/  IMAD.X R22, R4, 0x1, R22, P1 ;  /* 0x0000000104167824 */ /* 0x000fc600008e0616 */
[----:B------:R0:W-:Y:S01]  /*39860*/  STL [R1+0x604], R19 ;  /* 0x0006041301007387 */ /* 0x0001e20000100800 */
[----:B------:R-:W-:Y:S01]  /*39870*/  IMAD.X R23, R4, 0x1, R23, P2 ;  /* 0x0000000104177824 */ /* 0x000fe200010e0617 */
[----:B--2---:R-:W2:Y:S02]  /*39880*/  LDC R2, c[0x0][0x238] ;  /* 0x00008e00ff027b82 */ /* 0x004ea40000000800 */
[----:B------:R0:W-:Y:S04]  /*39890*/  STL [R1+0x5fc], R20 ;  /* 0x0005fc1401007387 */ /* 0x0001e80000100800 */
[----:B------:R0:W-:Y:S04]  /*398a0*/  STL [R1+0x5f4], R21 ;  /* 0x0005f41501007387 */ /* 0x0001e80000100800 */
[----:B------:R0:W-:Y:S04]  /*398b0*/  STL [R1+0x5dc], R3 ;  /* 0x0005dc0301007387 */ /* 0x0001e80000100800 */
[----:B------:R0:W-:Y:S04]  /*398c0*/  STL [R1+0x5ec], R22 ;  /* 0x0005ec1601007387 */ /* 0x0001e80000100800 */
[----:B------:R0:W-:Y:S01]  /*398d0*/  STL [R1+0x5e4], R23 ;  /* 0x0005e41701007387 */ /* 0x0001e20000100800 */
[----:B------:R-:W-:-:S02]  /*398e0*/  WARPGROUP.DEPBAR.LE gsb0, 0x0 ;  /* 0x00008000000079c5 */ /* 0x000fc40000010000 */
[----:B-1----:R-:W-:-:S05]  /*398f0*/  IMAD.SHL.U32 R0, R0, 0x80, RZ ;  /* 0x0000008000007824 */ /* 0x002fca00078e00ff */
[----:B------:R-:W-:Y:S01]  /*39900*/  SHF.R.S32.HI R0, RZ, 0x1f, R0 ;  /* 0x0000001fff007819 */ /* 0x000fe20000011400 */
[----:B--2---:R-:W-:Y:S01]  /*39910*/  IMAD.SHL.U32 R2, R2, 0x80, RZ ;  /* 0x0000008002027824 */ /* 0x004fe200078e00ff */
[----:B0-----:R-:W-:Y:S06]  /*39920*/  @P0 BRA `(.L_x_2) ;  /* 0xfffffd6800280947 */ /* 0x001fec000383ffff */
.L_x_1:
[----:B------:R0:W-:Y:S04]  /*39930*/  STL [R1+0x1808], R52 ;  /* 0x0018083401007387 */ /* 0x0001e80000100800 */
[----:B------:R-:W2:Y:S04]  /*39940*/  LDL.LU R9, [R1+0x4] ;  /* 0x0000040001097983 */ /* 0x000ea80000300800 */
[----:B0-----:R-:W2:Y:S04]  /*39950*/  LDL.LU R52, [R1] ;  /* 0x0000000001347983 */ /* 0x001ea80000300800 */
[----:B------:R0:W-:Y:S04]  /*39960*/  STL [R1+0x1804], R53 ;  /* 0x0018043501007387 */ /* 0x0001e80000100800 */
[----:B0-----:R-:W3:Y:S04]  /*39970*/  LDL.LU R53, [R1+0x8] ;  /* 0x0000080001357983 */ /* 0x001ee80000300800 */
[----:B------:R-:W3:Y:S04]  /*39980*/  LDL.LU R7, [R1+0xc] ;  /* 0x00000c0001077983 */ /* 0x000ee80000300800 */
[----:B------:R0:W-:Y:S04]  /*39990*/  STL [R1+0x1800], R54 ;  /* 0x0018003601007387 */ /* 0x0001e80000100800 */
[----:B0-----:R-:W4:Y:S04]  /*399a0*/  LDL.LU R54, [R1+0x10] ;  /* 0x0000100001367983 */ /* 0x001f280000300800 */
[----:B------:R-:W4:Y:S04]  /*399b0*/  LDL.LU R5, [R1+0x14] ;  /* 0x0000140001057983 */ /* 0x000f280000300800 */
[----:B------:R0:W-:Y:S04]  /*399c0*/  STL [R1+0x17fc], R55 ;  /* 0x0017fc3701007387 */ /* 0x0001e80000100800 */
[----:B0-----:R-:W4:Y:S04]  /*399d0*/  LDL.LU R55, [R1+0x18] ;  /* 0x0000180001377983 */ /* 0x001f280000300800 */
        /* <DEDUP_REMOVED lines=25> */
[----:B--2---:R-:W-:-:S03]  /*39b70*/  F2FP.SATFINITE.E4M3.F32.PACK_AB_MERGE_C R9, R9, R52, RZ ;  /* 0x000000340909723e */ /* 0x004fc600048070ff */
[----:B------:R-:W2:Y:S01]  /*39b80*/  LDL.LU R52, [R1+0x1808] ;  /* 0x0018080001347983 */ /* 0x000ea20000300800 */
[----:B---3--:R-:W-:-:S03]  /*39b90*/  F2FP.SATFINITE.E4M3.F32.PACK_AB_MERGE_C R7, R7, R53, RZ ;  /* 0x000000350707723e */ /* 0x008fc600048070ff */
[----:B------:R-:W2:Y:S01]  /*39ba0*/  LDL.LU R53, [R1+0x1804] ;  /* 0x0018040001357983 */ /* 0x000ea20000300800 */
[----:B----4-:R-:W-:-:S03]  /*39bb0*/  F2FP.SATFINITE.E4M3.F32.PACK_AB_MERGE_C R5, R5, R54, RZ ;  /* 0x000000360505723e */ /* 0x010fc600048070ff */
[----:B------:R-:W3:Y:S01]  /*39bc0*/  LDL.LU R54, [R1+0x1800] ;  /* 0x0018000001367983 */ /* 0x000ee20000300800 */
[----:B------:R-:W-:-:S03]  /*39bd0*/  F2FP.SATFINITE.E4M3.F32.PACK_AB_MERGE_C R3, R3, R55, RZ ;  /* 0x000000370303723e */ /* 0x000fc600048070ff */
[----:B------:R-:W3:Y:S01]  /*39be0*/  LDL.LU R55, [R1+0x17fc] ;  /* 0x0017fc0001377983 */ /* 0x000ee20000300800 */
[----:B------:R-:W-:Y:S02]  /*39bf0*/  F2FP.SATFINITE.E4M3.F32.PACK_AB_MERGE_C R184, R185, R184, RZ ;  /* 0x000000b8b9b8723e */ /* 0x000fe400048070ff */
[----:B------:R-:W-:Y:S02]  /*39c00*/  F2FP.SATFINITE.E4M3.F32.PACK_AB_MERGE_C R120, R121, R120, RZ ;  /* 0x000000787978723e */ /* 0x000fe400048070ff */
[----:B------:R-:W-:Y:S02]  /*39c10*/  F2FP.SATFINITE.E4M3.F32.PACK_AB_MERGE_C R24, R25, R24, RZ ;  /* 0x000000181918723e */ /* 0x000fe400048070ff */
[----:B------:R-:W-:Y:S02]  /*39c20*/  F2FP.SATFINITE.E4M3.F32.PACK_AB_MERGE_C R186, R187, R186, RZ ;  /* 0x000000babbba723e */ /* 0x000fe400048070ff */
[----:B------:R-:W-:Y:S02]  /*39c30*/  F2FP.SATFINITE.E4M3.F32.PACK_AB_MERGE_C R122, R123, R122, RZ ;  /* 0x0000007a7b7a723e */ /* 0x000fe400048070ff */
[----:B------:R-:W-:-:S02]  /*39c40*/  F2FP.SATFINITE.E4M3.F32.PACK_AB_MERGE_C R218, R219, R218, RZ ;  /* 0x000000dadbda723e */ /* 0x000fc400048070ff */
[----:B------:R-:W-:Y:S02]  /*39c50*/  F2FP.SATFINITE.E4M3.F32.PACK_AB_MERGE_C R154, R155, R154, RZ ;  /* 0x0000009a9b9a723e */ /* 0x000fe400048070ff */
[----:B------:R-:W-:Y:S01]  /*39c60*/  F2FP.SATFINITE.E4M3.F32.PACK_AB_MERGE_C R90, R91, R90, RZ ;  /* 0x0000005a5b5a723e */ /* 0x000fe200048070ff */
[----:B------:R-:W0:Y:S01]  /*39c70*/  LDC R155, c[0x0][0x244] ;  /* 0x00009100ff9b7b82 */ /* 0x000e220000000800 */
[----:B------:R-:W-:Y:S02]  /*39c80*/  F2FP.SATFINITE.E4M3.F32.PACK_AB_MERGE_C R188, R189, R188, RZ ;  /* 0x000000bcbdbc723e */ /* 0x000fe400048070ff */
[----:B------:R-:W-:Y:S02]  /*39c90*/  F2FP.SATFINITE.E4M3.F32.PACK_AB_MERGE_C R124, R125, R124, RZ ;  /* 0x0000007c7d7c723e */ /* 0x000fe400048070ff */
[----:B------:R-:W-:Y:S02]  /*39ca0*/  F2FP.SATFINITE.E4M3.F32.PACK_AB_MERGE_C R28, R29, R28, RZ ;  /* 0x0000001c1d1c723e */ /* 0x000fe400048070ff */
[----:B------:R-:W-:-:S02]  /*39cb0*/  F2FP.SATFINITE.E4M3.F32.PACK_AB_MERGE_C R216, R217, R216, RZ ;  /* 0x000000d8d9d8723e */ /* 0x000fc400048070ff */
[----:B------:R-:W-:Y:S02]  /*39cc0*/  F2FP.SATFINITE.E4M3.F32.PACK_AB_MERGE_C R152, R153, R152, RZ ;  /* 0x000000989998723e */ /* 0x000fe400048070ff */
[----:B------:R-:W-:Y:S02]  /*39cd0*/  F2FP.SATFINITE.E4M3.F32.PACK_AB_MERGE_C R88, R89, R88, RZ ;  /* 0x000000585958723e */ /* 0x000fe400048070ff */
        /* <DEDUP_REMOVED lines=18> */
[----:B------:R-:W4:Y:S01]  /*39e00*/  LDL.LU R21, [R1+0x17f8] ;  /* 0x0017f80001157983 */ /* 0x000f220000300800 */
[----:B------:R-:W-:Y:S02]  /*39e10*/  F2FP.SATFINITE.E4M3.F32.PACK_AB_MERGE_C R162, R163, R162, RZ ;  /* 0x000000a2a3a2723e */ /* 0x000fe400048070ff */
[----:B------:R-:W-:Y:S01]  /*39e20*/  F2FP.SATFINITE.E4M3.F32.PACK_AB_MERGE_C R98, R99, R98, RZ ;  /* 0x000000626362723e */ /* 0x000fe200048070ff */
[----:B------:R-:W1:Y:S01]  /*39e30*/  S2R R249, SR_CgaCtaId ;  /* 0x0000000000f97919 */ /* 0x000e620000008800 */
[----:B------:R-:W-:Y:S02]  /*39e40*/  F2FP.SATFINITE.E4M3.F32.PACK_AB_MERGE_C R13, R13, R20, RZ ;  /* 0x000000140d0d723e */ /* 0x000fe400048070ff */
[----:B------:R-:W-:-:S02]  /*39e50*/  F2FP.SATFINITE.E4M3.F32.PACK_AB_MERGE_C R4, R4, R250, RZ ;  /* 0x000000fa0404723e */ /* 0x000fc400048070ff */
[----:B------:R-:W-:Y:S02]  /*39e60*/  F2FP.SATFINITE.E4M3.F32.PACK_AB_MERGE_C R14, R14, R19, RZ ;  /* 0x000000130e0e723e */ /* 0x000fe400048070ff */
[----:B------:R-:W-:Y:S02]  /*39e70*/  F2FP.SATFINITE.E4M3.F32.PACK_AB_MERGE_C R15, R15, R18, RZ ;  /* 0x000000120f0f723e */ /* 0x000fe400048070ff */
[----:B------:R-:W0:Y:S01]  /*39e80*/  S2R R18, SR_TID.X ;  /* 0x0000000000127919 */ /* 0x000e220000002100 */
[----:B------:R-:W-:Y:S02]  /*39e90*/  MOV R248, 0x400 ;  /* 0x0000040000f87802 */ /* 0x000fe40000000f00 */
[----:B------:R-:W-:Y:S02]  /*39ea0*/  LOP3.LUT R184, R184, 0xffff, RZ, 0xc0, !PT ;  /* 0x0000ffffb8b87812 */ /* 0x000fe400078ec0ff */
[----:B------:R-:W-:Y:S02]  /*39eb0*/  LOP3.LUT R120, R120, 0xffff, RZ, 0xc0, !PT ;  /* 0x0000ffff78787812 */ /* 0x000fe400078ec0ff */
[----:B------:R-:W-:-:S02]  /*39ec0*/  LOP3.LUT R186, R186, 0xffff, RZ, 0xc0, !PT ;  /* 0x0000ffffbaba7812 */ /* 0x000fc400078ec0ff */
[----:B------:R-:W-:Y:S02]  /*39ed0*/  LOP3.LUT R122, R122, 0xffff, RZ, 0xc0, !PT ;  /* 0x0000ffff7a7a7812 */ /* 0x000fe400078ec0ff */
[----:B------:R-:W-:Y:S02]  /*39ee0*/  F2FP.SATFINITE.E4M3.F32.PACK_AB_MERGE_C R19, R33, R32, RZ ;  /* 0x000000202113723e */ /* 0x000fe400048070ff */
[----:B-1----:R-:W-:Y:S02]  /*39ef0*/  LEA R248, R249, R248, 0x18 ;  /* 0x000000f8f9f87211 */ /* 0x002fe400078ec0ff */
[----:B------:R-:W-:Y:S02]  /*39f00*/  PRMT R32, R120, 0x3340, R1 ;  /* 0x0000334078207816 */ /* 0x000fe40000000001 */
[----:B------:R-:W-:Y:S02]  /*39f10*/  F2FP.SATFINITE.E4M3.F32.PACK_AB_MERGE_C R20, R35, R34, RZ ;  /* 0x000000222314723e */ /* 0x000fe400048070ff */
[----:B------:R-:W-:-:S02]  /*39f20*/  LOP3.LUT R218, R218, 0xffff, RZ, 0xc0, !PT ;  /* 0x0000ffffdada7812 */ /* 0x000fc400078ec0ff */
[----:B------:R-:W-:Y:S02]  /*39f30*/  LOP3.LUT R33, R154, 0xffff, RZ, 0xc0, !PT ;  /* 0x0000ffff9a217812 */ /* 0x000fe400078ec0ff */
[----:B------:R-:W-:Y:S02]  /*39f40*/  LOP3.LUT R90, R90, 0xffff, RZ, 0xc0, !PT ;  /* 0x0000ffff5a5a7812 */ /* 0x000fe400078ec0ff */
[----:B------:R-:W-:Y:S02]  /*39f50*/  PRMT R34, R122, 0x3340, R1 ;  /* 0x000033407a227816 */ /* 0x000fe40000000001 */
[----:B------:R-:W-:Y:S02]  /*39f60*/  LOP3.LUT R5, R5, 0xffff, RZ, 0xc0, !PT ;  /* 0x0000ffff05057812 */ /* 0x000fe400078ec0ff */
[----:B------:R-:W-:Y:S02]  /*39f70*/  LOP3.LUT R188, R188, 0xffff, RZ, 0xc0, !PT ;  /* 0x0000ffffbcbc7812 */ /* 0x000fe400078ec0ff */
[----:B------:R-:W-:-:S02]  /*39f80*/  LOP3.LUT R124, R124, 0xffff, RZ, 0xc0, !PT ;  /* 0x0000ffff7c7c7812 */ /* 0x000fc400078ec0ff */
[----:B0-----:R-:W-:Y:S02]  /*39f90*/  LOP3.LUT R29, R18, 0x7f, RZ, 0xc0, !PT ;  /* 0x0000007f121d7812 */ /* 0x001fe400078ec0ff */
[----:B------:R-:W-:Y:S02]  /*39fa0*/  F2FP.SATFINITE.E4M3.F32.PACK_AB_MERGE_C R16, R16, R17, RZ ;  /* 0x000000111010723e */ /* 0x000fe400048070ff */
[----:B------:R-:W-:Y:S02]  /*39fb0*/  LOP3.LUT R216, R216, 0xffff, RZ, 0xc0, !PT ;  /* 0x0000ffffd8d87812 */ /* 0x000fe400078ec0ff */
[----:B------:R-:W-:Y:S02]  /*39fc0*/  LOP3.LUT R31, R152, 0xffff, RZ, 0xc0, !PT ;  /* 0x0000ffff981f7812 */ /* 0x000fe400078ec0ff */
[----:B------:R-:W-:Y:S02]  /*39fd0*/  LOP3.LUT R88, R88, 0xffff, RZ, 0xc0, !PT ;  /* 0x0000ffff58587812 */ /* 0x000fe400078ec0ff */
[----:B------:R-:W-:-:S02]  /*39fe0*/  F2FP.SATFINITE.E4M3.F32.PACK_AB_MERGE_C R17, R57, R56, RZ ;  /* 0x000000383911723e */ /* 0x000fc400048070ff */
[----:B------:R-:W-:Y:S02]  /*39ff0*/  LOP3.LUT R3, R3, 0xffff, RZ, 0xc0, !PT ;  /* 0x0000ffff03037812 */ /* 0x000fe400078ec0ff */
[----:B------:R-:W-:Y:S02]  /*3a000*/  LOP3.LUT R190, R190, 0xffff, RZ, 0xc0, !PT ;  /* 0x0000ffffbebe7812 */ /* 0x000fe400078ec0ff */
[----:B------:R-:W-:Y:S02]  /*3a010*/  LOP3.LUT R126, R126, 0xffff, RZ, 0xc0, !PT ;  /* 0x0000ffff7e7e7812 */ /* 0x000fe400078ec0ff */
[----:B------:R-:W-:Y:S02]  /*3a020*/  F2FP.SATFINITE.E4M3.F32.PACK_AB_MERGE_C R56, R81, R80, RZ ;  /* 0x000000505138723e */ /* 0x000fe400048070ff */
[----:B------:R-:W-:Y:S02]  /*3a030*/  PRMT R80, R124, 0x3340, R1 ;  /* 0x000033407c507816 */ /* 0x000fe40000000001 */
[----:B------:R-:W-:-:S02]  /*3a040*/  PRMT R35, R5, 0x3340, R188 ;  /* 0x0000334005237816 */ /* 0x000fc400000000bc */
[----:B------:R-:W-:Y:S02]  /*3a050*/  F2FP.SATFINITE.E4M3.F32.PACK_AB_MERGE_C R57, R83, R82, RZ ;  /* 0x000000525339723e */ /* 0x000fe400048070ff */
[----:B------:R-:W-:Y:S02]  /*3a060*/  PRMT R82, R126, 0x3340, R1 ;  /* 0x000033407e527816 */ /* 0x000fe40000000001 */
[----:B------:R-:W-:Y:S02]  /*3a070*/  PRMT R37, R3, 0x3340, R190 ;  /* 0x0000334003257816 */ /* 0x000fe400000000be */
[----:B------:R-:W-:Y:S02]  /*3a080*/  F2FP.SATFINITE.E4M3.F32.PACK_AB_MERGE_C R2, R251, R252, RZ ;  /* 0x000000fcfb02723e */ /* 0x000fe400048070ff */
[----:B------:R-:W-:Y:S02]  /*3a090*/  LOP3.LUT R222, R222, 0xffff, RZ, 0xc0, !PT ;  /* 0x0000ffffdede7812 */ /* 0x000fe400078ec0ff */
[----:B------:R-:W-:-:S02]  /*3a0a0*/  LOP3.LUT R59, R158, 0xffff, RZ, 0xc0, !PT ;  /* 0x0000ffff9e3b7812 */ /* 0x000fc400078ec0ff */
[----:B------:R-:W-:Y:S02]  /*3a0b0*/  LOP3.LUT R94, R94, 0xffff, RZ, 0xc0, !PT ;  /* 0x0000ffff5e5e7812 */ /* 0x000fe400078ec0ff */
[----:B------:R-:W-:Y:S02]  /*3a0c0*/  LOP3.LUT R192, R192, 0xffff, RZ, 0xc0, !PT ;  /* 0x0000ffffc0c07812 */ /* 0x000fe400078ec0ff */
[----:B------:R-:W-:Y:S02]  /*3a0d0*/  LOP3.LUT R128, R128, 0xffff, RZ, 0xc0, !PT ;  /* 0x0000ffff80807812 */ /* 0x000fe400078ec0ff */
[----:B------:R-:W-:Y:S02]  /*3a0e0*/  F2FP.SATFINITE.E4M3.F32.PACK_AB_MERGE_C R196, R197, R196, RZ ;  /* 0x000000c4c5c4723e */ /* 0x000fe400048070ff */
[----:B------:R-:W-:Y:S02]  /*3a0f0*/  F2FP.SATFINITE.E4M3.F32.PACK_AB_MERGE_C R132, R133, R132, RZ ;  /* 0x000000848584723e */ /* 0x000fe400048070ff */
[----:B------:R-:W-:-:S02]  /*3a100*/  F2FP.SATFINITE.E4M3.F32.PACK_AB_MERGE_C R42, R43, R42, RZ ;  /* 0x0000002a2b2a723e */ /* 0x000fc400048070ff */
[----:B------:R-:W-:Y:S02]  /*3a110*/  F2FP.SATFINITE.E4M3.F32.PACK_AB_MERGE_C R38, R39, R38, RZ ;  /* 0x000000262726723e */ /* 0x000fe400048070ff */
[----:B------:R-:W-:Y:S02]  /*3a120*/  PRMT R43, R222, 0x3340, R59 ;  /* 0x00003340de2b7816 */ /* 0x000fe4000000003b */
[----:B------:R-:W-:Y:S02]  /*3a130*/  F2FP.SATFINITE.E4M3.F32.PACK_AB_MERGE_C R68, R69, R68, RZ ;  /* 0x000000444544723e */ /* 0x000fe400048070ff */
[----:B------:R-:W-:Y:S02]  /*3a140*/  LOP3.LUT R226, R226, 0xffff, RZ, 0xc0, !PT ;  /* 0x0000ffffe2e27812 */ /* 0x000fe400078ec0ff */
        /* <DEDUP_REMOVED lines=9> */
[----:B------:R-:W-:Y:S02]  /*3a1e0*/  LOP3.LUT R71, R6, 0xffff, RZ, 0xc0, !PT ;  /* 0x0000ffff06477812 */ /* 0x000fe400078ec0ff */
[----:B------:R-:W-:Y:S02]  /*3a1f0*/  PRMT R6, R98, 0x3340, R1 ;  /* 0x0000334062067816 */ /* 0x000fe40000000001 */
[----:B------:R-:W-:Y:S02]  /*3a200*/  F2FP.SATFINITE.E4M3.F32.PACK_AB_MERGE_C R102, R103, R102, RZ ;  /* 0x000000666766723e */ /* 0x000fe400048070ff */
[----:B------:R-:W-:Y:S02]  /*3a210*/  LOP3.LUT R228, R228, 0xffff, RZ, 0xc0, !PT ;  /* 0x0000ffffe4e47812 */ /* 0x000fe400078ec0ff */
[----:B------:R-:W-:-:S02]  /*3a220*/  LOP3.LUT R103, R164, 0xffff, RZ, 0xc0, !PT ;  /* 0x0000ffffa4677812 */ /* 0x000fc400078ec0ff */
[----:B------:R-:W-:Y:S02]  /*3a230*/  LOP3.LUT R100, R100, 0xffff, RZ, 0xc0, !PT ;  /* 0x0000ffff64647812 */ /* 0x000fe400078ec0ff */
[----:B------:R-:W-:Y:S02]  /*3a240*/  F2FP.SATFINITE.E4M3.F32.PACK_AB_MERGE_C R232, R233, R232, RZ ;  /* 0x000000e8e9e8723e */ /* 0x000fe400048070ff */
[----:B------:R-:W-:Y:S02]  /*3a250*/  F2FP.SATFINITE.E4M3.F32.PACK_AB_MERGE_C R168, R169, R168, RZ ;  /* 0x000000a8a9a8723e */ /* 0x000fe400048070ff */
[----:B------:R-:W-:Y:S02]  /*3a260*/  F2FP.SATFINITE.E4M3.F32.PACK_AB_MERGE_C R104, R105, R104, RZ ;  /* 0x000000686968723e */ /* 0x000fe400048070ff */
[----:B------:R-:W-:Y:S02]  /*3a270*/  F2FP.SATFINITE.E4M3.F32.PACK_AB_MERGE_C R66, R67, R66, RZ ;  /* 0x000000424342723e */ /* 0x000fe400048070ff */
[----:B------:R-:W-:-:S02]  /*3a280*/  F2FP.SATFINITE.E4M3.F32.PACK_AB_MERGE_C R108, R109, R108, RZ ;  /* 0x0000006c6d6c723e */ /* 0x000fc400048070ff */
[----:B------:R-:W-:Y:S02]  /*3a290*/  PRMT R67, R228, 0x3340, R103 ;  /* 0x00003340e4437816 */ /* 0x000fe40000000067 */
[----:B------:R-:W-:Y:S02]  /*3a2a0*/  LOP3.LUT R232, R232, 0xffff, RZ, 0xc0, !PT ;  /* 0x0000ffffe8e87812 */ /* 0x000fe400078ec0ff */
[----:B------:R-:W-:Y:S02]  /*3a2b0*/  LOP3.LUT R109, R168, 0xffff, RZ, 0xc0, !PT ;  /* 0x0000ffffa86d7812 */ /* 0x000fe400078ec0ff */
[----:B------:R-:W-:Y:S02]  /*3a2c0*/  LOP3.LUT R104, R104, 0xffff, RZ, 0xc0, !PT ;  /* 0x0000ffff68687812 */ /* 0x000fe400078ec0ff */
[----:B------:R-:W-:Y:S02]  /*3a2d0*/  F2FP.SATFINITE.E4M3.F32.PACK_AB_MERGE_C R236, R237, R236, RZ ;  /* 0x000000ecedec723e */ /* 0x000fe400048070ff */
[----:B------:R-:W-:Y:S01]  /*3a2e0*/  F2FP.SATFINITE.E4M3.F32.PACK_AB_MERGE_C R172, R173, R172, RZ ;  /* 0x000000acadac723e */ /* 0x000fe200048070ff */
[----:B------:R-:W0:Y:S01]  /*3a2f0*/  LDC R237, c[0x0][0x248] ;  /* 0x00009200ffed7b82 */ /* 0x000e220000000800 */
[----:B------:R-:W-:-:S02]  /*3a300*/  F2FP.SATFINITE.E4M3.F32.PACK_AB_MERGE_C R72, R73, R72, RZ ;  /* 0x000000484948723e */ /* 0x000fc400048070ff */
[----:B------:R-:W-:Y:S02]  /*3a310*/  F2FP.SATFINITE.E4M3.F32.PACK_AB_MERGE_C R114, R115, R114, RZ ;  /* 0x000000727372723e */ /* 0x000fe400048070ff */
[----:B------:R-:W-:Y:S02]  /*3a320*/  PRMT R73, R232, 0x3340, R109 ;  /* 0x00003340e8497816 */ /* 0x000fe4000000006d */
[----:B------:R-:W-:Y:S02]  /*3a330*/  LOP3.LUT R236, R236, 0xffff, RZ, 0xc0, !PT ;  /* 0x0000ffffecec7812 */ /* 0x000fe400078ec0ff */
[----:B------:R-:W-:Y:S02]  /*3a340*/  LOP3.LUT R115, R172, 0xffff, RZ, 0xc0, !PT ;  /* 0x0000ffffac737812 */ /* 0x000fe400078ec0ff */
[----:B------:R-:W-:Y:S02]  /*3a350*/  LOP3.LUT R108, R108, 0xffff, RZ, 0xc0, !PT ;  /* 0x0000ffff6c6c7812 */ /* 0x000fe400078ec0ff */
[----:B------:R-:W-:-:S02]  /*3a360*/  F2FP.SATFINITE.E4M3.F32.PACK_AB_MERGE_C R240, R241, R240, RZ ;  /* 0x000000f0f1f0723e */ /* 0x000fc400048070ff */
[----:B------:R-:W-:Y:S02]  /*3a370*/  F2FP.SATFINITE.E4M3.F32.PACK_AB_MERGE_C R176, R177, R176, RZ ;  /* 0x000000b0b1b0723e */ /* 0x000fe400048070ff */
[----:B------:R-:W-:Y:S02]  /*3a380*/  F2FP.SATFINITE.E4M3.F32.PACK_AB_MERGE_C R112, R113, R112, RZ ;  /* 0x000000707170723e */ /* 0x000fe400048070ff */
[----:B------:R-:W-:Y:S02]  /*3a390*/  F2FP.SATFINITE.E4M3.F32.PACK_AB_MERGE_C R78, R79, R78, RZ ;  /* 0x0000004e4f4e723e */ /* 0x000fe400048070ff */
[----:B--2---:R-:W-:Y:S02]  /*3a3a0*/  F2FP.SATFINITE.E4M3.F32.PACK_AB_MERGE_C R52, R53, R52, RZ ;  /* 0x000000343534723e */ /* 0x004fe400048070ff */
[----:B------:R-:W-:-:S04]  /*3a3b0*/  PRMT R53, R226, 0x3340, R81 ;  /* 0x00003340e2357816 */ /* 0x000fc80000000051 */
[----:B------:R-:W-:Y:S02]  /*3a3c0*/  PRMT R53, R53, 0x5410, R6 ;  /* 0x0000541035357816 */ /* 0x000fe40000000006 */
[----:B------:R-:W-:Y:S02]  /*3a3d0*/  PRMT R79, R236, 0x3340, R115 ;  /* 0x00003340ec4f7816 */ /* 0x000fe40000000073 */
[----:B------:R-:W-:Y:S02]  /*3a3e0*/  LOP3.LUT R240, R240, 0xffff, RZ, 0xc0, !PT ;  /* 0x0000fffff0f07812 */ /* 0x000fe400078ec0ff */
[----:B------:R-:W-:Y:S02]  /*3a3f0*/  LOP3.LUT R121, R176, 0xffff, RZ, 0xc0, !PT ;  /* 0x0000ffffb0797812 */ /* 0x000fe400078ec0ff */
[----:B------:R-:W-:Y:S02]  /*3a400*/  LOP3.LUT R112, R112, 0xffff, RZ, 0xc0, !PT ;  /* 0x0000ffff70707812 */ /* 0x000fe400078ec0ff */
[----:B-----5:R-:W-:-:S02]  /*3a410*/  F2FP.SATFINITE.E4M3.F32.PACK_AB_MERGE_C R244, R245, R244, RZ ;  /* 0x000000f4f5f4723e */ /* 0x020fc400048070ff */
[----:B------:R-:W-:Y:S02]  /*3a420*/  F2FP.SATFINITE.E4M3.F32.PACK_AB_MERGE_C R180, R181, R180, RZ ;  /* 0x000000b4b5b4723e */ /* 0x000fe400048070ff */
[----:B------:R-:W-:Y:S02]  /*3a430*/  F2FP.SATFINITE.E4M3.F32.PACK_AB_MERGE_C R116, R117, R116, RZ ;  /* 0x000000747574723e */ /* 0x000fe400048070ff */
[----:B------:R-:W-:Y:S02]  /*3a440*/  PRMT R95, R240, 0x3340, R121 ;  /* 0x00003340f05f7816 */ /* 0x000fe40000000079 */
[----:B------:R-:W-:Y:S02]  /*3a450*/  F2FP.SATFINITE.E4M3.F32.PACK_AB_MERGE_C R220, R221, R220, RZ ;  /* 0x000000dcdddc723e */ /* 0x000fe400048070ff */
[----:B------:R-:W-:Y:S02]  /*3a460*/  F2FP.SATFINITE.E4M3.F32.PACK_AB_MERGE_C R156, R157, R156, RZ ;  /* 0x0000009c9d9c723e */ /* 0x000fe400048070ff */
[----:B------:R-:W-:-:S02]  /*3a470*/  F2FP.SATFINITE.E4M3.F32.PACK_AB_MERGE_C R92, R93, R92, RZ ;  /* 0x0000005c5d5c723e */ /* 0x000fc400048070ff */
        /* <DEDUP_REMOVED lines=8> */
[----:B------:R-:W-:Y:S02]  /*3a500*/  LOP3.LUT R47, R156, 0xffff, RZ, 0xc0, !PT ;  /* 0x0000ffff9c2f7812 */ /* 0x000fe400078ec0ff */
[----:B------:R-:W-:Y:S02]  /*3a510*/  LOP3.LUT R92, R92, 0xffff, RZ, 0xc0, !PT ;  /* 0x0000ffff5c5c7812 */ /* 0x000fe400078ec0ff */
[----:B----4-:R-:W-:Y:S02]  /*3a520*/  LOP3.LUT R25, R21, 0xf0, RZ, 0xc0, !PT ;  /* 0x000000f015197812 */ /* 0x010fe400078ec0ff */
[----:B------:R-:W-:-:S02]  /*3a530*/  LOP3.LUT R21, R9, 0xffff, RZ, 0xc0, !PT ;  /* 0x0000ffff09157812 */ /* 0x000fc400078ec0ff */
[----:B------:R-:W-:Y:S01]  /*3a540*/  LOP3.LUT R9, R7, 0xffff, RZ, 0xc0, !PT ;  /* 0x0000ffff07097812 */ /* 0x000fe200078ec0ff */
[----:B------:R-:W-:Y:S01]  /*3a550*/  IMAD.SHL.U32 R7, R18, 0x40, RZ ;  /* 0x0000004012077824 */ /* 0x000fe200078e00ff */
[----:B------:R-:W-:Y:S02]  /*3a560*/  PRMT R23, R21, 0x3340, R184 ;  /* 0x0000334015177816 */ /* 0x000fe400000000b8 */
[----:B------:R-:W-:Y:S02]  /*3a570*/  PRMT R27, R9, 0x3340, R186 ;  /* 0x00003340091b7816 */ /* 0x000fe400000000ba */
[----:B------:R-:W-:Y:S01]  /*3a580*/  LOP3.LUT R22, R7, 0x400, RZ, 0xc0, !PT ;  /* 0x0000040007167812 */ /* 0x000fe200078ec0ff */
[----:B------:R-:W-:Y:S01]  /*3a590*/  IMAD R7, R29, 0x10, R248 ;  /* 0x000000101d077824 */ /* 0x000fe200078e02f8 */
[----:B------:R-:W-:Y:S02]  /*3a5a0*/  PRMT R23, R23, 0x5410, R32 ;  /* 0x0000541017177816 */ /* 0x000fe40000000020 */
[----:B------:R-:W-:-:S02]  /*3a5b0*/  IADD3 R25, R22, R248, R25 ;  /* 0x000000f816197210 */ /* 0x000fc40007ffe019 */
[----:B------:R-:W-:Y:S02]  /*3a5c0*/  PRMT R29, R90, 0x3340, R1 ;  /* 0x000033405a1d7816 */ /* 0x000fe40000000001 */
[----:B------:R-:W-:Y:S02]  /*3a5d0*/  PRMT R32, R218, 0x3340, R33 ;  /* 0x00003340da207816 */ /* 0x000fe40000000021 */
[----:B------:R-:W-:Y:S02]  /*3a5e0*/  PRMT R22, R27, 0x5410, R34 ;  /* 0x000054101b167816 */ /* 0x000fe40000000022 */
[----:B------:R-:W-:Y:S02]  /*3a5f0*/  PRMT R27, R88, 0x3340, R1 ;  /* 0x00003340581b7816 */ /* 0x000fe40000000001 */
[----:B------:R-:W-:Y:S02]  /*3a600*/  PRMT R34, R216, 0x3340, R31 ;  /* 0x00003340d8227816 */ /* 0x000fe4000000001f */
[----:B------:R-:W-:-:S02]  /*3a610*/  PRMT R32, R32, 0x5410, R29 ;  /* 0x0000541020207816 */ /* 0x000fc4000000001d */
[----:B------:R-:W-:Y:S02]  /*3a620*/  PRMT R29, R35, 0x5410, R80 ;  /* 0x00005410231d7816 */ /* 0x000fe40000000050 */
[----:B------:R-:W-:Y:S02]  /*3a630*/  PRMT R34, R34, 0x5410, R27 ;  /* 0x0000541022227816 */ /* 0x000fe4000000001b */
[----:B------:R-:W-:Y:S02]  /*3a640*/  LOP3.LUT R35, R0, 0xffff, RZ, 0xc0, !PT ;  /* 0x0000ffff00237812 */ /* 0x000fe400078ec0ff */
[----:B------:R-:W-:Y:S02]  /*3a650*/  PRMT R27, R37, 0x5410, R82 ;  /* 0x00005410251b7816 */ /* 0x000fe40000000052 */
[----:B------:R-:W-:Y:S02]  /*3a660*/  LOP3.LUT R37, R2, 0xffff, RZ, 0xc0, !PT ;  /* 0x0000ffff02257812 */ /* 0x000fe400078ec0ff */
[----:B------:R-:W-:-:S02]  /*3a670*/  PRMT R2, R94, 0x3340, R1 ;  /* 0x000033405e027816 */ /* 0x000fc40000000001 */
[--C-:B------:R-:W-:Y:S02]  /*3a680*/  PRMT R80, R128, 0x3340, R1.reuse ;  /* 0x0000334080507816 */ /* 0x100fe40000000001 */
[----:B------:R-:W-:Y:S02]  /*3a690*/  PRMT R39, R35, 0x3340, R192 ;  /* 0x0000334023277816 */ /* 0x000fe400000000c0 */
[----:B------:R-:W-:Y:S02]  /*3a6a0*/  PRMT R43, R43, 0x5410, R2 ;  /* 0x000054102b2b7816 */ /* 0x000fe40000000002 */
[----:B------:R-:W-:Y:S02]  /*3a6b0*/  PRMT R2, R39, 0x5410, R80 ;  /* 0x0000541027027816 */ /* 0x000fe40000000050 */
[----:B------:R-:W-:Y:S02]  /*3a6c0*/  PRMT R80, R132, 0x3340, R1 ;  /* 0x0000334084507816 */ /* 0x000fe40000000001 */
[----:B------:R-:W-:-:S04]  /*3a6d0*/  PRMT R39, R69, 0x3340, R196 ;  /* 0x0000334045277816 */ /* 0x000fc800000000c4 */
[----:B------:R-:W-:Y:S02]  /*3a6e0*/  PRMT R6, R39, 0x5410, R80 ;  /* 0x0000541027067816 */ /* 0x000fe40000000050 */
[----:B------:R-:W-:-:S04]  /*3a6f0*/  PRMT R80, R100, 0x3340, R1 ;  /* 0x0000334064507816 */ /* 0x000fc80000000001 */
[----:B------:R-:W-:Y:S02]  /*3a700*/  PRMT R67, R67, 0x5410, R80 ;  /* 0x0000541043437816 */ /* 0x000fe40000000050 */
[----:B------:R-:W-:-:S04]  /*3a710*/  PRMT R80, R104, 0x3340, R1 ;  /* 0x0000334068507816 */ /* 0x000fc80000000001 */
[----:B------:R-:W-:Y:S02]  /*3a720*/  PRMT R73, R73, 0x5410, R80 ;  /* 0x0000541049497816 */ /* 0x000fe40000000050 */
[----:B------:R-:W-:-:S04]  /*3a730*/  PRMT R80, R108, 0x3340, R1 ;  /* 0x000033406c507816 */ /* 0x000fc80000000001 */
[----:B------:R-:W-:Y:S02]  /*3a740*/  PRMT R79, R79, 0x5410, R80 ;  /* 0x000054104f4f7816 */ /* 0x000fe40000000050 */
[----:B------:R-:W-:Y:S02]  /*3a750*/  PRMT R80, R112, 0x3340, R1 ;  /* 0x0000334070507816 */ /* 0x000fe40000000001 */
[----:B------:R-:W-:Y:S02]  /*3a760*/  PRMT R97, R244, 0x3340, R125 ;  /* 0x00003340f4617816 */ /* 0x000fe4000000007d */
[----:B------:R-:W-:Y:S02]  /*3a770*/  PRMT R95, R95, 0x5410, R80 ;  /* 0x000054105f5f7816 */ /* 0x000fe40000000050 */
[----:B------:R-:W-:Y:S02]  /*3a780*/  PRMT R80, R116, 0x3340, R1 ;  /* 0x0000334074507816 */ /* 0x000fe40000000001 */
[----:B------:R-:W-:-:S02]  /*3a790*/  F2FP.SATFINITE.E4M3.F32.PACK_AB_MERGE_C R224, R225, R224, RZ ;  /* 0x000000e0e1e0723e */ /* 0x000fc400048070ff */
[----:B------:R-:W-:Y:S02]  /*3a7a0*/  F2FP.SATFINITE.E4M3.F32.PACK_AB_MERGE_C R160, R161, R160, RZ ;  /* 0x000000a0a1a0723e */ /* 0x000fe400048070ff */
[----:B------:R-:W-:Y:S02]  /*3a7b0*/  LOP3.LUT R194, R194, 0xffff, RZ, 0xc0, !PT ;  /* 0x0000ffffc2c27812 */ /* 0x000fe400078ec0ff */
[----:B------:R-:W-:Y:S02]  /*3a7c0*/  LOP3.LUT R130, R130, 0xffff, RZ, 0xc0, !PT ;  /* 0x0000ffff82827812 */ /* 0x000fe400078ec0ff */
[----:B------:R-:W-:Y:S02]  /*3a7d0*/  SHF.R.U32.HI R9, RZ, 0x8, R9 ;  /* 0x00000008ff097819 */ /* 0x000fe40000011609 */
[----:B------:R-:W-:Y:S02]  /*3a7e0*/  SHF.R.U32.HI R218, RZ, 0x8, R218 ;  /* 0x00000008ffda7819 */ /* 0x000fe400000116da */
[----:B------:R-:W-:-:S02]  /*3a7f0*/  SHF.R.U32.HI R33, RZ, 0x8, R33 ;  /* 0x00000008ff217819 */ /* 0x000fc40000011621 */
[----:B------:R-:W-:Y:S02]  /*3a800*/  F2FP.SATFINITE.E4M3.F32.PACK_AB_MERGE_C R198, R199, R198, RZ ;  /* 0x000000c6c7c6723e */ /* 0x000fe400048070ff */
[----:B------:R-:W-:Y:S02]  /*3a810*/  F2FP.SATFINITE.E4M3.F32.PACK_AB_MERGE_C R134, R135, R134, RZ ;  /* 0x000000868786723e */ /* 0x000fe400048070ff */
[----:B------:R-:W-:Y:S02]  /*3a820*/  SHF.R.U32.HI R5, RZ, 0x8, R5 ;  /* 0x00000008ff057819 */ /* 0x000fe40000011605 */
[----:B------:R-:W-:Y:S02]  /*3a830*/  SHF.R.U32.HI R188, RZ, 0x8, R188 ;  /* 0x00000008ffbc7819 */ /* 0x000fe400000116bc */
[----:B------:R-:W-:Y:S02]  /*3a840*/  F2FP.SATFINITE.E4M3.F32.PACK_AB_MERGE_C R44, R45, R44, RZ ;  /* 0x0000002c2d2c723e */ /* 0x000fe400048070ff */
[----:B------:R-:W-:-:S02]  /*3a850*/  F2FP.SATFINITE.E4M3.F32.PACK_AB_MERGE_C R76, R77, R76, RZ ;  /* 0x0000004c4d4c723e */ /* 0x000fc400048070ff */
[----:B------:R-:W-:Y:S02]  /*3a860*/  F2FP.SATFINITE.E4M3.F32.PACK_AB_MERGE_C R40, R41, R40, RZ ;  /* 0x000000282928723e */ /* 0x000fe400048070ff */
[----:B------:R-:W-:Y:S02]  /*3a870*/  PRMT R0, R92, 0x3340, R1 ;  /* 0x000033405c007816 */ /* 0x000fe40000000001 */
[----:B------:R-:W-:Y:S02]  /*3a880*/  PRMT R45, R220, 0x3340, R47 ;  /* 0x00003340dc2d7816 */ /* 0x000fe4000000002f */
[----:B------:R-:W-:Y:S02]  /*3a890*/  PRMT R97, R97, 0x5410, R80 ;  /* 0x0000541061617816 */ /* 0x000fe40000000050 */
[----:B------:R-:W-:Y:S02]  /*3a8a0*/  PRMT R82, R130, 0x3340, R1 ;  /* 0x0000334082527816 */ /* 0x000fe40000000001 */
[----:B------:R-:W-:-:S02]  /*3a8b0*/  PRMT R41, R37, 0x3340, R194 ;  /* 0x0000334025297816 */ /* 0x000fc400000000c2 */
[----:B------:R-:W-:Y:S02]  /*3a8c0*/  LOP3.LUT R224, R224, 0xffff, RZ, 0xc0, !PT ;  /* 0x0000ffffe0e07812 */ /* 0x000fe400078ec0ff */
[----:B------:R-:W-:Y:S02]  /*3a8d0*/  LOP3.LUT R77, R160, 0xffff, RZ, 0xc0, !PT ;  /* 0x0000ffffa04d7812 */ /* 0x000fe400078ec0ff */
[----:B------:R-:W-:Y:S02]  /*3a8e0*/  LOP3.LUT R96, R96, 0xffff, RZ, 0xc0, !PT ;  /* 0x0000ffff60607812 */ /* 0x000fe400078ec0ff */
[----:B------:R-:W-:Y:S02]  /*3a8f0*/  LOP3.LUT R80, R9, 0xffff, RZ, 0xc0, !PT ;  /* 0x0000ffff09507812 */ /* 0x000fe400078ec0ff */
[----:B------:R-:W-:Y:S02]  /*3a900*/  LOP3.LUT R33, R33, 0xffff, RZ, 0xc0, !PT ;  /* 0x0000ffff21217812 */ /* 0x000fe400078ec0ff */
[----:B------:R-:W-:-:S02]  /*3a910*/  LOP3.LUT R218, R218, 0xffff, RZ, 0xc0, !PT ;  /* 0x0000ffffdada7812 */ /* 0x000fc400078ec0ff */
[----:B------:R-:W-:Y:S02]  /*3a920*/  LOP3.LUT R198, R198, 0xffff, RZ, 0xc0, !PT ;  /* 0x0000ffffc6c67812 */ /* 0x000fe400078ec0ff */
[----:B------:R-:W-:Y:S02]  /*3a930*/  LOP3.LUT R134, R134, 0xffff, RZ, 0xc0, !PT ;  /* 0x0000ffff86867812 */ /* 0x000fe400078ec0ff */
[----:B------:R-:W-:Y:S02]  /*3a940*/  LOP3.LUT R188, R188, 0xffff, RZ, 0xc0, !PT ;  /* 0x0000ffffbcbc7812 */ /* 0x000fe400078ec0ff */
[----:B------:R-:W-:Y:S02]  /*3a950*/  LOP3.LUT R9, R5, 0xffff, RZ, 0xc0, !PT ;  /* 0x0000ffff05097812 */ /* 0x000fe400078ec0ff */
        /* <DEDUP_REMOVED lines=17> */
[----:B------:R-:W-:Y:S02]  /*3aa70*/  LOP3.LUT R222, R222, 0xffff, RZ, 0xc0, !PT ;  /* 0x0000ffffdede7812 */ /* 0x000fe400078ec0ff */
[----:B------:R-:W-:Y:S02]  /*3aa80*/  LOP3.LUT R230, R230, 0xffff, RZ, 0xc0, !PT ;  /* 0x0000ffffe6e67812 */ /* 0x000fe400078ec0ff */
[----:B------:R-:W-:-:S02]  /*3aa90*/  LOP3.LUT R105, R166, 0xffff, RZ, 0xc0, !PT ;  /* 0x0000ffffa6697812 */ /* 0x000fc400078ec0ff */
[----:B------:R-:W-:Y:S02]  /*3aaa0*/  LOP3.LUT R102, R102, 0xffff, RZ, 0xc0, !PT ;  /* 0x0000ffff66667812 */ /* 0x000fe400078ec0ff */
[----:B------:R-:W-:Y:S02]  /*3aab0*/  LOP3.LUT R192, R192, 0xffff, RZ, 0xc0, !PT ;  /* 0x0000ffffc0c07812 */ /* 0x000fe400078ec0ff */
[----:B------:R-:W-:Y:S02]  /*3aac0*/  LOP3.LUT R9, R35, 0xffff, RZ, 0xc0, !PT ;  /* 0x0000ffff23097812 */ /* 0x000fe400078ec0ff */
[----:B------:R-:W-:Y:S02]  /*3aad0*/  SHF.R.U32.HI R226, RZ, 0x8, R226 ;  /* 0x00000008ffe27819 */ /* 0x000fe400000116e2 */
[----:B------:R-:W-:Y:S02]  /*3aae0*/  SHF.R.U32.HI R81, RZ, 0x8, R81 ;  /* 0x00000008ff517819 */ /* 0x000fe40000011651 */
[----:B------:R-:W-:-:S02]  /*3aaf0*/  F2FP.SATFINITE.E4M3.F32.PACK_AB_MERGE_C R234, R235, R234, RZ ;  /* 0x000000eaebea723e */ /* 0x000fc400048070ff */
[----:B------:R-:W-:Y:S02]  /*3ab00*/  F2FP.SATFINITE.E4M3.F32.PACK_AB_MERGE_C R170, R171, R170, RZ ;  /* 0x000000aaabaa723e */ /* 0x000fe400048070ff */
[----:B------:R-:W-:Y:S02]  /*3ab10*/  F2FP.SATFINITE.E4M3.F32.PACK_AB_MERGE_C R106, R107, R106, RZ ;  /* 0x0000006a6b6a723e */ /* 0x000fe400048070ff */
[----:B------:R-:W-:Y:S02]  /*3ab20*/  LOP3.LUT R8, R8, 0xffff, RZ, 0xc0, !PT ;  /* 0x0000ffff08087812 */ /* 0x000fe400078ec0ff */
[----:B------:R-:W-:Y:S02]  /*3ab30*/  LOP3.LUT R83, R200, 0xffff, RZ, 0xc0, !PT ;  /* 0x0000ffffc8537812 */ /* 0x000fe400078ec0ff */
[----:B------:R-:W-:Y:S02]  /*3ab40*/  SHF.R.U32.HI R69, RZ, 0x8, R69 ;  /* 0x00000008ff457819 */ /* 0x000fe40000011645 */
[----:B------:R-:W-:-:S02]  /*3ab50*/  SHF.R.U32.HI R196, RZ, 0x8, R196 ;  /* 0x00000008ffc47819 */ /* 0x000fc400000116c4 */
[----:B------:R-:W-:Y:S02]  /*3ab60*/  PRMT R49, R49, 0x5410, R4 ;  /* 0x0000541031317816 */ /* 0x000fe40000000004 */
[----:B------:R-:W-:Y:S02]  /*3ab70*/  F2FP.SATFINITE.E4M3.F32.PACK_AB_MERGE_C R60, R61, R60, RZ ;  /* 0x0000003c3d3c723e */ /* 0x000fe400048070ff */
[----:B------:R-:W-:Y:S02]  /*3ab80*/  PRMT R4, R41, 0x5410, R82 ;  /* 0x0000541029047816 */ /* 0x000fe40000000052 */
[----:B------:R-:W-:Y:S02]  /*3ab90*/  PRMT R35, R222, 0x3340, R59 ;  /* 0x00003340de237816 */ /* 0x000fe4000000003b */
[----:B------:R-:W-:Y:S02]  /*3aba0*/  F2FP.SATFINITE.E4M3.F32.PACK_AB_MERGE_C R110, R111, R110, RZ ;  /* 0x0000006e6f6e723e */ /* 0x000fe400048070ff */
[----:B------:R-:W-:-:S02]  /*3abb0*/  PRMT R82, R102, 0x3340, R1 ;  /* 0x0000334066527816 */ /* 0x000fc40000000001 */
[----:B------:R-:W-:Y:S02]  /*3abc0*/  PRMT R61, R230, 0x3340, R105 ;  /* 0x00003340e63d7816 */ /* 0x000fe40000000069 */
[----:B------:R-:W-:Y:S02]  /*3abd0*/  PRMT R59, R9, 0x3340, R192 ;  /* 0x00003340093b7816 */ /* 0x000fe400000000c0 */
[----:B------:R-:W-:Y:S02]  /*3abe0*/  LOP3.LUT R81, R81, 0xffff, RZ, 0xc0, !PT ;  /* 0x0000ffff51517812 */ /* 0x000fe400078ec0ff */
[----:B------:R-:W-:Y:S02]  /*3abf0*/  LOP3.LUT R226, R226, 0xffff, RZ, 0xc0, !PT ;  /* 0x0000ffffe2e27812 */ /* 0x000fe400078ec0ff */
[----:B------:R-:W-:Y:S02]  /*3ac00*/  PRMT R41, R8, 0x3340, R83 ;  /* 0x0000334008297816 */ /* 0x000fe40000000053 */
        /* <DEDUP_REMOVED lines=18> */
[----:B------:R-:W-:-:S02]  /*3ad30*/  LOP3.LUT R105, R105, 0xffff, RZ, 0xc0, !PT ;  /* 0x0000ffff69697812 */ /* 0x000fc400078ec0ff */
[----:B------:R-:W-:Y:S02]  /*3ad40*/  LOP3.LUT R230, R230, 0xffff, RZ, 0xc0, !PT ;  /* 0x0000ffffe6e67812 */ /* 0x000fe400078ec0ff */
[----:B------:R-:W-:Y:S02]  /*3ad50*/  LOP3.LUT R238, R238, 0xffff, RZ, 0xc0, !PT ;  /* 0x0000ffffeeee7812 */ /* 0x000fe400078ec0ff */
[----:B------:R-:W-:Y:S02]  /*3ad60*/  LOP3.LUT R117, R174, 0xffff, RZ, 0xc0, !PT ;  /* 0x0000ffffae757812 */ /* 0x000fe400078ec0ff */
[----:B------:R-:W-:Y:S02]  /*3ad70*/  LOP3.LUT R110, R110, 0xffff, RZ, 0xc0, !PT ;  /* 0x0000ffff6e6e7812 */ /* 0x000fe400078ec0ff */
[----:B------:R-:W-:Y:S02]  /*3ad80*/  LOP3.LUT R9, R83, 0xffff, RZ, 0xc0, !PT ;  /* 0x0000ffff53097812 */ /* 0x000fe400078ec0ff */
[----:B------:R-:W-:-:S02]  /*3ad90*/  LOP3.LUT R8, R8, 0xffff, RZ, 0xc0, !PT ;  /* 0x0000ffff08087812 */ /* 0x000fc400078ec0ff */
[----:B------:R-:W-:Y:S02]  /*3ada0*/  SHF.R.U32.HI R234, RZ, 0x8, R234 ;  /* 0x00000008ffea7819 */ /* 0x000fe400000116ea */
[----:B------:R-:W-:Y:S02]  /*3adb0*/  SHF.R.U32.HI R111, RZ, 0x8, R111 ;  /* 0x00000008ff6f7819 */ /* 0x000fe4000001166f */
[----:B------:R-:W-:Y:S02]  /*3adc0*/  F2FP.SATFINITE.E4M3.F32.PACK_AB_MERGE_C R242, R243, R242, RZ ;  /* 0x000000f2f3f2723e */ /* 0x000fe400048070ff */
[----:B------:R-:W-:Y:S02]  /*3add0*/  F2FP.SATFINITE.E4M3.F32.PACK_AB_MERGE_C R178, R179, R178, RZ ;  /* 0x000000b2b3b2723e */ /* 0x000fe400048070ff */
[----:B------:R-:W-:Y:S02]  /*3ade0*/  LOP3.LUT R12, R12, 0xffff, RZ, 0xc0, !PT ;  /* 0x0000ffff0c0c7812 */ /* 0x000fe400078ec0ff */
[----:B------:R-:W-:-:S02]  /*3adf0*/  LOP3.LUT R107, R206, 0xffff, RZ, 0xc0, !PT ;  /* 0x0000ffffce6b7812 */ /* 0x000fc400078ec0ff */
[----:B------:R-:W-:Y:S02]  /*3ae00*/  SHF.R.U32.HI R106, RZ, 0x8, R106 ;  /* 0x00000008ff6a7819 */ /* 0x000fe4000001166a */
[----:B------:R-:W-:Y:S02]  /*3ae10*/  F2FP.SATFINITE.E4M3.F32.PACK_AB_MERGE_C R202, R203, R202, RZ ;  /* 0x000000cacbca723e */ /* 0x000fe400048070ff */
[----:B------:R-:W-:Y:S02]  /*3ae20*/  F2FP.SATFINITE.E4M3.F32.PACK_AB_MERGE_C R210, R211, R210, RZ ;  /* 0x000000d2d3d2723e */ /* 0x000fe400048070ff */
[----:B------:R-:W-:Y:S02]  /*3ae30*/  F2FP.SATFINITE.E4M3.F32.PACK_AB_MERGE_C R208, R209, R208, RZ ;  /* 0x000000d0d1d0723e */ /* 0x000fe400048070ff */
[----:B------:R-:W-:Y:S02]  /*3ae40*/  F2FP.SATFINITE.E4M3.F32.PACK_AB_MERGE_C R212, R213, R212, RZ ;  /* 0x000000d4d5d4723e */ /* 0x000fe400048070ff */
[----:B------:R-:W-:-:S02]  /*3ae50*/  PRMT R75, R75, 0x5410, R82 ;  /* 0x000054104b4b7816 */ /* 0x000fc40000000052 */
[----:B------:R-:W-:Y:S02]  /*3ae60*/  PRMT R83, R230, 0x3340, R105 ;  /* 0x00003340e6537816 */ /* 0x000fe40000000069 */
[----:B------:R-:W-:Y:S02]  /*3ae70*/  F2FP.SATFINITE.E4M3.F32.PACK_AB_MERGE_C R50, R51, R50, RZ ;  /* 0x000000323332723e */ /* 0x000fe400048070ff */
[----:B------:R-:W-:Y:S02]  /*3ae80*/  PRMT R82, R110, 0x3340, R1 ;  /* 0x000033406e527816 */ /* 0x000fe40000000001 */
[----:B------:R-:W-:Y:S02]  /*3ae90*/  PRMT R91, R238, 0x3340, R117 ;  /* 0x00003340ee5b7816 */ /* 0x000fe40000000075 */
[----:B------:R-:W-:Y:S02]  /*3aea0*/  PRMT R105, R8, 0x3340, R9 ;  /* 0x0000334008697816 */ /* 0x000fe40000000009 */
[----:B------:R-:W-:-:S02]  /*3aeb0*/  LOP3.LUT R111, R111, 0xffff, RZ, 0xc0, !PT ;  /* 0x0000ffff6f6f7812 */ /* 0x000fc400078ec0ff */
[----:B------:R-:W-:Y:S02]  /*3aec0*/  LOP3.LUT R234, R234, 0xffff, RZ, 0xc0, !PT ;  /* 0x0000ffffeaea7812 */ /* 0x000fe400078ec0ff */
[----:B------:R-:W-:Y:S02]  /*3aed0*/  PRMT R51, R12, 0x3340, R107 ;  /* 0x000033400c337816 */ /* 0x000fe4000000006b */
[----:B------:R-:W-:Y:S02]  /*3aee0*/  LOP3.LUT R242, R242, 0xffff, RZ, 0xc0, !PT ;  /* 0x0000fffff2f27812 */ /* 0x000fe400078ec0ff */
[----:B------:R-:W-:Y:S02]  /*3aef0*/  LOP3.LUT R123, R178, 0xffff, RZ, 0xc0, !PT ;  /* 0x0000ffffb27b7812 */ /* 0x000fe400078ec0ff */
[----:B------:R-:W-:Y:S02]  /*3af00*/  LOP3.LUT R114, R114, 0xffff, RZ, 0xc0, !PT ;  /* 0x0000ffff72727812 */ /* 0x000fe400078ec0ff */
[----:B------:R-:W-:-:S02]  /*3af10*/  LOP3.LUT R8, R106, 0xffff, RZ, 0xc0, !PT ;  /* 0x0000ffff6a087812 */ /* 0x000fc400078ec0ff */
[----:B------:R-:W-:Y:S02]  /*3af20*/  F2FP.SATFINITE.E4M3.F32.PACK_AB_MERGE_C R246, R247, R246, RZ ;  /* 0x000000f6f7f6723e */ /* 0x000fe400048070ff */
[----:B------:R-:W-:Y:S02]  /*3af30*/  F2FP.SATFINITE.E4M3.F32.PACK_AB_MERGE_C R182, R183, R182, RZ ;  /* 0x000000b6b7b6723e */ /* 0x000fe400048070ff */
[----:B------:R-:W-:Y:S02]  /*3af40*/  F2FP.SATFINITE.E4M3.F32.PACK_AB_MERGE_C R118, R119, R118, RZ ;  /* 0x000000767776723e */ /* 0x000fe400048070ff */
[----:B------:R-:W-:Y:S02]  /*3af50*/  LOP3.LUT R10, R10, 0xffff, RZ, 0xc0, !PT ;  /* 0x0000ffff0a0a7812 */ /* 0x000fe400078ec0ff */
[----:B------:R-:W-:Y:S02]  /*3af60*/  LOP3.LUT R14, R14, 0xffff, RZ, 0xc0, !PT ;  /* 0x0000ffff0e0e7812 */ /* 0x000fe400078ec0ff */
[----:B------:R-:W-:-:S02]  /*3af70*/  F2FP.SATFINITE.E4M3.F32.PACK_AB_MERGE_C R204, R205, R204, RZ ;  /* 0x000000cccdcc723e */ /* 0x000fc400048070ff */
[----:B------:R-:W-:Y:S02]  /*3af80*/  LOP3.LUT R13, R13, 0xffff, RZ, 0xc0, !PT ;  /* 0x0000ffff0d0d7812 */ /* 0x000fe400078ec0ff */
[----:B------:R-:W-:Y:S02]  /*3af90*/  LOP3.LUT R15, R15, 0xffff, RZ, 0xc0, !PT ;  /* 0x0000ffff0f0f7812 */ /* 0x000fe400078ec0ff */
[----:B------:R-:W-:Y:S02]  /*3afa0*/  F2FP.SATFINITE.E4M3.F32.PACK_AB_MERGE_C R64, R65, R64, RZ ;  /* 0x000000404140723e */ /* 0x000fe400048070ff */
[----:B------:R-:W-:Y:S02]  /*3afb0*/  F2FP.SATFINITE.E4M3.F32.PACK_AB_MERGE_C R136, R137, R136, RZ ;  /* 0x000000888988723e */ /* 0x000fe400048070ff */
[----:B------:R-:W-:Y:S02]  /*3afc0*/  F2FP.SATFINITE.E4M3.F32.PACK_AB_MERGE_C R62, R63, R62, RZ ;  /* 0x0000003e3f3e723e */ /* 0x000fe400048070ff */
[----:B------:R-:W-:-:S02]  /*3afd0*/  F2FP.SATFINITE.E4M3.F32.PACK_AB_MERGE_C R86, R87, R86, RZ ;  /* 0x000000565756723e */ /* 0x000fc400048070ff */
[----:B------:R-:W-:Y:S02]  /*3afe0*/  LOP3.LUT R11, R11, 0xffff, RZ, 0xc0, !PT ;  /* 0x0000ffff0b0b7812 */ /* 0x000fe400078ec0ff */
[----:B------:R-:W-:Y:S02]  /*3aff0*/  SHF.R.U32.HI R240, RZ, 0x8, R240 ;  /* 0x00000008fff07819 */ /* 0x000fe400000116f0 */
[----:B------:R-:W-:Y:S01]  /*3b000*/  SHF.R.U32.HI R121, RZ, 0x8, R121 ;  /* 0x00000008ff797819 */ /* 0x000fe20000011679 */
[----:B------:R-:W-:Y:S01]  /*3b010*/  IMAD.SHL.U32 R18, R18, 0x8, RZ ;  /* 0x0000000812127824 */ /* 0x000fe200078e00ff */
[----:B------:R-:W-:Y:S01]  /*3b020*/  LOP3.LUT R101, R202, 0xffff, RZ, 0xc0, !PT ;  /* 0x0000ffffca657812 */ /* 0x000fe200078ec0ff */
[----:B------:R-:W2:Y:S01]  /*3b030*/  LDL.LU R247, [R1+0xa0] ;  /* 0x0000a00001f77983 */ /* 0x000ea20000300800 */
[----:B------:R-:W-:Y:S02]  /*3b040*/  LOP3.LUT R113, R210, 0xffff, RZ, 0xc0, !PT ;  /* 0x0000ffffd2717812 */ /* 0x000fe400078ec0ff */
[----:B------:R-:W-:Y:S01]  /*3b050*/  SHF.R.U32.HI R12, RZ, 0x8, R12 ;  /* 0x00000008ff0c7819 */ /* 0x000fe2000001160c */
[----:B------:R-:W4:Y:S01]  /*3b060*/  LDL.LU R245, [R1+0x54c] ;  /* 0x00054c0001f57983 */ /* 0x000f220000300800 */
[----:B------:R-:W-:-:S02]  /*3b070*/  SHF.R.U32.HI R107, RZ, 0x8, R107 ;  /* 0x00000008ff6b7819 */ /* 0x000fc4000001166b */
[----:B------:R-:W-:Y:S01]  /*3b080*/  LOP3.LUT R208, R208, 0xffff, RZ, 0xc0, !PT ;  /* 0x0000ffffd0d07812 */ /* 0x000fe200078ec0ff */
[----:B------:R-:W2:Y:S01]  /*3b090*/  LDL.LU R243, [R1+0x5b4] ;  /* 0x0005b40001f37983 */ /* 0x000ea20000300800 */
[----:B------:R-:W-:Y:S02]  /*3b0a0*/  LOP3.LUT R212, R212, 0xffff, RZ, 0xc0, !PT ;  /* 0x0000ffffd4d47812 */ /* 0x000fe400078ec0ff */
[----:B------:R-:W-:Y:S01]  /*3b0b0*/  PRMT R91, R91, 0x5410, R82 ;  /* 0x000054105b5b7816 */ /* 0x000fe20000000052 */
[----:B------:R-:W2:Y:S01]  /*3b0c0*/  LDL.LU R241, [R1+0x5b0] ;  /* 0x0005b00001f17983 */ /* 0x000ea20000300800 */
[----:B------:R-:W-:Y:S02]  /*3b0d0*/  PRMT R106, R234, 0x3340, R111 ;  /* 0x00003340ea6a7816 */ /* 0x000fe4000000006f */
[----:B------:R-:W-:Y:S01]  /*3b0e0*/  PRMT R82, R114, 0x3340, R1 ;  /* 0x0000334072527816 */ /* 0x000fe20000000001 */
[----:B------:R-:W2:Y:S01]  /*3b0f0*/  LDL.LU R239, [R1+0x5ac] ;  /* 0x0005ac0001ef7983 */ /* 0x000ea20000300800 */
[----:B------:R-:W-:Y:S01]  /*3b100*/  PRMT R93, R242, 0x3340, R123 ;  /* 0x00003340f25d7816 */ /* 0x000fe2000000007b */
[----:B------:R-:W1:Y:S01]  /*3b110*/  LDC R234, c[0x0][0x22c] ;  /* 0x00008b00ffea7b82 */ /* 0x000e620000000800 */
        /* <DEDUP_REMOVED lines=8> */
[----:B------:R-:W-:Y:S02]  /*3b1a0*/  SHF.R.U32.HI R110, RZ, 0x8, R110 ;  /* 0x00000008ff6e7819 */ /* 0x000fe4000001166e */
[----:B------:R-:W-:Y:S02]  /*3b1b0*/  LOP3.LUT R204, R204, 0xffff, RZ, 0xc0, !PT ;  /* 0x0000ffffcccc7812 */ /* 0x000fe400078ec0ff */
[----:B------:R-:W-:Y:S02]  /*3b1c0*/  PRMT R63, R13, 0x3340, R208 ;  /* 0x000033400d3f7816 */ /* 0x000fe400000000d0 */
[----:B------:R-:W-:Y:S02]  /*3b1d0*/  PRMT R87, R15, 0x3340, R212 ;  /* 0x000033400f577816 */ /* 0x000fe400000000d4 */
[----:B------:R-:W-:-:S02]  /*3b1e0*/  SHF.R.U32.HI R10, RZ, 0x8, R10 ;  /* 0x00000008ff0a7819 */ /* 0x000fc4000001160a */
[----:B------:R-:W-:Y:S02]  /*3b1f0*/  SHF.R.U32.HI R101, RZ, 0x8, R101 ;  /* 0x00000008ff657819 */ /* 0x000fe40000011665 */
[----:B------:R-:W-:Y:S02]  /*3b200*/  SHF.R.U32.HI R14, RZ, 0x8, R14 ;  /* 0x00000008ff0e7819 */ /* 0x000fe4000001160e */
[----:B------:R-:W-:Y:S02]  /*3b210*/  SHF.R.U32.HI R113, RZ, 0x8, R113 ;  /* 0x00000008ff717819 */ /* 0x000fe40000011671 */
[----:B------:R-:W-:Y:S02]  /*3b220*/  SHF.R.U32.HI R13, RZ, 0x8, R13 ;  /* 0x00000008ff0d7819 */ /* 0x000fe4000001160d */
[----:B------:R-:W-:Y:S02]  /*3b230*/  SHF.R.U32.HI R208, RZ, 0x8, R208 ;  /* 0x00000008ffd07819 */ /* 0x000fe400000116d0 */
[----:B------:R-:W-:-:S02]  /*3b240*/  SHF.R.U32.HI R15, RZ, 0x8, R15 ;  /* 0x00000008ff0f7819 */ /* 0x000fc4000001160f */
[----:B------:R-:W-:Y:S02]  /*3b250*/  SHF.R.U32.HI R212, RZ, 0x8, R212 ;  /* 0x00000008ffd47819 */ /* 0x000fe400000116d4 */
[----:B------:R-:W-:Y:S02]  /*3b260*/  PRMT R93, R93, 0x5410, R82 ;  /* 0x000054105d5d7816 */ /* 0x000fe40000000052 */
[----:B---3--:R-:W-:Y:S02]  /*3b270*/  F2FP.SATFINITE.E4M3.F32.PACK_AB_MERGE_C R54, R55, R54, RZ ;  /* 0x000000363736723e */ /* 0x008fe400048070ff */
[----:B------:R-:W-:Y:S02]  /*3b280*/  LOP3.LUT R136, R136, 0xffff, RZ, 0xc0, !PT ;  /* 0x0000ffff88887812 */ /* 0x000fe400078ec0ff */
[----:B------:R-:W-:Y:S02]  /*3b290*/  PRMT R82, R118, 0x3340, R1 ;  /* 0x0000334076527816 */ /* 0x000fe40000000001 */
[----:B------:R-:W-:-:S02]  /*3b2a0*/  PRMT R99, R246, 0x3340, R127 ;  /* 0x00003340f6637816 */ /* 0x000fc4000000007f */
[----:B------:R-:W-:Y:S02]  /*3b2b0*/  PRMT R107, R8, 0x3340, R107 ;  /* 0x00003340086b7816 */ /* 0x000fe4000000006b */
[----:B------:R-:W-:Y:S02]  /*3b2c0*/  LOP3.LUT R110, R110, 0xffff, RZ, 0xc0, !PT ;  /* 0x0000ffff6e6e7812 */ /* 0x000fe400078ec0ff */
[----:B------:R-:W-:Y:S02]  /*3b2d0*/  PRMT R55, R11, 0x3340, R204 ;  /* 0x000033400b377816 */ /* 0x000fe400000000cc */
[----:B------:R-:W-:Y:S02]  /*3b2e0*/  SHF.R.U32.HI R88, RZ, 0x8, R88 ;  /* 0x00000008ff587819 */ /* 0x000fe40000011658 */
        /* <DEDUP_REMOVED lines=8> */
[----:B------:R-:W-:Y:S02]  /*3b370*/  SHF.R.U32.HI R204, RZ, 0x8, R204 ;  /* 0x00000008ffcc7819 */ /* 0x000fe400000116cc */
[----:B------:R-:W-:Y:S02]  /*3b380*/  LOP3.LUT R208, R208, 0xffff, RZ, 0xc0, !PT ;  /* 0x0000ffffd0d07812 */ /* 0x000fe400078ec0ff */
[----:B------:R-:W-:Y:S02]  /*3b390*/  LOP3.LUT R13, R13, 0xffff, RZ, 0xc0, !PT ;  /* 0x0000ffff0d0d7812 */ /* 0x000fe400078ec0ff */
[----:B------:R-:W-:Y:S02]  /*3b3a0*/  LOP3.LUT R212, R212, 0xffff, RZ, 0xc0, !PT ;  /* 0x0000ffffd4d47812 */ /* 0x000fe400078ec0ff */
[----:B------:R-:W-:Y:S02]  /*3b3b0*/  LOP3.LUT R15, R15, 0xffff, RZ, 0xc0, !PT ;  /* 0x0000ffff0f0f7812 */ /* 0x000fe400078ec0ff */
[----:B------:R-:W-:-:S02]  /*3b3c0*/  SHF.R.U32.HI R244, RZ, 0x8, R244 ;  /* 0x00000008fff47819 */ /* 0x000fc400000116f4 */
[----:B------:R-:W-:Y:S02]  /*3b3d0*/  SHF.R.U32.HI R125, RZ, 0x8, R125 ;  /* 0x00000008ff7d7819 */ /* 0x000fe4000001167d */
[----:B------:R-:W-:Y:S02]  /*3b3e0*/  SHF.R.U32.HI R124, RZ, 0x8, R124 ;  /* 0x00000008ff7c7819 */ /* 0x000fe4000001167c */
[--C-:B------:R-:W-:Y:S02]  /*3b3f0*/  PRMT R152, R136, 0x3340, R1.reuse ;  /* 0x0000334088987816 */ /* 0x100fe40000000001 */
[----:B------:R-:W-:Y:S02]  /*3b400*/  PRMT R99, R99, 0x5410, R82 ;  /* 0x0000541063637816 */ /* 0x000fe40000000052 */
[----:B------:R-:W-:Y:S02]  /*3b410*/  SHF.R.U32.HI R130, RZ, 0x8, R130 ;  /* 0x00000008ff827819 */ /* 0x000fe40000011682 */
[----:B------:R-:W-:-:S02]  /*3b420*/  PRMT R131, R110, 0x3340, R1 ;  /* 0x000033406e837816 */ /* 0x000fc40000000001 */
[----:B------:R-:W-:Y:S02]  /*3b430*/  LOP3.LUT R82, R88, 0xffff, RZ, 0xc0, !PT ;  /* 0x0000ffff58527812 */ /* 0x000fe400078ec0ff */
[----:B------:R-:W-:Y:S02]  /*3b440*/  SHF.R.U32.HI R136, RZ, 0x8, R136 ;  /* 0x00000008ff887819 */ /* 0x000fe40000011688 */
[----:B------:R-:W-:Y:S02]  /*3b450*/  PRMT R101, R10, 0x3340, R101 ;  /* 0x000033400a657816 */ /* 0x000fe40000000065 */
[----:B------:R-:W-:Y:S02]  /*3b460*/  PRMT R110, R14, 0x3340, R113 ;  /* 0x000033400e6e7816 */ /* 0x000fe40000000071 */
[----:B------:R-:W-:Y:S02]  /*3b470*/  PRMT R135, R9, 0x3340, R8 ;  /* 0x0000334009877816 */ /* 0x000fe40000000008 */
[----:B------:R-:W-:-:S02]  /*3b480*/  LOP3.LUT R18, R18, 0x300, RZ, 0xc0, !PT ;  /* 0x0000030012127812 */ /* 0x000fc400078ec0ff */
[----:B------:R-:W-:Y:S02]  /*3b490*/  LOP3.LUT R88, R90, 0xffff, RZ, 0xc0, !PT ;  /* 0x0000ffff5a587812 */ /* 0x000fe400078ec0ff */
[----:B------:R-:W-:Y:S02]  /*3b4a0*/  LOP3.LUT R129, R204, 0xffff, RZ, 0xc0, !PT ;  /* 0x0000ffffcc817812 */ /* 0x000fe400078ec0ff */
[----:B------:R-:W-:Y:S02]  /*3b4b0*/  LOP3.LUT R10, R11, 0xffff, RZ, 0xc0, !PT ;  /* 0x0000ffff0b0a7812 */ /* 0x000fe400078ec0ff */
        /* <DEDUP_REMOVED lines=11> */
[----:B------:R-:W-:Y:S01]  /*3b570*/  F2FP.SATFINITE.E4M3.F32.PACK_AB_MERGE_C R84, R85, R84, RZ ;  /* 0x000000545554723e */ /* 0x000fe200048070ff */
[----:B------:R-:W-:Y:S01]  /*3b580*/  IMAD.IADD R85, R18, 0x1, R25 ;  /* 0x0000000112557824 */ /* 0x000fe200078e0219 */
[----:B------:R-:W-:Y:S02]  /*3b590*/  PRMT R129, R10, 0x3340, R129 ;  /* 0x000033400a817816 */ /* 0x000fe40000000081 */
[----:B------:R-:W-:Y:S02]  /*3b5a0*/  PRMT R136, R9, 0x3340, R8 ;  /* 0x0000334009887816 */ /* 0x000fe40000000008 */
[----:B------:R-:W-:-:S02]  /*3b5b0*/  PRMT R8, R23, 0x4210, R14 ;  /* 0x0000421017087816 */ /* 0x000fc4000000000e */
[----:B------:R-:W-:Y:S02]  /*3b5c0*/  PRMT R9, R22, 0x4210, R13 ;  /* 0x0000421016097816 */ /* 0x000fe4000000000d */
[----:B------:R-:W-:Y:S02]  /*3b5d0*/  PRMT R10, R34, 0x4210, R15 ;  /* 0x00004210220a7816 */ /* 0x000fe4000000000f */
[----:B------:R-:W-:Y:S01]  /*3b5e0*/  PRMT R11, R32, 0x4210, R17 ;  /* 0x00004210200b7816 */ /* 0x000fe20000000011 */
[----:B------:R-:W-:Y:S01]  /*3b5f0*/  BAR.SYNC.DEFER_BLOCKING 0x0 ;  /* 0x0000000000007b1d */ /* 0x000fe20000010000 */
[----:B------:R-:W-:Y:S02]  /*3b600*/  SHF.R.U32.HI R21, RZ, 0x8, R21 ;  /* 0x00000008ff157819 */ /* 0x000fe40000011615 */
[----:B------:R-:W-:Y:S02]  /*3b610*/  SHF.R.U32.HI R184, RZ, 0x8, R184 ;  /* 0x00000008ffb87819 */ /* 0x000fe400000116b8 */
[----:B------:R-:W-:-:S02]  /*3b620*/  LOP3.LUT R21, R21, 0xffff, RZ, 0xc0, !PT ;  /* 0x0000ffff15157812 */ /* 0x000fc400078ec0ff */
[----:B------:R-:W-:Y:S02]  /*3b630*/  LOP3.LUT R184, R184, 0xffff, RZ, 0xc0, !PT ;  /* 0x0000ffffb8b87812 */ /* 0x000fe400078ec0ff */
[----:B------:R-:W-:Y:S02]  /*3b640*/  SHF.R.U32.HI R186, RZ, 0x8, R186 ;  /* 0x00000008ffba7819 */ /* 0x000fe400000116ba */
[----:B------:R-:W-:Y:S01]  /*3b650*/  SHF.R.U32.HI R122, RZ, 0x8, R122 ;  /* 0x00000008ff7a7819 */ /* 0x000fe2000001167a */
[----:B------:R3:W-:Y:S01]  /*3b660*/  STSM.16.M88.4 [R85], R8 ;  /* 0x0000000855007844 */ /* 0x0007e20000000200 */
[----:B------:R-:W-:Y:S02]  /*3b670*/  SHF.R.U32.HI R94, RZ, 0x8, R94 ;  /* 0x00000008ff5e7819 */ /* 0x000fe4000001165e */
[----:B------:R-:W-:Y:S02]  /*3b680*/  PRMT R18, R21, 0x3340, R184 ;  /* 0x0000334015127816 */ /* 0x000fe400000000b8 */
[----:B------:R-:W-:-:S02]  /*3b690*/  LOP3.LUT R21, R186, 0xffff, RZ, 0xc0, !PT ;  /* 0x0000ffffba157812 */ /* 0x000fc400078ec0ff */
[----:B------:R-:W-:Y:S02]  /*3b6a0*/  LOP3.LUT R122, R122, 0xffff, RZ, 0xc0, !PT ;  /* 0x0000ffff7a7a7812 */ /* 0x000fe400078ec0ff */
[----:B------:R-:W-:Y:S02]  /*3b6b0*/  LOP3.LUT R94, R94, 0xffff, RZ, 0xc0, !PT ;  /* 0x0000ffff5e5e7812 */ /* 0x000fe400078ec0ff */
[----:B------:R-:W-:Y:S02]  /*3b6c0*/  PRMT R21, R80, 0x3340, R21 ;  /* 0x0000334050157816 */ /* 0x000fe40000000015 */
[--C-:B------:R-:W-:Y:S02]  /*3b6d0*/  PRMT R80, R122, 0x3340, R1.reuse ;  /* 0x000033407a507816 */ /* 0x100fe40000000001 */
[--C-:B------:R-:W-:Y:S02]  /*3b6e0*/  PRMT R88, R88, 0x3340, R1.reuse ;  /* 0x0000334058587816 */ /* 0x100fe40000000001 */
[----:B------:R-:W-:-:S02]  /*3b6f0*/  PRMT R90, R90, 0x3340, R1 ;  /* 0x000033405a5a7816 */ /* 0x000fc40000000001 */
[----:B------:R-:W-:Y:S02]  /*3b700*/  PRMT R94, R94, 0x3340, R1 ;  /* 0x000033405e5e7816 */ /* 0x000fe40000000001 */
[----:B------:R-:W-:Y:S02]  /*3b710*/  PRMT R80, R21, 0x5410, R80 ;  /* 0x0000541015507816 */ /* 0x000fe40000000050 */
[----:B------:R-:W-:Y:S02]  /*3b720*/  PRMT R88, R5, 0x5410, R88 ;  /* 0x0000541005587816 */ /* 0x000fe40000000058 */
[----:B------:R-:W-:Y:S02]  /*3b730*/  PRMT R5, R33, 0x5410, R90 ;  /* 0x0000541021057816 */ /* 0x000fe4000000005a */
[----:B------:R-:W-:Y:S01]  /*3b740*/  PRMT R21, R35, 0x5410, R94 ;  /* 0x0000541023157816 */ /* 0x000fe2000000005e */
[----:B------:R-:W-:Y:S01]  /*3b750*/  BAR.SYNC.DEFER_BLOCKING 0x0 ;  /* 0x0000000000007b1d */ /* 0x000fe20000010000 */
[----:B------:R-:W-:-:S02]  /*3b760*/  SHF.R.U32.HI R120, RZ, 0x8, R120 ;  /* 0x00000008ff787819 */ /* 0x000fc40000011678 */
[----:B------:R-:W-:Y:S02]  /*3b770*/  SHF.R.U32.HI R216, RZ, 0x8, R216 ;  /* 0x00000008ffd87819 */ /* 0x000fe400000116d8 */
[----:B------:R-:W-:Y:S02]  /*3b780*/  SHF.R.U32.HI R31, RZ, 0x8, R31 ;  /* 0x00000008ff1f7819 */ /* 0x000fe4000001161f */
[----:B------:R-:W-:Y:S02]  /*3b790*/  LOP3.LUT R120, R120, 0xffff, RZ, 0xc0, !PT ;  /* 0x0000ffff78787812 */ /* 0x000fe400078ec0ff */
[----:B------:R-:W-:Y:S02]  /*3b7a0*/  LOP3.LUT R31, R31, 0xffff, RZ, 0xc0, !PT ;  /* 0x0000ffff1f1f7812 */ /* 0x000fe400078ec0ff */
[----:B------:R-:W-:Y:S01]  /*3b7b0*/  LOP3.LUT R216, R216, 0xffff, RZ, 0xc0, !PT ;  /* 0x0000ffffd8d87812 */ /* 0x000fe200078ec0ff */
[----:B------:R-:W-:Y:S01]  /*3b7c0*/  LDS.128 R32, [R7] ;  /* 0x0000000007207984 */ /* 0x000fe20000000c00 */
[----:B------:R-:W-:-:S02]  /*3b7d0*/  F2FP.SATFINITE.E4M3.F32.PACK_AB_MERGE_C R138, R139, R138, RZ ;  /* 0x0000008a8b8a723e */ /* 0x000fc400048070ff */
[----:B------:R-:W-:Y:S02]  /*3b7e0*/  PRMT R25, R120, 0x3340, R1 ;  /* 0x0000334078197816 */ /* 0x000fe40000000001 */
[----:B------:R-:W-:Y:S02]  /*3b7f0*/  PRMT R31, R216, 0x3340, R31 ;  /* 0x00003340d81f7816 */ /* 0x000fe4000000001f */
[----:B------:R-:W-:Y:S02]  /*3b800*/  PRMT R82, R82, 0x3340, R1 ;  /* 0x0000334052527816 */ /* 0x000fe40000000001 */
[----:B------:R-:W-:Y:S02]  /*3b810*/  LOP3.LUT R138, R138, 0xffff, RZ, 0xc0, !PT ;  /* 0x0000ffff8a8a7812 */ /* 0x000fe400078ec0ff */
[----:B------:R-:W-:Y:S02]  /*3b820*/  PRMT R25, R18, 0x5410, R25 ;  /* 0x0000541012197816 */ /* 0x000fe40000000019 */
[----:B------:R-:W-:-:S02]  /*3b830*/  PRMT R82, R31, 0x5410, R82 ;  /* 0x000054101f527816 */ /* 0x000fc40000000052 */
[----:B------:R-:W-:Y:S02]  /*3b840*/  F2FP.SATFINITE.E4M3.F32.PACK_AB_MERGE_C R142, R143, R142, RZ ;  /* 0x0000008e8f8e723e */ /* 0x000fe400048070ff */
[----:B------:R-:W-:Y:S02]  /*3b850*/  PRMT R154, R138, 0x3340, R1 ;  /* 0x000033408a9a7816 */ /* 0x000fe40000000001 */
[----:B---3--:R-:W-:Y:S02]  /*3b860*/  PRMT R8, R25, 0x5210, R14 ;  /* 0x0000521019087816 */ /* 0x008fe4000000000e */
[----:B------:R-:W-:Y:S02]  /*3b870*/  PRMT R9, R80, 0x5210, R13 ;  /* 0x0000521050097816 */ /* 0x000fe4000000000d */
[----:B------:R-:W-:Y:S02]  /*3b880*/  PRMT R10, R82, 0x5210, R15 ;  /* 0x00005210520a7816 */ /* 0x000fe4000000000f */
[----:B------:R-:W-:Y:S01]  /*3b890*/  PRMT R11, R88, 0x5210, R17 ;  /* 0x00005210580b7816 */ /* 0x000fe20000000011 */
[----:B------:R-:W-:Y:S01]  /*3b8a0*/  BAR.SYNC.DEFER_BLOCKING 0x0 ;  /* 0x0000000000007b1d */ /* 0x000fe20000010000 */
[----:B------:R-:W-:-:S02]  /*3b8b0*/  LOP3.LUT R142, R142, 0xffff, RZ, 0xc0, !PT ;  /* 0x0000ffff8e8e7812 */ /* 0x000fc400078ec0ff */
[----:B------:R-:W-:Y:S02]  /*3b8c0*/  F2FP.SATFINITE.E4M3.F32.PACK_AB_MERGE_C R146, R147, R146, RZ ;  /* 0x000000929392723e */ /* 0x000fe400048070ff */
[----:B------:R-:W-:Y:S02]  /*3b8d0*/  PRMT R39, R39, 0x5410, R154 ;  /* 0x0000541027277816 */ /* 0x000fe4000000009a */
[----:B------:R-:W-:Y:S02]  /*3b8e0*/  PRMT R154, R142, 0x3340, R1 ;  /* 0x000033408e9a7816 */ /* 0x000fe40000000001 */
[----:B------:R-:W-:Y:S02]  /*3b8f0*/  LOP3.LUT R146, R146, 0xffff, RZ, 0xc0, !PT ;  /* 0x0000ffff92927812 */ /* 0x000fe400078ec0ff */
[----:B------:R-:W-:Y:S02]  /*3b900*/  F2FP.SATFINITE.E4M3.F32.PACK_AB_MERGE_C R214, R215, R214, RZ ;  /* 0x000000d6d7d6723e */ /* 0x000fe400048070ff */
[----:B------:R-:W-:-:S02]  /*3b910*/  F2FP.SATFINITE.E4M3.F32.PACK_AB_MERGE_C R140, R141, R140, RZ ;  /* 0x0000008c8d8c723e */ /* 0x000fc400048070ff */
[----:B------:R-:W-:Y:S02]  /*3b920*/  F2FP.SATFINITE.E4M3.F32.PACK_AB_MERGE_C R150, R151, R150, RZ ;  /* 0x000000969796723e */ /* 0x000fe400048070ff */
[----:B------:R-:W-:Y:S02]  /*3b930*/  PRMT R51, R51, 0x5410, R154 ;  /* 0x0000541033337816 */ /* 0x000fe4000000009a */
[----:B------:R-:W-:Y:S01]  /*3b940*/  PRMT R154, R146, 0x3340, R1 ;  /* 0x00003340929a7816 */ /* 0x000fe20000000001 */
[----:B------:R3:W-:Y:S01]  /*3b950*/  STSM.16.M88.4 [R85], R8 ;  /* 0x0000000855007844 */ /* 0x0007e20000000200 */
[----:B------:R-:W-:Y:S02]  /*3b960*/  LOP3.LUT R140, R140, 0xffff, RZ, 0xc0, !PT ;  /* 0x0000ffff8c8c7812 */ /* 0x000fe400078ec0ff */
[----:B------:R-:W-:Y:S02]  /*3b970*/  LOP3.LUT R16, R16, 0xffff, RZ, 0xc0, !PT ;  /* 0x0000ffff10107812 */ /* 0x000fe400078ec0ff */
[----:B------:R-:W-:-:S02]  /*3b980*/  LOP3.LUT R119, R214, 0xffff, RZ, 0xc0, !PT ;  /* 0x0000ffffd6777812 */ /* 0x000fc400078ec0ff */
[----:B------:R-:W-:Y:S02]  /*3b990*/  LOP3.LUT R150, R150, 0xffff, RZ, 0xc0, !PT ;  /* 0x0000ffff96967812 */ /* 0x000fe400078ec0ff */
[----:B------:R-:W-:Y:S02]  /*3b9a0*/  PRMT R41, R41, 0x5410, R152 ;  /* 0x0000541029297816 */ /* 0x000fe40000000098 */
[----:B------:R-:W-:Y:S02]  /*3b9b0*/  PRMT R65, R65, 0x5410, R154 ;  /* 0x0000541041417816 */ /* 0x000fe4000000009a */
[--C-:B------:R-:W-:Y:S02]  /*3b9c0*/  PRMT R152, R140, 0x3340, R1.reuse ;  /* 0x000033408c987816 */ /* 0x100fe40000000001 */
[----:B------:R-:W-:Y:S02]  /*3b9d0*/  PRMT R154, R150, 0x3340, R1 ;  /* 0x00003340969a7816 */ /* 0x000fe40000000001 */
[----:B------:R-:W-:-:S02]  /*3b9e0*/  PRMT R89, R16, 0x3340, R119 ;  /* 0x0000334010597816 */ /* 0x000fc40000000077 */
[----:B------:R-:W-:Y:S02]  /*3b9f0*/  SHF.R.U32.HI R140, RZ, 0x8, R140 ;  /* 0x00000008ff8c7819 */ /* 0x000fe4000001168c */
[----:B------:R-:W-:Y:S02]  /*3ba00*/  SHF.R.U32.HI R16, RZ, 0x8, R16 ;  /* 0x00000008ff107819 */ /* 0x000fe40000011610 */
[----:B------:R-:W-:Y:S02]  /*3ba10*/  SHF.R.U32.HI R119, RZ, 0x8, R119 ;  /* 0x00000008ff777819 */ /* 0x000fe40000011677 */
[----:B------:R-:W-:Y:S02]  /*3ba20*/  SHF.R.U32.HI R150, RZ, 0x8, R150 ;  /* 0x00000008ff967819 */ /* 0x000fe40000011696 */
[----:B------:R-:W-:Y:S02]  /*3ba30*/  LOP3.LUT R140, R140, 0xffff, RZ, 0xc0, !PT ;  /* 0x0000ffff8c8c7812 */ /* 0x000fe400078ec0ff */
[----:B------:R-:W-:-:S02]  /*3ba40*/  LOP3.LUT R119, R119, 0xffff, RZ, 0xc0, !PT ;  /* 0x0000ffff77777812 */ /* 0x000fc400078ec0ff */
[----:B------:R-:W-:Y:S02]  /*3ba50*/  LOP3.LUT R16, R16, 0xffff, RZ, 0xc0, !PT ;  /* 0x0000ffff10107812 */ /* 0x000fe400078ec0ff */
[----:B------:R-:W-:Y:S02]  /*3ba60*/  LOP3.LUT R150, R150, 0xffff, RZ, 0xc0, !PT ;  /* 0x0000ffff96967812 */ /* 0x000fe400078ec0ff */
[----:B------:R-:W-:Y:S02]  /*3ba70*/  PRMT R12, R140, 0x3340, R1 ;  /* 0x000033408c0c7816 */ /* 0x000fe40000000001 */
[----:B------:R-:W-:Y:S02]  /*3ba80*/  PRMT R16, R16, 0x3340, R119 ;  /* 0x0000334010107816 */ /* 0x000fe40000000077 */
[----:B------:R-:W-:Y:S02]  /*3ba90*/  PRMT R137, R150, 0x3340, R1 ;  /* 0x0000334096897816 */ /* 0x000fe40000000001 */
[----:B------:R-:W-:-:S02]  /*3baa0*/  LOP3.LUT R60, R60, 0xffff, RZ, 0xc0, !PT ;  /* 0x0000ffff3c3c7812 */ /* 0x000fc400078ec0ff */
[----:B------:R-:W-:Y:S02]  /*3bab0*/  PRMT R129, R129, 0x5410, R12 ;  /* 0x0000541081817816 */ /* 0x000fe4000000000c */
[----:B------:R-:W-:Y:S02]  /*3bac0*/  PRMT R137, R16, 0x5410, R137 ;  /* 0x0000541010897816 */ /* 0x000fe40000000089 */
[----:B------:R-:W-:Y:S02]  /*3bad0*/  LOP3.LUT R82, R28, 0xffff, RZ, 0xc0, !PT ;  /* 0x0000ffff1c527812 */ /* 0x000fe400078ec0ff */
[----:B------:R-:W-:Y:S02]  /*3bae0*/  LOP3.LUT R16, R30, 0xffff, RZ, 0xc0, !PT ;  /* 0x0000ffff1e107812 */ /* 0x000fe400078ec0ff */
[----:B------:R-:W-:Y:S01]  /*3baf0*/  PRMT R12, R29, 0x4210, R60 ;  /* 0x000042101d0c7816 */ /* 0x000fe2000000003c */
[----:B------:R-:W-:Y:S01]  /*3bb00*/  BAR.SYNC.DEFER_BLOCKING 0x0 ;  /* 0x0000000000007b1d */ /* 0x000fe20000010000 */
[----:B------:R-:W-:-:S02]  /*3bb10*/  LOP3.LUT R62, R62, 0xffff, RZ, 0xc0, !PT ;  /* 0x0000ffff3e3e7812 */ /* 0x000fc400078ec0ff */
[----:B------:R-:W-:-:S03]  /*3bb20*/  PRMT R14, R45, 0x4210, R82 ;  /* 0x000042102d0e7816 */ /* 0x000fc60000000052 */
[----:B------:R-:W0:Y:S01]  /*3bb30*/  LDS.128 R28, [R7] ;  /* 0x00000000071c7984 */ /* 0x000e220000000c00 */
[----:B------:R-:W-:Y:S01]  /*3bb40*/  PRMT R13, R27, 0x4210, R62 ;  /* 0x000042101b0d7816 */ /* 0x000fe2000000003e */
[----:B------:R-:W-:Y:S01]  /*3bb50*/  BAR.SYNC.DEFER_BLOCKING 0x0 ;  /* 0x0000000000007b1d */ /* 0x000fe20000010000 */
[----:B------:R-:W-:-:S05]  /*3bb60*/  PRMT R15, R43, 0x4210, R16 ;  /* 0x000042102b0f7816 */ /* 0x000fca0000000010 */
[----:B------:R-:W-:Y:S02]  /*3bb70*/  STSM.16.M88.4 [R85], R12 ;  /* 0x0000000c55007844 */ /* 0x000fe40000000200 */
[----:B------:R-:W-:Y:S01]  /*3bb80*/  BAR.SYNC.DEFER_BLOCKING 0x0 ;  /* 0x0000000000007b1d */ /* 0x000fe20000010000 */
[----:B------:R-:W-:Y:S02]  /*3bb90*/  SHF.R.U32.HI R3, RZ, 0x8, R3 ;  /* 0x00000008ff037819 */ /* 0x000fe40000011603 */
[----:B------:R-:W-:Y:S02]  /*3bba0*/  SHF.R.U32.HI R190, RZ, 0x8, R190 ;  /* 0x00000008ffbe7819 */ /* 0x000fe400000116be */
[----:B------:R-:W-:Y:S02]  /*3bbb0*/  SHF.R.U32.HI R126, RZ, 0x8, R126 ;  /* 0x00000008ff7e7819 */ /* 0x000fe4000001167e */
[----:B------:R-:W-:Y:S02]  /*3bbc0*/  SHF.R.U32.HI R220, RZ, 0x8, R220 ;  /* 0x00000008ffdc7819 */ /* 0x000fe400000116dc */
[----:B------:R-:W-:-:S02]  /*3bbd0*/  SHF.R.U32.HI R47, RZ, 0x8, R47 ;  /* 0x00000008ff2f7819 */ /* 0x000fc4000001162f */
[----:B------:R-:W-:Y:S02]  /*3bbe0*/  SHF.R.U32.HI R92, RZ, 0x8, R92 ;  /* 0x00000008ff5c7819 */ /* 0x000fe4000001165c */
[----:B------:R-:W-:Y:S02]  /*3bbf0*/  SHF.R.U32.HI R128, RZ, 0x8, R128 ;  /* 0x00000008ff807819 */ /* 0x000fe40000011680 */
[----:B------:R-:W-:Y:S02]  /*3bc00*/  SHF.R.U32.HI R132, RZ, 0x8, R132 ;  /* 0x00000008ff847819 */ /* 0x000fe40000011684 */
[----:B------:R-:W-:Y:S01]  /*3bc10*/  SHF.R.U32.HI R102, RZ, 0x8, R102 ;  /* 0x00000008ff667819 */ /* 0x000fe20000011666 */
[----:B------:R-:W1:Y:S01]  /*3bc20*/  LDS.128 R24, [R7] ;  /* 0x0000000007187984 */ /* 0x000e620000000c00 */
[----:B------:R-:W-:Y:S02]  /*3bc30*/  LOP3.LUT R190, R190, 0xffff, RZ, 0xc0, !PT ;  /* 0x0000ffffbebe7812 */ /* 0x000fe400078ec0ff */
        /* <DEDUP_REMOVED lines=8> */
[----:B------:R-:W-:Y:S02]  /*3bcc0*/  PRMT R3, R3, 0x3340, R190 ;  /* 0x0000334003037816 */ /* 0x000fe400000000be */
[----:B------:R-:W-:Y:S02]  /*3bcd0*/  PRMT R120, R120, 0x3340, R1 ;  /* 0x0000334078787816 */ /* 0x000fe40000000001 */
[----:B------:R-:W-:Y:S02]  /*3bce0*/  PRMT R47, R220, 0x3340, R47 ;  /* 0x00003340dc2f7816 */ /* 0x000fe4000000002f */
[--C-:B------:R-:W-:Y:S02]  /*3bcf0*/  PRMT R92, R92, 0x3340, R1.reuse ;  /* 0x000033405c5c7816 */ /* 0x100fe40000000001 */
[----:B------:R-:W-:-:S02]  /*3bd00*/  PRMT R122, R122, 0x3340, R1 ;  /* 0x000033407a7a7816 */ /* 0x000fc40000000001 */
[--C-:B------:R-:W-:Y:S02]  /*3bd10*/  PRMT R126, R126, 0x3340, R1.reuse ;  /* 0x000033407e7e7816 */ /* 0x100fe40000000001 */
[----:B------:R-:W-:Y:S02]  /*3bd20*/  PRMT R102, R102, 0x3340, R1 ;  /* 0x0000334066667816 */ /* 0x000fe40000000001 */
[----:B------:R-:W-:Y:S02]  /*3bd30*/  PRMT R3, R3, 0x5410, R120 ;  /* 0x0000541003037816 */ /* 0x000fe40000000078 */
[----:B------:R-:W-:Y:S02]  /*3bd40*/  PRMT R47, R47, 0x5410, R92 ;  /* 0x000054102f2f7816 */ /* 0x000fe4000000005c */
[----:B------:R-:W-:Y:S02]  /*3bd50*/  PRMT R122, R59, 0x5410, R122 ;  /* 0x000054103b7a7816 */ /* 0x000fe4000000007a */
[----:B------:R-:W-:-:S02]  /*3bd60*/  PRMT R126, R81, 0x5410, R126 ;  /* 0x00005410517e7816 */ /* 0x000fc4000000007e */
[----:B------:R-:W-:Y:S02]  /*3bd70*/  PRMT R59, R83, 0x5410, R102 ;  /* 0x00005410533b7816 */ /* 0x000fe40000000066 */
[----:B------:R-:W-:Y:S02]  /*3bd80*/  PRMT R80, R5, 0x5210, R60 ;  /* 0x0000521005507816 */ /* 0x000fe4000000003c */
[----:B------:R-:W-:Y:S02]  /*3bd90*/  PRMT R81, R3, 0x5210, R62 ;  /* 0x0000521003517816 */ /* 0x000fe4000000003e */
[----:B------:R-:W-:Y:S02]  /*3bda0*/  PRMT R82, R47, 0x5210, R82 ;  /* 0x000052102f527816 */ /* 0x000fe40000000052 */
[----:B------:R-:W-:Y:S01]  /*3bdb0*/  PRMT R83, R21, 0x5210, R16 ;  /* 0x0000521015537816 */ /* 0x000fe20000000010 */
[----:B------:R-:W-:Y:S06]  /*3bdc0*/  BAR.SYNC.DEFER_BLOCKING 0x0 ;  /* 0x0000000000007b1d */ /* 0x000fec0000010000 */
[----:B------:R-:W-:Y:S02]  /*3bdd0*/  STSM.16.M88.4 [R85], R80 ;  /* 0x0000005055007844 */ /* 0x000fe40000000200 */
[----:B------:R-:W-:Y:S01]  /*3bde0*/  BAR.SYNC.DEFER_BLOCKING 0x0 ;  /* 0x0000000000007b1d */ /* 0x000fe20000010000 */
[----:B------:R-:W-:-:S02]  /*3bdf0*/  SHF.R.U32.HI R138, RZ, 0x8, R138 ;  /* 0x00000008ff8a7819 */ /* 0x000fc4000001168a */
[----:B------:R-:W-:Y:S02]  /*3be00*/  SHF.R.U32.HI R238, RZ, 0x8, R238 ;  /* 0x00000008ffee7819 */ /* 0x000fe400000116ee */
[----:B------:R-:W-:Y:S02]  /*3be10*/  SHF.R.U32.HI R117, RZ, 0x8, R117 ;  /* 0x00000008ff757819 */ /* 0x000fe40000011675 */
[----:B------:R-:W-:Y:S02]  /*3be20*/  LOP3.LUT R132, R138, 0xffff, RZ, 0xc0, !PT ;  /* 0x0000ffff8a847812 */ /* 0x000fe400078ec0ff */
[----:B------:R-:W-:Y:S02]  /*3be30*/  LOP3.LUT R117, R117, 0xffff, RZ, 0xc0, !PT ;  /* 0x0000ffff75757812 */ /* 0x000fe400078ec0ff */
[----:B------:R-:W-:Y:S02]  /*3be40*/  LOP3.LUT R238, R238, 0xffff, RZ, 0xc0, !PT ;  /* 0x0000ffffeeee7812 */ /* 0x000fe400078ec0ff */
[----:B------:R-:W-:Y:S01]  /*3be50*/  PRMT R132, R132, 0x3340, R1 ;  /* 0x0000334084847816 */ /* 0x000fe20000000001 */
[----:B------:R-:W4:Y:S01]  /*3be60*/  LDS.128 R12, [R7] ;  /* 0x00000000070c7984 */ /* 0x000f220000000c00 */
[----:B------:R-:W-:-:S02]  /*3be70*/  PRMT R238, R238, 0x3340, R117 ;  /* 0x00003340eeee7816 */ /* 0x000fc40000000075 */
[----:B------:R-:W-:Y:S02]  /*3be80*/  PRMT R117, R101, 0x5410, R132 ;  /* 0x0000541065757816 */ /* 0x000fe40000000084 */
[----:B------:R-:W-:Y:S02]  /*3be90*/  LOP3.LUT R3, R64, 0xffff, RZ, 0xc0, !PT ;  /* 0x0000ffff40037812 */ /* 0x000fe400078ec0ff */
[----:B------:R-:W-:Y:S02]  /*3bea0*/  LOP3.LUT R101, R66, 0xffff, RZ, 0xc0, !PT ;  /* 0x0000ffff42657812 */ /* 0x000fe400078ec0ff */
[----:B------:R-:W-:Y:S01]  /*3beb0*/  LOP3.LUT R102, R19, 0xffff, RZ, 0xc0, !PT ;  /* 0x0000ffff13667812 */ /* 0x000fe200078ec0ff */
[----:B------:R-:W-:Y:S01]  /*3bec0*/  BAR.SYNC.DEFER_BLOCKING 0x0 ;  /* 0x0000000000007b1d */ /* 0x000fe20000010000 */
[----:B------:R-:W-:Y:S02]  /*3bed0*/  LOP3.LUT R20, R20, 0xffff, RZ, 0xc0, !PT ;  /* 0x0000ffff14147812 */ /* 0x000fe400078ec0ff */
[----:B---3--:R-:W-:-:S02]  /*3bee0*/  PRMT R8, R2, 0x4210, R3 ;  /* 0x0000421002087816 */ /* 0x008fc40000000003 */
[----:B------:R-:W-:Y:S02]  /*3bef0*/  PRMT R9, R0, 0x4210, R101 ;  /* 0x0000421000097816 */ /* 0x000fe40000000065 */
[----:B------:R-:W-:Y:S02]  /*3bf00*/  PRMT R10, R49, 0x4210, R102 ;  /* 0x00004210310a7816 */ /* 0x000fe40000000066 */
[----:B------:R-:W-:-:S05]  /*3bf10*/  PRMT R11, R53, 0x4210, R20 ;  /* 0x00004210350b7816 */ /* 0x000fca0000000014 */
[----:B------:R-:W-:Y:S01]  /*3bf20*/  STSM.16.M88.4 [R85], R8 ;  /* 0x0000000855007844 */ /* 0x000fe20000000200 */
        /* <DEDUP_REMOVED lines=10> */
[----:B------:R-:W-:Y:S01]  /*3bfd0*/  LDS.128 R16, [R7] ;  /* 0x0000000007107984 */ /* 0x000fe20000000c00 */
        /* <DEDUP_REMOVED lines=23> */
[----:B------:R-:W-:Y:S01]  /*3c150*/  PRMT R103, R69, 0x5210, R20 ;  /* 0x0000521045677816 */ /* 0x000fe20000000014 */
[----:B------:R-:W-:Y:S01]  /*3c160*/  BAR.SYNC.DEFER_BLOCKING 0x0 ;  /* 0x0000000000007b1d */ /* 0x000fe20000010000 */
[----:B------:R-:W-:Y:S02]  /*3c170*/  SHF.R.U32.HI R116, RZ, 0x8, R116 ;  /* 0x00000008ff747819 */ /* 0x000fe40000011674 */
[----:B------:R-:W-:-:S02]  /*3c180*/  SHF.R.U32.HI R127, RZ, 0x8, R127 ;  /* 0x00000008ff7f7819 */ /* 0x000fc4000001167f */
[----:B------:R-:W-:Y:S02]  /*3c190*/  SHF.R.U32.HI R246, RZ, 0x8, R246 ;  /* 0x00000008fff67819 */ /* 0x000fe400000116f6 */
[----:B------:R-:W-:Y:S01]  /*3c1a0*/  LOP3.LUT R116, R116, 0xffff, RZ, 0xc0, !PT ;  /* 0x0000ffff74747812 */ /* 0x000fe200078ec0ff */
[----:B------:R-:W-:Y:S01]  /*3c1b0*/  STSM.16.M88.4 [R85], R100 ;  /* 0x0000006455007844 */ /* 0x000fe20000000200 */
[----:B------:R-:W-:Y:S02]  /*3c1c0*/  LOP3.LUT R127, R127, 0xffff, RZ, 0xc0, !PT ;  /* 0x0000ffff7f7f7812 */ /* 0x000fe400078ec0ff */
[----:B------:R-:W-:Y:S02]  /*3c1d0*/  LOP3.LUT R246, R246, 0xffff, RZ, 0xc0, !PT ;  /* 0x0000fffff6f67812 */ /* 0x000fe400078ec0ff */
[----:B------:R-:W-:Y:S02]  /*3c1e0*/  PRMT R23, R116, 0x3340, R1 ;  /* 0x0000334074177816 */ /* 0x000fe40000000001 */
[----:B------:R-:W-:-:S02]  /*3c1f0*/  PRMT R246, R246, 0x3340, R127 ;  /* 0x00003340f6f67816 */ /* 0x000fc4000000007f */
[----:B------:R-:W-:Y:S01]  /*3c200*/  PRMT R127, R136, 0x5410, R23 ;  /* 0x00005410887f7816 */ /* 0x000fe20000000017 */
[----:B------:R-:W-:Y:S01]  /*3c210*/  BAR.SYNC.DEFER_BLOCKING 0x0 ;  /* 0x0000000000007b1d */ /* 0x000fe20000010000 */
[----:B------:R-:W-:Y:S02]  /*3c220*/  SHF.R.U32.HI R71, RZ, 0x8, R71 ;  /* 0x00000008ff477819 */ /* 0x000fe40000011647 */
[----:B------:R-:W-:Y:S02]  /*3c230*/  SHF.R.U32.HI R198, RZ, 0x8, R198 ;  /* 0x00000008ffc67819 */ /* 0x000fe400000116c6 */
[----:B------:R-:W-:-:S03]  /*3c240*/  SHF.R.U32.HI R134, RZ, 0x8, R134 ;  /* 0x00000008ff867819 */ /* 0x000fc60000011686 */
[----:B------:R-:W2:Y:S01]  /*3c250*/  LDC R136, c[0x0][0x248] ;  /* 0x00009200ff887b82 */ /* 0x000ea20000000800 */
[----:B------:R-:W-:Y:S02]  /*3c260*/  LOP3.LUT R198, R198, 0xffff, RZ, 0xc0, !PT ;  /* 0x0000ffffc6c67812 */ /* 0x000fe400078ec0ff */
[----:B------:R-:W-:Y:S02]  /*3c270*/  LOP3.LUT R71, R71, 0xffff, RZ, 0xc0, !PT ;  /* 0x0000ffff47477812 */ /* 0x000fe400078ec0ff */
[----:B------:R-:W-:Y:S02]  /*3c280*/  LOP3.LUT R128, R134, 0xffff, RZ, 0xc0, !PT ;  /* 0x0000ffff86807812 */ /* 0x000fe400078ec0ff */
[--C-:B------:R-:W-:Y:S01]  /*3c290*/  PRMT R130, R130, 0x3340, R1.reuse ;  /* 0x0000334082827816 */ /* 0x100fe20000000001 */
[----:B------:R-:W3:Y:S01]  /*3c2a0*/  LDS.128 R20, [R7] ;  /* 0x0000000007147984 */ /* 0x000ee20000000c00 */
[----:B------:R-:W-:Y:S02]  /*3c2b0*/  PRMT R71, R71, 0x3340, R198 ;  /* 0x0000334047477816 */ /* 0x000fe400000000c6 */
[----:B------:R-:W-:-:S02]  /*3c2c0*/  PRMT R128, R128, 0x3340, R1 ;  /* 0x0000334080807816 */ /* 0x000fc40000000001 */
[----:B------:R-:W-:Y:S02]  /*3c2d0*/  PRMT R113, R105, 0x5410, R130 ;  /* 0x0000541069717816 */ /* 0x000fe40000000082 */
[----:B------:R-:W-:Y:S02]  /*3c2e0*/  LOP3.LUT R3, R68, 0xffff, RZ, 0xc0, !PT ;  /* 0x0000ffff44037812 */ /* 0x000fe400078ec0ff */
[----:B------:R-:W-:Y:S02]  /*3c2f0*/  LOP3.LUT R105, R70, 0xffff, RZ, 0xc0, !PT ;  /* 0x0000ffff46697812 */ /* 0x000fe400078ec0ff */
[----:B------:R-:W-:Y:S02]  /*3c300*/  LOP3.LUT R36, R36, 0xffff, RZ, 0xc0, !PT ;  /* 0x0000ffff24247812 */ /* 0x000fe400078ec0ff */
[----:B------:R-:W-:Y:S02]  /*3c310*/  LOP3.LUT R38, R38, 0xffff, RZ, 0xc0, !PT ;  /* 0x0000ffff26267812 */ /* 0x000fe400078ec0ff */
[----:B------:R-:W-:-:S02]  /*3c320*/  PRMT R128, R71, 0x5410, R128 ;  /* 0x0000541047807816 */ /* 0x000fc40000000080 */
[----:B------:R-:W-:Y:S02]  /*3c330*/  PRMT R68, R6, 0x4210, R3 ;  /* 0x0000421006447816 */ /* 0x000fe40000000003 */
[----:B------:R-:W-:Y:S02]  /*3c340*/  PRMT R69, R4, 0x4210, R105 ;  /* 0x0000421004457816 */ /* 0x000fe40000000069 */
[----:B------:R-:W-:Y:S02]  /*3c350*/  PRMT R70, R67, 0x4210, R36 ;  /* 0x0000421043467816 */ /* 0x000fe40000000024 */
[----:B------:R-:W-:Y:S01]  /*3c360*/  PRMT R71, R61, 0x4210, R38 ;  /* 0x000042103d477816 */ /* 0x000fe20000000026 */
[----:B------:R-:W-:Y:S06]  /*3c370*/  BAR.SYNC.DEFER_BLOCKING 0x0 ;  /* 0x0000000000007b1d */ /* 0x000fec0000010000 */
[----:B------:R0:W-:Y:S02]  /*3c380*/  STSM.16.M88.4 [R85], R68 ;  /* 0x0000004455007844 */ /* 0x0001e40000000200 */
[----:B------:R-:W-:Y:S01]  /*3c390*/  BAR.SYNC.DEFER_BLOCKING 0x0 ;  /* 0x0000000000007b1d */ /* 0x000fe20000010000 */
[----:B------:R-:W-:-:S02]  /*3c3a0*/  SHF.R.U32.HI R232, RZ, 0x8, R232 ;  /* 0x00000008ffe87819 */ /* 0x000fc400000116e8 */
[----:B------:R-:W-:Y:S02]  /*3c3b0*/  SHF.R.U32.HI R109, RZ, 0x8, R109 ;  /* 0x00000008ff6d7819 */ /* 0x000fe4000001166d */
[----:B------:R-:W-:Y:S02]  /*3c3c0*/  SHF.R.U32.HI R104, RZ, 0x8, R104 ;  /* 0x00000008ff687819 */ /* 0x000fe40000011668 */
[----:B------:R-:W-:Y:S02]  /*3c3d0*/  SHF.R.U32.HI R142, RZ, 0x8, R142 ;  /* 0x00000008ff8e7819 */ /* 0x000fe4000001168e */
[----:B------:R-:W-:Y:S02]  /*3c3e0*/  LOP3.LUT R109, R109, 0xffff, RZ, 0xc0, !PT ;  /* 0x0000ffff6d6d7812 */ /* 0x000fe400078ec0ff */
[----:B------:R-:W-:Y:S02]  /*3c3f0*/  LOP3.LUT R232, R232, 0xffff, RZ, 0xc0, !PT ;  /* 0x0000ffffe8e87812 */ /* 0x000fe400078ec0ff */
[----:B------:R-:W-:Y:S01]  /*3c400*/  LOP3.LUT R104, R104, 0xffff, RZ, 0xc0, !PT ;  /* 0x0000ffff68687812 */ /* 0x000fe200078ec0ff */
[----:B------:R-:W2:Y:S01]  /*3c410*/  LDS.128 R8, [R7] ;  /* 0x0000000007087984 */ /* 0x000ea20000000c00 */
[----:B------:R-:W-:-:S02]  /*3c420*/  LOP3.LUT R134, R142, 0xffff, RZ, 0xc0, !PT ;  /* 0x0000ffff8e867812 */ /* 0x000fc400078ec0ff */
[----:B------:R-:W-:Y:S02]  /*3c430*/  PRMT R109, R232, 0x3340, R109 ;  /* 0x00003340e86d7816 */ /* 0x000fe4000000006d */
[--C-:B------:R-:W-:Y:S02]  /*3c440*/  PRMT R104, R104, 0x3340, R1.reuse ;  /* 0x0000334068687816 */ /* 0x100fe40000000001 */
        /* <DEDUP_REMOVED lines=8> */
[----:B------:R-:W-:Y:S06]  /*3c4d0*/  BAR.SYNC.DEFER_BLOCKING 0x0 ;  /* 0x0000000000007b1d */ /* 0x000fec0000010000 */
[----:B------:R-:W-:Y:S02]  /*3c4e0*/  STSM.16.M88.4 [R85], R104 ;  /* 0x0000006855007844 */ /* 0x000fe40000000200 */
[----:B------:R-:W-:Y:S01]  /*3c4f0*/  BAR.SYNC.DEFER_BLOCKING 0x0 ;  /* 0x0000000000007b1d */ /* 0x000fe20000010000 */
[----:B------:R-:W-:-:S02]  /*3c500*/  LOP3.LUT R74, R74, 0xffff, RZ, 0xc0, !PT ;  /* 0x0000ffff4a4a7812 */ /* 0x000fc400078ec0ff */
[----:B------:R-:W-:Y:S02]  /*3c510*/  LOP3.LUT R72, R72, 0xffff, RZ, 0xc0, !PT ;  /* 0x0000ffff48487812 */ /* 0x000fe400078ec0ff */
[----:B------:R-:W-:Y:S02]  /*3c520*/  LOP3.LUT R0, R40, 0xffff, RZ, 0xc0, !PT ;  /* 0x0000ffff28007812 */ /* 0x000fe400078ec0ff */
[----:B------:R-:W-:Y:S01]  /*3c530*/  LOP3.LUT R2, R42, 0xffff, RZ, 0xc0, !PT ;  /* 0x0000ffff2a027812 */ /* 0x000fe200078ec0ff */
[----:B------:R-:W2:Y:S01]  /*3c540*/  LDS.128 R80, [R7] ;  /* 0x0000000007507984 */ /* 0x000ea20000000c00 */
[----:B------:R-:W-:Y:S02]  /*3c550*/  PRMT R37, R39, 0x4210, R74 ;  /* 0x0000421027257816 */ /* 0x000fe4000000004a */
[----:B------:R-:W-:Y:S02]  /*3c560*/  PRMT R36, R41, 0x4210, R72 ;  /* 0x0000421029247816 */ /* 0x000fe40000000048 */
[----:B------:R-:W-:-:S02]  /*3c570*/  PRMT R38, R73, 0x4210, R0 ;  /* 0x0000421049267816 */ /* 0x000fc40000000000 */
[----:B------:R-:W-:Y:S01]  /*3c580*/  PRMT R39, R75, 0x4210, R2 ;  /* 0x000042104b277816 */ /* 0x000fe20000000002 */
[----:B------:R-:W-:Y:S01]  /*3c590*/  BAR.SYNC.DEFER_BLOCKING 0x0 ;  /* 0x0000000000007b1d */ /* 0x000fe20000010000 */
[----:B------:R-:W-:-:S05]  /*3c5a0*/  LOP3.LUT R44, R44, 0xffff, RZ, 0xc0, !PT ;  /* 0x0000ffff2c2c7812 */ /* 0x000fca00078ec0ff */
[----:B------:R1:W-:Y:S01]  /*3c5b0*/  STSM.16.M88.4 [R85], R36 ;  /* 0x0000002455007844 */ /* 0x0003e20000000200 */
[----:B------:R-:W-:Y:S02]  /*3c5c0*/  PRMT R42, R109, 0x5210, R0 ;  /* 0x000052106d2a7816 */ /* 0x000fe40000000000 */
[----:B------:R-:W-:Y:S02]  /*3c5d0*/  PRMT R43, R111, 0x5210, R2 ;  /* 0x000052106f2b7816 */ /* 0x000fe40000000002 */
[----:B------:R-:W-:Y:S02]  /*3c5e0*/  LOP3.LUT R0, R76, 0xffff, RZ, 0xc0, !PT ;  /* 0x0000ffff4c007812 */ /* 0x000fe400078ec0ff */
[----:B------:R-:W-:Y:S02]  /*3c5f0*/  LOP3.LUT R2, R78, 0xffff, RZ, 0xc0, !PT ;  /* 0x0000ffff4e027812 */ /* 0x000fe400078ec0ff */
[----:B0-----:R-:W-:Y:S01]  /*3c600*/  PRMT R70, R79, 0x4210, R44 ;  /* 0x000042104f467816 */ /* 0x001fe2000000002c */
[----:B------:R-:W-:Y:S01]  /*3c610*/  BAR.SYNC.DEFER_BLOCKING 0x0 ;  /* 0x0000000000007b1d */ /* 0x000fe20000010000 */
[----:B------:R-:W-:-:S02]  /*3c620*/  PRMT R40, R113, 0x5210, R72 ;  /* 0x0000521071287816 */ /* 0x000fc40000000048 */
[----:B------:R-:W-:Y:S02]  /*3c630*/  PRMT R41, R117, 0x5210, R74 ;  /* 0x0000521075297816 */ /* 0x000fe4000000004a */
[----:B------:R-:W-:-:S03]  /*3c640*/  PRMT R55, R55, 0x5410, R152 ;  /* 0x0000541037377816 */ /* 0x000fc60000000098 */
[----:B------:R-:W0:Y:S01]  /*3c650*/  LDC.64 R116, c[0x0][0x228] ;  /* 0x00008a00ff747b82 */ /* 0x000e220000000a00 */
[----:B------:R-:W-:Y:S07]  /*3c660*/  LDS.128 R76, [R7] ;  /* 0x00000000074c7984 */ /* 0x000fee0000000c00 */
[----:B------:R-:W-:Y:S06]  /*3c670*/  BAR.SYNC.DEFER_BLOCKING 0x0 ;  /* 0x0000000000007b1d */ /* 0x000fec0000010000 */
[----:B------:R4:W-:Y:S02]  /*3c680*/  STSM.16.M88.4 [R85], R40 ;  /* 0x0000002855007844 */ /* 0x0009e40000000200 */
[----:B------:R-:W-:Y:S01]  /*3c690*/  BAR.SYNC.DEFER_BLOCKING 0x0 ;  /* 0x0000000000007b1d */ /* 0x000fe20000010000 */
[----:B------:R-:W-:-:S02]  /*3c6a0*/  LOP3.LUT R46, R46, 0xffff, RZ, 0xc0, !PT ;  /* 0x0000ffff2e2e7812 */ /* 0x000fc400078ec0ff */
[----:B------:R-:W-:-:S03]  /*3c6b0*/  PRMT R68, R55, 0x4210, R0 ;  /* 0x0000421037447816 */ /* 0x000fc60000000000 */
[----:B------:R-:W0:Y:S01]  /*3c6c0*/  LDS.128 R72, [R7] ;  /* 0x0000000007487984 */ /* 0x000e220000000c00 */
[----:B------:R-:W-:Y:S02]  /*3c6d0*/  PRMT R69, R51, 0x4210, R2 ;  /* 0x0000421033457816 */ /* 0x000fe40000000002 */
[----:B------:R-:W-:Y:S01]  /*3c6e0*/  PRMT R71, R91, 0x4210, R46 ;  /* 0x000042105b477816 */ /* 0x000fe2000000002e */
[----:B------:R-:W-:Y:S01]  /*3c6f0*/  BAR.SYNC.DEFER_BLOCKING 0x0 ;  /* 0x0000000000007b1d */ /* 0x000fe20000010000 */
[----:B-1----:R-:W-:Y:S02]  /*3c700*/  PRMT R36, R129, 0x5210, R0 ;  /* 0x0000521081247816 */ /* 0x002fe40000000000 */
[----:B------:R-:W-:Y:S02]  /*3c710*/  LOP3.LUT R0, R57, 0xffff, RZ, 0xc0, !PT ;  /* 0x0000ffff39007812 */ /* 0x000fe400078ec0ff */
[----:B------:R-:W-:-:S03]  /*3c720*/  SHF.R.U32.HI R236, RZ, 0x8, R236 ;  /* 0x00000008ffec7819 */ /* 0x000fc600000116ec */
[----:B------:R-:W1:Y:S01]  /*3c730*/  LDC.64 R128, c[0x0][0x228] ;  /* 0x00008a00ff807b82 */ /* 0x000e620000000a00 */
[----:B------:R-:W-:Y:S07]  /*3c740*/  STSM.16.M88.4 [R85], R68 ;  /* 0x0000004455007844 */ /* 0x000fee0000000200 */
[----:B------:R-:W-:Y:S01]  /*3c750*/  BAR.SYNC.DEFER_BLOCKING 0x0 ;  /* 0x0000000000007b1d */ /* 0x000fe20000010000 */
[----:B----4-:R-:W-:Y:S02]  /*3c760*/  PRMT R41, R65, 0x4210, R0 ;  /* 0x0000421041297816 */ /* 0x010fe40000000000 */
[----:B------:R-:W-:-:S02]  /*3c770*/  SHF.R.U32.HI R115, RZ, 0x8, R115 ;  /* 0x00000008ff737819 */ /* 0x000fc40000011673 */
[----:B------:R-:W-:Y:S02]  /*3c780*/  SHF.R.U32.HI R108, RZ, 0x8, R108 ;  /* 0x00000008ff6c7819 */ /* 0x000fe4000001166c */
[----:B------:R-:W-:Y:S02]  /*3c790*/  LOP3.LUT R115, R115, 0xffff, RZ, 0xc0, !PT ;  /* 0x0000ffff73737812 */ /* 0x000fe400078ec0ff */
[----:B------:R-:W-:Y:S02]  /*3c7a0*/  LOP3.LUT R236, R236, 0xffff, RZ, 0xc0, !PT ;  /* 0x0000ffffecec7812 */ /* 0x000fe400078ec0ff */
[----:B------:R-:W-:Y:S01]  /*3c7b0*/  LOP3.LUT R108, R108, 0xffff, RZ, 0xc0, !PT ;  /* 0x0000ffff6c6c7812 */ /* 0x000fe200078ec0ff */
[----:B------:R-:W4:Y:S01]  /*3c7c0*/  LDS.128 R64, [R7] ;  /* 0x0000000007407984 */ /* 0x000f220000000c00 */
        /* <DEDUP_REMOVED lines=8> */
[----:B------:R3:W-:Y:S02]  /*3c850*/  STSM.16.M88.4 [R85], R36 ;  /* 0x0000002455007844 */ /* 0x0007e40000000200 */
[----:B------:R-:W-:Y:S01]  /*3c860*/  BAR.SYNC.DEFER_BLOCKING 0x0 ;  /* 0x0000000000007b1d */ /* 0x000fe20000010000 */
[----:B------:R-:W-:-:S04]  /*3c870*/  F2FP.SATFINITE.E4M3.F32.PACK_AB_MERGE_C R144, R145, R144, RZ ;  /* 0x000000909190723e */ /* 0x000fc800048070ff */
[----:B------:R-:W-:-:S04]  /*3c880*/  LOP3.LUT R144, R144, 0xffff, RZ, 0xc0, !PT ;  /* 0x0000ffff90907812 */ /* 0x000fc800078ec0ff */
[----:B------:R-:W-:Y:S01]  /*3c890*/  PRMT R152, R144, 0x3340, R1 ;  /* 0x0000334090987816 */ /* 0x000fe20000000001 */
[----:B------:R-:W1:Y:S03]  /*3c8a0*/  LDS.128 R68, [R7] ;  /* 0x0000000007447984 */ /* 0x000e660000000c00 */
[----:B------:R-:W-:Y:S02]  /*3c8b0*/  PRMT R63, R63, 0x5410, R152 ;  /* 0x000054103f3f7816 */ /* 0x000fe40000000098 */
[----:B------:R-:W-:Y:S02]  /*3c8c0*/  LOP3.LUT R56, R56, 0xffff, RZ, 0xc0, !PT ;  /* 0x0000ffff38387812 */ /* 0x000fe400078ec0ff */
[----:B------:R-:W-:Y:S02]  /*3c8d0*/  LOP3.LUT R48, R48, 0xffff, RZ, 0xc0, !PT ;  /* 0x0000ffff30307812 */ /* 0x000fe400078ec0ff */
[----:B------:R-:W-:-:S02]  /*3c8e0*/  LOP3.LUT R50, R50, 0xffff, RZ, 0xc0, !PT ;  /* 0x0000ffff32327812 */ /* 0x000fc400078ec0ff */
[----:B------:R-:W-:Y:S01]  /*3c8f0*/  PRMT R40, R63, 0x4210, R56 ;  /* 0x000042103f287816 */ /* 0x000fe20000000038 */
[----:B------:R-:W-:Y:S01]  /*3c900*/  BAR.SYNC.DEFER_BLOCKING 0x0 ;  /* 0x0000000000007b1d */ /* 0x000fe20000010000 */
        /* <DEDUP_REMOVED lines=10> */
[----:B------:R-:W-:Y:S02]  /*3c9b0*/  LOP3.LUT R144, R144, 0xffff, RZ, 0xc0, !PT ;  /* 0x0000ffff90907812 */ /* 0x000fe400078ec0ff */
[----:B------:R-:W-:Y:S01]  /*3c9c0*/  LOP3.LUT R146, R146, 0xffff, RZ, 0xc0, !PT ;  /* 0x0000ffff92927812 */ /* 0x000fe200078ec0ff */
[----:B------:R-:W1:Y:S01]  /*3c9d0*/  LDS.128 R60, [R7] ;  /* 0x00000000073c7984 */ /* 0x000e620000000c00 */
[----:B------:R-:W-:Y:S02]  /*3c9e0*/  LOP3.LUT R112, R112, 0xffff, RZ, 0xc0, !PT ;  /* 0x0000ffff70707812 */ /* 0x000fe400078ec0ff */
[----:B------:R-:W-:Y:S02]  /*3c9f0*/  LOP3.LUT R123, R123, 0xffff, RZ, 0xc0, !PT ;  /* 0x0000ffff7b7b7812 */ /* 0x000fe400078ec0ff */
[----:B------:R-:W-:-:S02]  /*3ca00*/  LOP3.LUT R242, R242, 0xffff, RZ, 0xc0, !PT ;  /* 0x0000fffff2f27812 */ /* 0x000fc400078ec0ff */
[----:B------:R-:W-:Y:S02]  /*3ca10*/  LOP3.LUT R114, R114, 0xffff, RZ, 0xc0, !PT ;  /* 0x0000ffff72727812 */ /* 0x000fe400078ec0ff */
[--C-:B------:R-:W-:Y:S02]  /*3ca20*/  PRMT R121, R144, 0x3340, R1.reuse ;  /* 0x0000334090797816 */ /* 0x100fe40000000001 */
[--C-:B------:R-:W-:Y:S02]  /*3ca30*/  PRMT R133, R146, 0x3340, R1.reuse ;  /* 0x0000334092857816 */ /* 0x100fe40000000001 */
        /* <DEDUP_REMOVED lines=8> */
[----:B------:R-:W-:Y:S01]  /*3cac0*/  BAR.SYNC.DEFER_BLOCKING 0x0 ;  /* 0x0000000000007b1d */ /* 0x000fe20000010000 */
[----:B------:R-:W-:-:S02]  /*3cad0*/  PRMT R45, R133, 0x5210, R0 ;  /* 0x00005210852d7816 */ /* 0x000fc40000000000 */
[----:B------:R-:W-:Y:S02]  /*3cae0*/  PRMT R46, R135, 0x5210, R48 ;  /* 0x00005210872e7816 */ /* 0x000fe40000000030 */
[----:B------:R-:W-:-:S03]  /*3caf0*/  PRMT R47, R123, 0x5210, R50 ;  /* 0x000052107b2f7816 */ /* 0x000fc60000000032 */
[----:B------:R-:W1:Y:S01]  /*3cb00*/  LDC R133, c[0x0][0x244] ;  /* 0x00009100ff857b82 */ /* 0x000e620000000800 */
[----:B------:R-:W-:Y:S02]  /*3cb10*/  F2FP.SATFINITE.E4M3.F32.PACK_AB_MERGE_C R148, R149, R148, RZ ;  /* 0x000000949594723e */ /* 0x000fe400048070ff */
[----:B------:R-:W-:Y:S02]  /*3cb20*/  PRMT R89, R89, 0x5410, R154 ;  /* 0x0000541059597816 */ /* 0x000fe4000000009a */
[----:B------:R-:W-:Y:S02]  /*3cb30*/  LOP3.LUT R84, R84, 0xffff, RZ, 0xc0, !PT ;  /* 0x0000ffff54547812 */ /* 0x000fe400078ec0ff */
[----:B------:R-:W-:Y:S01]  /*3cb40*/  LOP3.LUT R86, R86, 0xffff, RZ, 0xc0, !PT ;  /* 0x0000ffff56567812 */ /* 0x000fe200078ec0ff */
[----:B------:R-:W1:Y:S01]  /*3cb50*/  LDC.64 R122, c[0x0][0x220] ;  /* 0x00008800ff7a7b82 */ /* 0x000e620000000a00 */
[----:B------:R-:W-:Y:S02]  /*3cb60*/  LOP3.LUT R52, R52, 0xffff, RZ, 0xc0, !PT ;  /* 0x0000ffff34347812 */ /* 0x000fe400078ec0ff */
[----:B------:R-:W-:-:S02]  /*3cb70*/  LOP3.LUT R54, R54, 0xffff, RZ, 0xc0, !PT ;  /* 0x0000ffff36367812 */ /* 0x000fc400078ec0ff */
[----:B------:R-:W-:-:S03]  /*3cb80*/  SHF.R.U32.HI R118, RZ, 0x8, R118 ;  /* 0x00000008ff767819 */ /* 0x000fc60000011676 */
[----:B------:R-:W1:Y:S01]  /*3cb90*/  LDC.64 R120, c[0x0][0x228] ;  /* 0x00008a00ff787b82 */ /* 0x000e620000000a00 */
[----:B------:R-:W-:Y:S07]  /*3cba0*/  STSM.16.M88.4 [R85], R44 ;  /* 0x0000002c55007844 */ /* 0x000fee0000000200 */
[----:B------:R-:W-:Y:S01]  /*3cbb0*/  BAR.SYNC.DEFER_BLOCKING 0x0 ;  /* 0x0000000000007b1d */ /* 0x000fe20000010000 */
[----:B------:R-:W-:-:S04]  /*3cbc0*/  LOP3.LUT R148, R148, 0xffff, RZ, 0xc0, !PT ;  /* 0x0000ffff94947812 */ /* 0x000fc800078ec0ff */
[----:B------:R-:W-:Y:S01]  /*3cbd0*/  PRMT R152, R148, 0x3340, R1 ;  /* 0x0000334094987816 */ /* 0x000fe20000000001 */
[----:B------:R-:W1:Y:S03]  /*3cbe0*/  LDS.128 R56, [R7] ;  /* 0x0000000007387984 */ /* 0x000e660000000c00 */
[----:B------:R-:W-:Y:S02]  /*3cbf0*/  PRMT R87, R87, 0x5410, R152 ;  /* 0x0000541057577816 */ /* 0x000fe40000000098 */
[----:B------:R-:W-:Y:S02]  /*3cc00*/  PRMT R89, R89, 0x4210, R86 ;  /* 0x0000421059597816 */ /* 0x000fe40000000056 */
[----:B------:R-:W-:Y:S02]  /*3cc10*/  PRMT R88, R87, 0x4210, R84 ;  /* 0x0000421057587816 */ /* 0x000fe40000000054 */
[----:B------:R-:W-:-:S02]  /*3cc20*/  PRMT R90, R97, 0x4210, R52 ;  /* 0x00004210615a7816 */ /* 0x000fc40000000034 */
[----:B------:R-:W-:Y:S01]  /*3cc30*/  PRMT R91, R99, 0x4210, R54 ;  /* 0x00004210635b7816 */ /* 0x000fe20000000036 */
[----:B------:R-:W-:Y:S01]  /*3cc40*/  BAR.SYNC.DEFER_BLOCKING 0x0 ;  /* 0x0000000000007b1d */ /* 0x000fe20000010000 */
[----:B------:R-:W-:-:S04]  /*3cc50*/  LOP3.LUT R118, R118, 0xffff, RZ, 0xc0, !PT ;  /* 0x0000ffff76767812 */ /* 0x000fc800078ec0ff */
[----:B------:R-:W-:Y:S02]  /*3cc60*/  PRMT R139, R118, 0x3340, R1 ;  /* 0x00003340768b7816 */ /* 0x000fe40000000001 */
[----:B------:R-:W-:Y:S01]  /*3cc70*/  SHF.R.U32.HI R148, RZ, 0x8, R148 ;  /* 0x00000008ff947819 */ /* 0x000fe20000011694 */
[----:B------:R-:W1:Y:S01]  /*3cc80*/  LDC.64 R118, c[0x0][0x228] ;  /* 0x00008a00ff767b82 */ /* 0x000e620000000a00 */
[----:B------:R-:W-:Y:S01]  /*3cc90*/  STSM.16.M88.4 [R85], R88 ;  /* 0x0000005855007844 */ /* 0x000fe20000000200 */
[----:B------:R-:W-:Y:S02]  /*3cca0*/  PRMT R139, R246, 0x5410, R139 ;  /* 0x00005410f68b7816 */ /* 0x000fe4000000008b */
[----:B---3--:R-:W-:Y:S02]  /*3ccb0*/  PRMT R38, R127, 0x5210, R52 ;  /* 0x000052107f267816 */ /* 0x008fe40000000034 */
[----:B------:R-:W-:Y:S02]  /*3ccc0*/  PRMT R39, R139, 0x5210, R54 ;  /* 0x000052108b277816 */ /* 0x000fe40000000036 */
[----:B------:R-:W-:Y:S01]  /*3ccd0*/  BAR.SYNC.DEFER_BLOCKING 0x0 ;  /* 0x0000000000007b1d */ /* 0x000fe20000010000 */
[----:B------:R-:W-:-:S04]  /*3cce0*/  LOP3.LUT R148, R148, 0xffff, RZ, 0xc0, !PT ;  /* 0x0000ffff94947812 */ /* 0x000fc800078ec0ff */
[----:B------:R-:W-:-:S03]  /*3ccf0*/  PRMT R125, R148, 0x3340, R1 ;  /* 0x00003340947d7816 */ /* 0x000fc60000000001 */
[----:B------:R-:W3:Y:S08]  /*3cd00*/  LDC R139, c[0x0][0x244] ;  /* 0x00009100ff8b7b82 */ /* 0x000ef00000000800 */
[----:B------:R-:W4:Y:S01]  /*3cd10*/  LDC R148, c[0x0][0x244] ;  /* 0x00009100ff947b82 */ /* 0x000f220000000800 */
[----:B------:R-:W-:Y:S02]  /*3cd20*/  PRMT R37, R137, 0x5210, R86 ;  /* 0x0000521089257816 */ /* 0x000fe40000000056 */
[----:B------:R-:W-:-:S05]  /*3cd30*/  PRMT R185, R28, 0x7773, RZ ;  /* 0x000077731cb97816 */ /* 0x000fca00000000ff */
[----:B------:R-:W3:Y:S01]  /*3cd40*/  LDC.64 R126, c[0x0][0x220] ;  /* 0x00008800ff7e7b82 */ /* 0x000ee20000000a00 */
[----:B------:R-:W3:Y:S01]  /*3cd50*/  LDS.128 R52, [R7] ;  /* 0x0000000007347984 */ /* 0x000ee20000000c00 */
[----:B------:R-:W-:-:S04]  /*3cd60*/  PRMT R125, R212, 0x5410, R125 ;  /* 0x00005410d47d7816 */ /* 0x000fc8000000007d */
[----:B------:R-:W-:Y:S02]  /*3cd70*/  PRMT R36, R125, 0x5210, R84 ;  /* 0x000052107d247816 */ /* 0x000fe40000000054 */
[----:B------:R-:W-:Y:S01]  /*3cd80*/  BAR.SYNC.DEFER_BLOCKING 0x0 ;  /* 0x0000000000007b1d */ /* 0x000fe20000010000 */
[C---:B------:R-:W-:Y:S02]  /*3cd90*/  PRMT R187, R28.reuse, 0x7772, RZ ;  /* 0x000077721cbb7816 */ /* 0x040fe400000000ff */
[C---:B------:R-:W-:Y:S02]  /*3cda0*/  PRMT R141, R28.reuse, 0x7771, RZ ;  /* 0x000077711c8d7816 */ /* 0x040fe400000000ff */
[----:B------:R-:W-:-:S03]  /*3cdb0*/  PRMT R140, R28, 0x7770, RZ ;  /* 0x000077701c8c7816 */ /* 0x000fc600000000ff */
[----:B------:R-:W3:Y:S01]  /*3cdc0*/  LDC.64 R124, c[0x0][0x220] ;  /* 0x00008800ff7c7b82 */ /* 0x000ee20000000a00 */
[C---:B------:R-:W-:Y:S02]  /*3cdd0*/  PRMT R50, R24.reuse, 0x7773, RZ ;  /* 0x0000777318327816 */ /* 0x040fe400000000ff */
[C---:B------:R-:W-:Y:S02]  /*3cde0*/  PRMT R153, R24.reuse, 0x7772, RZ ;  /* 0x0000777218997816 */ /* 0x040fe400000000ff */
[C---:B------:R-:W-:Y:S02]  /*3cdf0*/  PRMT R151, R24.reuse, 0x7771, RZ ;  /* 0x0000777118977816 */ /* 0x040fe400000000ff */
[----:B------:R-:W-:Y:S02]  /*3ce00*/  PRMT R152, R24, 0x7770, RZ ;  /* 0x0000777018987816 */ /* 0x000fe400000000ff */
[C---:B------:R-:W-:Y:S02]  /*3ce10*/  PRMT R166, R26.reuse, 0x7773, RZ ;  /* 0x000077731aa67816 */ /* 0x040fe400000000ff */
[----:B------:R-:W-:-:S02]  /*3ce20*/  PRMT R164, R26, 0x7772, RZ ;  /* 0x000077721aa47816 */ /* 0x000fc400000000ff */
[----:B------:R-:W-:Y:S02]  /*3ce30*/  PRMT R156, R26, 0x7771, RZ ;  /* 0x000077711a9c7816 */ /* 0x000fe400000000ff */
[C---:B------:R-:W-:Y:S02]  /*3ce40*/  PRMT R197, R15.reuse, 0x7773, RZ ;  /* 0x000077730fc57816 */ /* 0x040fe400000000ff */
[C---:B------:R-:W-:Y:S01]  /*3ce50*/  PRMT R195, R15.reuse, 0x7772, RZ ;  /* 0x000077720fc37816 */ /* 0x040fe200000000ff */
[----:B------:R0:W-:Y:S01]  /*3ce60*/  STSM.16.M88.4 [R85], R36 ;  /* 0x0000002455007844 */ /* 0x0001e20000000200 */
[C---:B------:R-:W-:Y:S02]  /*3ce70*/  PRMT R194, R15.reuse, 0x7771, RZ ;  /* 0x000077710fc27816 */ /* 0x040fe400000000ff */
[----:B------:R-:W-:Y:S02]  /*3ce80*/  PRMT R193, R15, 0x7770, RZ ;  /* 0x000077700fc17816 */ /* 0x000fe400000000ff */
[----:B------:R-:W-:-:S02]  /*3ce90*/  PRMT R228, R23, 0x7773, RZ ;  /* 0x0000777317e47816 */ /* 0x000fc400000000ff */
[C---:B------:R-:W-:Y:S02]  /*3cea0*/  PRMT R227, R23.reuse, 0x7772, RZ ;  /* 0x0000777217e37816 */ /* 0x040fe400000000ff */
[C---:B------:R-:W-:Y:S02]  /*3ceb0*/  PRMT R226, R23.reuse, 0x7771, RZ ;  /* 0x0000777117e27816 */ /* 0x040fe400000000ff */
[----:B------:R-:W-:Y:S02]  /*3cec0*/  PRMT R225, R23, 0x7770, RZ ;  /* 0x0000777017e17816 */ /* 0x000fe400000000ff */
[C---:B--2---:R-:W-:Y:S02]  /*3ced0*/  PRMT R233, R9.reuse, 0x7773, RZ ;  /* 0x0000777309e97816 */ /* 0x044fe400000000ff */
[----:B------:R-:W-:Y:S02]  /*3cee0*/  PRMT R229, R9, 0x7772, RZ ;  /* 0x0000777209e57816 */ /* 0x000fe400000000ff */
[----:B0-----:R-:W-:-:S02]  /*3cef0*/  PRMT R37, R26, 0x7770, RZ ;  /* 0x000077701a257816 */ /* 0x001fc400000000ff */
[C---:B------:R-:W-:Y:S02]  /*3cf00*/  PRMT R24, R9.reuse, 0x7771, RZ ;  /* 0x0000777109187816 */ /* 0x040fe400000000ff */
[----:B------:R-:W-:Y:S02]  /*3cf10*/  PRMT R28, R9, 0x7770, RZ ;  /* 0x00007770091c7816 */ /* 0x000fe400000000ff */
[C---:B------:R-:W-:Y:S02]  /*3cf20*/  PRMT R45, R12.reuse, 0x7773, RZ ;  /* 0x000077730c2d7816 */ /* 0x040fe400000000ff */
[C---:B------:R-:W-:Y:S02]  /*3cf30*/  PRMT R48, R12.reuse, 0x7772, RZ ;  /* 0x000077720c307816 */ /* 0x040fe400000000ff */
[C---:B------:R-:W-:Y:S02]  /*3cf40*/  PRMT R49, R12.reuse, 0x7771, RZ ;  /* 0x000077710c317816 */ /* 0x040fe400000000ff */
[----:B------:R-:W-:-:S02]  /*3cf50*/  PRMT R47, R12, 0x7770, RZ ;  /* 0x000077700c2f7816 */ /* 0x000fc400000000ff */
[C---:B------:R-:W-:Y:S02]  /*3cf60*/  PRMT R188, R14.reuse, 0x7773, RZ ;  /* 0x000077730ebc7816 */ /* 0x040fe400000000ff */
[C---:B------:R-:W-:Y:S02]  /*3cf70*/  PRMT R186, R14.reuse, 0x7772, RZ ;  /* 0x000077720eba7816 */ /* 0x040fe400000000ff */
[C---:B------:R-:W-:Y:S02]  /*3cf80*/  PRMT R184, R14.reuse, 0x7771, RZ ;  /* 0x000077710eb87816 */ /* 0x040fe400000000ff */
[----:B------:R-:W-:Y:S02]  /*3cf90*/  PRMT R167, R14, 0x7770, RZ ;  /* 0x000077700ea77816 */ /* 0x000fe400000000ff */
[C---:B------:R-:W-:Y:S02]  /*3cfa0*/  PRMT R26, R10.reuse, 0x7773, RZ ;  /* 0x000077730a1a7816 */ /* 0x040fe400000000ff */
[----:B------:R-:W-:-:S02]  /*3cfb0*/  PRMT R15, R10, 0x7772, RZ ;  /* 0x000077720a0f7816 */ /* 0x000fc400000000ff */
        /* <DEDUP_REMOVED lines=13> */
[----:B------:R-:W-:Y:S01]  /*3d090*/  PRMT R91, R73, 0x7770, RZ ;  /* 0x00007770495b7816 */ /* 0x000fe200000000ff */
[----:B----4-:R-:W-:Y:S01]  /*3d0a0*/  IMAD R148, R245, R148, RZ ;  /* 0x00000094f5947224 */ /* 0x010fe200078e02ff */
        /* <DEDUP_REMOVED lines=24> */
[----:B-1----:R-:W-:Y:S01]  /*3d230*/  IMAD R150, R133, 0x80, R148 ;  /* 0x0000008085967824 */ /* 0x002fe200078e0294 */
[----:B------:R-:W-:Y:S02]  /*3d240*/  IADD3 R67, P0, R148, R122, RZ ;  /* 0x0000007a94437210 */ /* 0x000fe40007f1e0ff */
[----:B------:R-:W-:Y:S01]  /*3d250*/  ISETP.GE.AND P1, PT, R245, R128, PT ;  /* 0x00000080f500720c */ /* 0x000fe20003f26270 */
[----:B------:R-:W-:Y:S01]  /*3d260*/  IMAD R136, R247, R136, RZ ;  /* 0x00000088f7887224 */ /* 0x000fe200078e02ff */
[C---:B------:R-:W-:Y:S02]  /*3d270*/  PRMT R110, R68.reuse, 0x7773, RZ ;  /* 0x00007773446e7816 */ /* 0x040fe400000000ff */
[----:B------:R-:W-:-:S02]  /*3d280*/  PRMT R109, R68, 0x7772, RZ ;  /* 0x00007772446d7816 */ /* 0x000fc400000000ff */
[C---:B------:R-:W-:Y:S02]  /*3d290*/  PRMT R108, R68.reuse, 0x7771, RZ ;  /* 0x00007771446c7816 */ /* 0x040fe400000000ff */
[----:B------:R-:W-:Y:S02]  /*3d2a0*/  PRMT R113, R68, 0x7770, RZ ;  /* 0x0000777044717816 */ /* 0x000fe400000000ff */
[C---:B------:R-:W-:Y:S02]  /*3d2b0*/  PRMT R112, R69.reuse, 0x7773, RZ ;  /* 0x0000777345707816 */ /* 0x040fe400000000ff */
[C---:B------:R-:W-:Y:S02]  /*3d2c0*/  PRMT R68, R69.reuse, 0x7772, RZ ;  /* 0x0000777245447816 */ /* 0x040fe400000000ff */
[C---:B------:R-:W-:Y:S02]  /*3d2d0*/  PRMT R111, R69.reuse, 0x7771, RZ ;  /* 0x00007771456f7816 */ /* 0x040fe400000000ff */
[----:B------:R-:W-:Y:S01]  /*3d2e0*/  PRMT R142, R69, 0x7770, RZ ;  /* 0x00007770458e7816 */ /* 0x000fe200000000ff */
[----:B---3--:R-:W-:Y:S01]  /*3d2f0*/  IMAD R138, R139, 0x80, R150 ;  /* 0x000000808b8a7824 */ /* 0x008fe200078e0296 */
[C---:B------:R-:W-:Y:S01]  /*3d300*/  PRMT R69, R70.reuse, 0x7773, RZ ;  /* 0x0000777346457816 */ /* 0x040fe200000000ff */
[----:B------:R-:W0:Y:S01]  /*3d310*/  LDC R139, c[0x0][0x248] ;  /* 0x00009200ff8b7b82 */ /* 0x000e220000000800 */
[----:B------:R-:W-:-:S02]  /*3d320*/  PRMT R114, R70, 0x7772, RZ ;  /* 0x0000777246727816 */ /* 0x000fc400000000ff */
[C---:B------:R-:W-:Y:S02]  /*3d330*/  PRMT R115, R70.reuse, 0x7771, RZ ;  /* 0x0000777146737816 */ /* 0x040fe400000000ff */
[----:B------:R-:W-:Y:S02]  /*3d340*/  PRMT R146, R70, 0x7770, RZ ;  /* 0x0000777046927816 */ /* 0x000fe400000000ff */
[C---:B------:R-:W-:Y:S02]  /*3d350*/  PRMT R145, R71.reuse, 0x7773, RZ ;  /* 0x0000777347917816 */ /* 0x040fe400000000ff */
[C---:B------:R-:W-:Y:S02]  /*3d360*/  PRMT R143, R71.reuse, 0x7772, RZ ;  /* 0x00007772478f7816 */ /* 0x040fe400000000ff */
[C---:B------:R-:W-:Y:S02]  /*3d370*/  PRMT R144, R71.reuse, 0x7771, RZ ;  /* 0x0000777147907816 */ /* 0x040fe400000000ff */
[----:B------:R-:W-:-:S02]  /*3d380*/  PRMT R147, R71, 0x7770, RZ ;  /* 0x0000777047937816 */ /* 0x000fc400000000ff */
[----:B------:R-:W-:Y:S01]  /*3d390*/  LEA.HI.X.SX32 R148, R148, R123, 0x1, P0 ;  /* 0x0000007b94947211 */ /* 0x000fe200000f0eff */
[----:B------:R-:W1:Y:S01]  /*3d3a0*/  LDC.64 R70, c[0x0][0x228] ;  /* 0x00008a00ff467b82 */ /* 0x000e620000000a00 */
[C---:B------:R-:W-:Y:S02]  /*3d3b0*/  ISETP.LT.AND P1, PT, R247.reuse, R121, !P1 ;  /* 0x00000079f700720c */ /* 0x040fe40004f21270 */
[----:B------:R-:W-:Y:S02]  /*3d3c0*/  ISETP.GE.AND P0, PT, R247, R129, PT ;  /* 0x00000081f700720c */ /* 0x000fe40003f06270 */
[----:B------:R-:W-:Y:S02]  /*3d3d0*/  SHF.R.S32.HI R121, RZ, 0x1f, R136 ;  /* 0x0000001fff797819 */ /* 0x000fe40000011488 */
[----:B------:R-:W-:Y:S01]  /*3d3e0*/  IADD3 R132, P4, R136, R67, RZ ;  /* 0x0000004388847210 */ /* 0x000fe20007f9e0ff */
[----:B------:R-:W2:Y:S01]  /*3d3f0*/  LDC.64 R128, c[0x0][0x220] ;  /* 0x00008800ff807b82 */ /* 0x000ea20000000a00 */
[----:B------:R-:W-:-:S02]  /*3d400*/  IADD3 R149, P2, R150, R126, RZ ;  /* 0x0000007e96957210 */ /* 0x000fc40007f5e0ff */
[----:B------:R-:W-:-:S05]  /*3d410*/  PRMT R131, R32, 0x7770, RZ ;  /* 0x0000777020837816 */ /* 0x000fca00000000ff */
[----:B------:R-:W3:Y:S01]  /*3d420*/  LDC.64 R122, c[0x0][0x228] ;  /* 0x00008a00ff7a7b82 */ /* 0x000ee20000000a00 */
[----:B------:R-:W-:Y:S01]  /*3d430*/  LEA.HI.X.SX32 R150, R150, R127, 0x1, P2 ;  /* 0x0000007f96967211 */ /* 0x000fe200010f0eff */
[----:B------:R-:W-:-:S06]  /*3d440*/  IMAD.X R133, R121, 0x1, R148, P4 ;  /* 0x0000000179857824 */ /* 0x000fcc00020e0694 */
[----:B------:R-:W-:Y:S01]  /*3d450*/  BAR.SYNC.DEFER_BLOCKING 0x0 ;  /* 0x0000000000007b1d */ /* 0x000fe20000010000 */
[----:B------:R-:W-:Y:S02]  /*3d460*/  ISETP.LT.AND P2, PT, R241, R116, !P0 ;  /* 0x00000074f100720c */ /* 0x000fe40004741270 */
[----:B------:R-:W-:Y:S02]  /*3d470*/  ISETP.LT.AND P3, PT, R243, R118, !P0 ;  /* 0x00000076f300720c */ /* 0x000fe40004761270 */
[----:B------:R-:W-:-:S03]  /*3d480*/  IADD3 R116, P4, R138, R124, RZ ;  /* 0x0000007c8a747210 */ /* 0x000fc60007f9e0ff */
[----:B------:R-:W4:Y:S01]  /*3d490*/  LDC.64 R126, c[0x0][0x228] ;  /* 0x00008a00ff7e7b82 */ /* 0x000f220000000a00 */
[----:B------:R-:W-:Y:S02]  /*3d4a0*/  IADD3 R130, P5, R136, R149, RZ ;  /* 0x0000009588827210 */ /* 0x000fe40007fbe0ff */
[----:B------:R-:W-:Y:S01]  /*3d4b0*/  LEA.HI.X.SX32 R118, R138, R125, 0x1, P4 ;  /* 0x0000007d8a767211 */ /* 0x000fe200020f0eff */
[----:B------:R-:W-:Y:S01]  /*3d4c0*/  IMAD R138, R155, 0x80, R138 ;  /* 0x000000809b8a7824 */ /* 0x000fe200078e028a */
[C---:B------:R-:W-:Y:S01]  /*3d4d0*/  PRMT R135, R32.reuse, 0x7771, RZ ;  /* 0x0000777120877816 */ /* 0x040fe200000000ff */
[----:B------:R-:W-:Y:S01]  /*3d4e0*/  VIADD R155, R247, 0x1 ;  /* 0x00000001f79b7836 */ /* 0x000fe20000000000 */
[----:B------:R-:W-:Y:S01]  /*3d4f0*/  PRMT R134, R32, 0x7772, RZ ;  /* 0x0000777220867816 */ /* 0x000fe200000000ff */
[----:B------:R-:W4:Y:S01]  /*3d500*/  LDC.64 R124, c[0x0][0x228] ;  /* 0x00008a00ff7c7b82 */ /* 0x000f220000000a00 */
[----:B------:R0:W-:Y:S01]  /*3d510*/  @P1 STG.E.U8 desc[UR60][R132.64], R131 ;  /* 0x0000008384001986 */ /* 0x0001e2000c10113c */
[----:B-1----:R-:W-:-:S02]  /*3d520*/  ISETP.LT.AND P0, PT, R239, R70, !P0 ;  /* 0x00000046ef00720c */ /* 0x002fc40004701270 */
[----:B0-----:R-:W-:Y:S01]  /*3d530*/  IADD3 R132, P1, R136, R116, RZ ;  /* 0x0000007488847210 */ /* 0x001fe20007f3e0ff */
[----:B------:R-:W-:-:S04]  /*3d540*/  IMAD.X R131, R121, 0x1, R150, P5 ;  /* 0x0000000179837824 */ /* 0x000fc800028e0696 */
[----:B------:R-:W-:Y:S01]  /*3d550*/  IMAD.X R133, R121, 0x1, R118, P1 ;  /* 0x0000000179857824 */ /* 0x000fe200008e0676 */
[----:B------:R-:W-:Y:S01]  /*3d560*/  @P3 STG.E.U8 desc[UR60][R130.64], R135 ;  /* 0x0000008782003986 */ /* 0x000fe2000c10113c */
[----:B------:R-:W-:Y:S01]  /*3d570*/  ISETP.GE.AND P1, PT, R155, R234, PT ;  /* 0x000000ea9b00720c */ /* 0x000fe20003f26270 */
[----:B------:R-:W-:Y:S02]  /*3d580*/  IMAD.IADD R70, R136, 0x1, R139 ;  /* 0x0000000188467824 */ /* 0x000fe400078e028b */
[----:B------:R0:W-:Y:S01]  /*3d590*/  @P2 STG.E.U8 desc[UR60][R132.64], R134 ;  /* 0x0000008684002986 */ /* 0x0001e2000c10113c */
[C---:B--2---:R-:W-:Y:S02]  /*3d5a0*/  IADD3 R154, P3, R138.reuse, R128, RZ ;  /* 0x000000808a9a7210 */ /* 0x044fe40007f7e0ff */
[----:B---3--:R-:W-:Y:S02]  /*3d5b0*/  ISETP.LT.AND P2, PT, R243, R122, !P1 ;  /* 0x0000007af300720c */ /* 0x008fe40004f41270 */
[----:B------:R-:W1:Y:S01]  /*3d5c0*/  LDC R122, c[0x0][0x22c] ;  /* 0x00008b00ff7a7b82 */ /* 0x000e620000000800 */
[----:B------:R-:W-:-:S07]  /*3d5d0*/  LEA.HI.X.SX32 R155, R138, R129, 0x1, P3 ;  /* 0x000000818a9b7211 */ /* 0x000fce00018f0eff */
[----:B0-----:R-:W0:Y:S01]  /*3d5e0*/  LDC.64 R134, c[0x0][0x228] ;  /* 0x00008a00ff867b82 */ /* 0x001e220000000a00 */
[----:B------:R-:W-:Y:S02]  /*3d5f0*/  IADD3 R130, P4, R136, R154, RZ ;  /* 0x0000009a88827210 */ /* 0x000fe40007f9e0ff */
[----:B------:R-:W-:Y:S02]  /*3d600*/  SHF.R.S32.HI R235, RZ, 0x1f, R70 ;  /* 0x0000001fffeb7819 */ /* 0x000fe40000011446 */
[----:B------:R-:W-:Y:S02]  /*3d610*/  IADD3 R138, P5, R70, R67, RZ ;  /* 0x00000043468a7210 */ /* 0x000fe40007fbe0ff */
[----:B----4-:R-:W-:Y:S01]  /*3d620*/  ISETP.LT.AND P3, PT, R245, R126, !P1 ;  /* 0x0000007ef500720c */ /* 0x010fe20004f61270 */
[----:B------:R-:W2:Y:S01]  /*3d630*/  LDC.64 R128, c[0x0][0x228] ;  /* 0x00008a00ff807b82 */ /* 0x000ea20000000a00 */
[----:B------:R-:W-:Y:S01]  /*3d640*/  PRMT R137, R32, 0x7773, RZ ;  /* 0x0000777320897816 */ /* 0x000fe200000000ff */
[----:B------:R-:W-:-:S02]  /*3d650*/  IMAD.X R131, R121, 0x1, R155, P4 ;  /* 0x0000000179837824 */ /* 0x000fc400020e069b */
[----:B------:R-:W-:Y:S01]  /*3d660*/  IMAD.X R139, R235, 0x1, R148, P5 ;  /* 0x00000001eb8b7824 */ /* 0x000fe200028e0694 */
[----:B------:R-:W-:-:S03]  /*3d670*/  IADD3 R136, P5, R70, R149, RZ ;  /* 0x0000009546887210 */ /* 0x000fc60007fbe0ff */
[----:B------:R-:W3:Y:S01]  /*3d680*/  LDC.64 R132, c[0x0][0x228] ;  /* 0x00008a00ff847b82 */ /* 0x000ee20000000a00 */
[----:B------:R4:W-:Y:S01]  /*3d690*/  @P0 STG.E.U8 desc[UR60][R130.64], R137 ;  /* 0x0000008982000986 */ /* 0x0009e2000c10113c */
[----:B------:R-:W-:Y:S01]  /*3d6a0*/  ISETP.LT.AND P4, PT, R241, R124, !P1 ;  /* 0x0000007cf100720c */ /* 0x000fe20004f81270 */
[----:B------:R-:W-:Y:S02]  /*3d6b0*/  VIADD R121, R247, 0x2 ;  /* 0x00000002f7797836 */ /* 0x000fe40000000000 */
[----:B------:R0:W-:Y:S03]  /*3d6c0*/  @P3 STG.E.U8 desc[UR60][R138.64], R140 ;  /* 0x0000008c8a003986 */ /* 0x0001e6000c10113c */
[----:B------:R-:W3:Y:S01]  /*3d6d0*/  LDC R124, c[0x0][0x22c] ;  /* 0x00008b00ff7c7b82 */ /* 0x000ee20000000800 */
[----:B----4-:R-:W-:Y:S01]  /*3d6e0*/  IMAD.X R137, R235, 0x1, R150, P5 ;  /* 0x00000001eb897824 */ /* 0x010fe200028e0696 */
[----:B0-----:R-:W-:-:S06]  /*3d6f0*/  ISETP.LT.AND P0, PT, R239, R134, !P1 ;  /* 0x00000086ef00720c */ /* 0x001fcc0004f01270 */
[----:B------:R-:W0:Y:S01]  /*3d700*/  LDC.64 R130, c[0x0][0x228] ;  /* 0x00008a00ff827b82 */ /* 0x000e220000000a00 */
[C---:B------:R-:W-:Y:S01]  /*3d710*/  IADD3 R140, P3, R70.reuse, R116, RZ ;  /* 0x00000074468c7210 */ /* 0x040fe20007f7e0ff */
[----:B------:R4:W-:Y:S01]  /*3d720*/  @P2 STG.E.U8 desc[UR60][R136.64], R141 ;  /* 0x0000008d88002986 */ /* 0x0009e2000c10113c */
[----:B-1----:R-:W-:Y:S02]  /*3d730*/  ISETP.GE.AND P1, PT, R121, R122, PT ;  /* 0x0000007a7900720c */ /* 0x002fe40003f26270 */
[----:B------:R-:W-:-:S03]  /*3d740*/  IADD3 R138, P2, R70, R154, RZ ;  /* 0x0000009a468a7210 */ /* 0x000fc60007f5e0ff */
[----:B------:R-:W1:Y:S08]  /*3d750*/  LDC R121, c[0x0][0x248] ;  /* 0x00009200ff797b82 */ /* 0x000e700000000800 */
[----:B----4-:R-:W4:Y:S01]  /*3d760*/  LDC.64 R136, c[0x0][0x228] ;  /* 0x00008a00ff887b82 */ /* 0x010f220000000a00 */
[----:B------:R-:W-:Y:S02]  /*3d770*/  IMAD.X R141, R235, 0x1, R118, P3 ;  /* 0x00000001eb8d7824 */ /* 0x000fe400018e0676 */
[----:B------:R-:W-:-:S02]  /*3d780*/  IMAD.IADD R70, R70, 0x1, R237 ;  /* 0x0000000146467824 */ /* 0x000fc400078e02ed */
[----:B------:R-:W-:Y:S01]  /*3d790*/  IMAD.X R139, R235, 0x1, R155, P2 ;  /* 0x00000001eb8b7824 */ /* 0x000fe200010e069b */
[----:B------:R3:W-:Y:S01]  /*3d7a0*/  @P4 STG.E.U8 desc[UR60][R140.64], R187 ;  /* 0x000000bb8c004986 */ /* 0x0007e2000c10113c */
[----:B--2---:R-:W-:Y:S01]  /*3d7b0*/  ISETP.LT.AND P4, PT, R245, R128, !P1 ;  /* 0x00000080f500720c */ /* 0x004fe20004f81270 */
[----:B------:R-:W2:Y:S01]  /*3d7c0*/  LDC R126, c[0x0][0x228] ;  /* 0x00008a00ff7e7b82 */ /* 0x000ea20000000800 */
[----:B---3--:R-:W-:Y:S01]  /*3d7d0*/  ISETP.LT.AND P3, PT, R243, R132, !P1 ;  /* 0x00000084f300720c */ /* 0x008fe20004f61270 */
[----:B------:R3:W-:Y:S01]  /*3d7e0*/  @P0 STG.E.U8 desc[UR60][R138.64], R185 ;  /* 0x000000b98a000986 */ /* 0x0007e2000c10113c */
[----:B------:R-:W-:Y:S02]  /*3d7f0*/  SHF.R.S32.HI R235, RZ, 0x1f, R70 ;  /* 0x0000001fffeb7819 */ /* 0x000fe40000011446 */
[----:B------:R-:W-:-:S03]  /*3d800*/  PRMT R182, R33, 0x7770, RZ ;  /* 0x0000777021b67816 */ /* 0x000fc600000000ff */
[----:B------:R-:W2:Y:S01]  /*3d810*/  LDC R128, c[0x0][0x228] ;  /* 0x00008a00ff807b82 */ /* 0x000ea20000000800 */
[C---:B------:R-:W-:Y:S01]  /*3d820*/  IADD3 R140, P2, R70.reuse, R67, RZ ;  /* 0x00000043468c7210 */ /* 0x040fe20007f5e0ff */
[----:B------:R-:W-:Y:S01]  /*3d830*/  VIADD R187, R247, 0x3 ;  /* 0x00000003f7bb7836 */ /* 0x000fe20000000000 */
[----:B---3--:R-:W-:-:S03]  /*3d840*/  IADD3 R138, P0, R70, R149, RZ ;  /* 0x00000095468a7210 */ /* 0x008fc60007f1e0ff */
[----:B------:R-:W-:Y:S01]  /*3d850*/  IMAD.X R141, R235, 0x1, R148, P2 ;  /* 0x00000001eb8d7824 */ /* 0x000fe200010e0694 */
[----:B------:R-:W-:Y:S01]  /*3d860*/  PRMT R183, R33, 0x7771, RZ ;  /* 0x0000777121b77816 */ /* 0x000fe200000000ff */
[C---:B-1----:R-:W-:Y:S01]  /*3d870*/  IMAD.IADD R122, R70.reuse, 0x1, R121 ;  /* 0x00000001467a7824 */ /* 0x042fe200078e0279 */
[----:B------:R-:W1:Y:S01]  /*3d880*/  LDC R185, c[0x0][0x248] ;  /* 0x00009200ffb97b82 */ /* 0x000e620000000800 */
[----:B------:R-:W-:Y:S01]  /*3d890*/  IMAD.X R139, R235, 0x1, R150, P0 ;  /* 0x00000001eb8b7824 */ /* 0x000fe200000e0696 */
[----:B------:R-:W-:Y:S01]  /*3d8a0*/  ISETP.GE.AND P0, PT, R187, R124, PT ;  /* 0x0000007cbb00720c */ /* 0x000fe20003f06270 */
[----:B------:R-:W-:Y:S01]  /*3d8b0*/  @P4 STG.E.U8 desc[UR60][R140.64], R182 ;  /* 0x000000b68c004986 */ /* 0x000fe2000c10113c */
[----:B0-----:R-:W-:Y:S02]  /*3d8c0*/  ISETP.LT.AND P2, PT, R239, R130, !P1 ;  /* 0x00000082ef00720c */ /* 0x001fe40004f41270 */
[----:B----4-:R-:W-:Y:S01]  /*3d8d0*/  ISETP.LT.AND P1, PT, R241, R136, !P1 ;  /* 0x00000088f100720c */ /* 0x010fe20004f21270 */
[----:B------:R0:W-:Y:S01]  /*3d8e0*/  @P3 STG.E.U8 desc[UR60][R138.64], R183 ;  /* 0x000000b78a003986 */ /* 0x0001e2000c10113c */
[----:B------:R-:W-:Y:S01]  /*3d8f0*/  ISETP.LT.AND P3, PT, R245, R120, !P0 ;  /* 0x00000078f500720c */ /* 0x000fe20004761270 */
[----:B------:R-:W3:Y:S01]  /*3d900*/  LDC R124, c[0x0][0x22c] ;  /* 0x00008b00ff7c7b82 */ /* 0x000ee20000000800 */
[----:B------:R-:W-:-:S02]  /*3d910*/  IADD3 R120, P4, R70, R116, RZ ;  /* 0x0000007446787210 */ /* 0x000fc40007f9e0ff */
[----:B------:R-:W-:-:S05]  /*3d920*/  PRMT R181, R33, 0x7772, RZ ;  /* 0x0000777221b57816 */ /* 0x000fca00000000ff */
[----:B------:R-:W4:Y:S01]  /*3d930*/  LDC R130, c[0x0][0x228] ;  /* 0x00008a00ff827b82 */ /* 0x000f220000000800 */
[----:B0-----:R-:W-:Y:S01]  /*3d940*/  IADD3 R138, P5, R70, R154, RZ ;  /* 0x0000009a468a7210 */ /* 0x001fe20007fbe0ff */
[----:B------:R-:W-:Y:S01]  /*3d950*/  IMAD.X R121, R235, 0x1, R118, P4 ;  /* 0x00000001eb797824 */ /* 0x000fe200020e0676 */
[----:B------:R-:W-:Y:S02]  /*3d960*/  SHF.R.S32.HI R183, RZ, 0x1f, R122 ;  /* 0x0000001fffb77819 */ /* 0x000fe4000001147a */
[----:B------:R-:W-:-:S03]  /*3d970*/  IADD3 R140, P4, R122, R67, RZ ;  /* 0x000000437a8c7210 */ /* 0x000fc60007f9e0ff */
[----:B------:R-:W0:Y:S01]  /*3d980*/  LDC R132, c[0x0][0x228] ;  /* 0x00008a00ff847b82 */ /* 0x000e220000000800 */
[----:B------:R-:W-:Y:S01]  /*3d990*/  PRMT R180, R33, 0x7773, RZ ;  /* 0x0000777321b47816 */ /* 0x000fe200000000ff */
[----:B------:R-:W-:Y:S01]  /*3d9a0*/  IMAD.X R139, R235, 0x1, R155, P5 ;  /* 0x00000001eb8b7824 */ /* 0x000fe200028e069b */
[----:B------:R1:W-:Y:S01]  /*3d9b0*/  @P1 STG.E.U8 desc[UR60][R120.64], R181 ;  /* 0x000000b578001986 */ /* 0x0003e2000c10113c */
[----:B--2---:R-:W-:Y:S01]  /*3d9c0*/  ISETP.LT.AND P1, PT, R243, R126, !P0 ;  /* 0x0000007ef300720c */ /* 0x004fe20004721270 */
[----:B------:R-:W-:Y:S01]  /*3d9d0*/  IMAD.X R141, R183, 0x1, R148, P4 ;  /* 0x00000001b78d7824 */ /* 0x000fe200020e0694 */
[----:B------:R-:W-:Y:S01]  /*3d9e0*/  PRMT R179, R29, 0x7770, RZ ;  /* 0x000077701db37816 */ /* 0x000fe200000000ff */
[----:B------:R2:W-:Y:S01]  /*3d9f0*/  @P2 STG.E.U8 desc[UR60][R138.64], R180 ;  /* 0x000000b48a002986 */ /* 0x0005e2000c10113c */
[----:B------:R-:W0:Y:S01]  /*3da00*/  LDC R134, c[0x0][0x228] ;  /* 0x00008a00ff867b82 */ /* 0x000e220000000800 */
[----:B------:R-:W-:Y:S02]  /*3da10*/  ISETP.LT.AND P4, PT, R241, R128, !P0 ;  /* 0x00000080f100720c */ /* 0x000fe40004781270 */
[----:B------:R0:W-:Y:S01]  /*3da20*/  @P3 STG.E.U8 desc[UR60][R140.64], R179 ;  /* 0x000000b38c003986 */ /* 0x0001e2000c10113c */
[----:B-1----:R-:W-:-:S04]  /*3da30*/  IADD3 R120, P2, R122, R149, RZ ;  /* 0x000000957a787210 */ /* 0x002fc80007f5e0ff */
[----:B------:R-:W1:Y:S01]  /*3da40*/  LDC R126, c[0x0][0x228] ;  /* 0x00008a00ff7e7b82 */ /* 0x000e620000000800 */
[----:B------:R-:W-:Y:S02]  /*3da50*/  PRMT R178, R29, 0x7771, RZ ;  /* 0x000077711db27816 */ /* 0x000fe400000000ff */
[C---:B--2---:R-:W-:Y:S01]  /*3da60*/  IADD3 R138, P3, R122.reuse, R116, RZ ;  /* 0x000000747a8a7210 */ /* 0x044fe20007f7e0ff */
[----:B------:R-:W-:Y:S02]  /*3da70*/  IMAD.X R121, R183, 0x1, R150, P2 ;  /* 0x00000001b7797824 */ /* 0x000fe400010e0696 */
[----:B------:R-:W-:Y:S02]  /*3da80*/  VIADD R187, R247, 0x4 ;  /* 0x00000004f7bb7836 */ /* 0x000fe40000000000 */
[----:B------:R-:W2:Y:S01]  /*3da90*/  LDC R128, c[0x0][0x228] ;  /* 0x00008a00ff807b82 */ /* 0x000ea20000000800 */
[----:B------:R-:W-:Y:S01]  /*3daa0*/  PRMT R177, R29, 0x7772, RZ ;  /* 0x000077721db17816 */ /* 0x000fe200000000ff */
[----:B------:R-:W-:Y:S01]  /*3dab0*/  IMAD.X R139, R183, 0x1, R118, P3 ;  /* 0x00000001b78b7824 */ /* 0x000fe200018e0676 */
[----:B------:R0:W-:Y:S01]  /*3dac0*/  @P1 STG.E.U8 desc[UR60][R120.64], R178 ;  /* 0x000000b278001986 */ /* 0x0001e2000c10113c */
[----:B---3--:R-:W-:Y:S01]  /*3dad0*/  ISETP.GE.AND P1, PT, R187, R124, PT ;  /* 0x0000007cbb00720c */ /* 0x008fe20003f26270 */
[----:B------:R-:W-:Y:S01]  /*3dae0*/  IMAD.IADD R70, R122, 0x1, R185 ;  /* 0x000000017a467824 */ /* 0x000fe200078e02b9 */
[----:B----4-:R-:W-:Y:S01]  /*3daf0*/  ISETP.LT.AND P0, PT, R239, R130, !P0 ;  /* 0x00000082ef00720c */ /* 0x010fe20004701270 */
[----:B------:R3:W-:Y:S01]  /*3db00*/  @P4 STG.E.U8 desc[UR60][R138.64], R177 ;  /* 0x000000b18a004986 */ /* 0x0007e2000c10113c */
[----:B0-----:R-:W-:Y:S01]  /*3db10*/  ISETP.LT.AND P3, PT, R245, R132, !P1 ;  /* 0x00000084f500720c */ /* 0x001fe20004f61270 */
[----:B------:R-:W0:Y:S01]  /*3db20*/  LDC R179, c[0x0][0x248] ;  /* 0x00009200ffb37b82 */ /* 0x000e220000000800 */
[----:B------:R-:W-:-:S02]  /*3db30*/  SHF.R.S32.HI R141, RZ, 0x1f, R70 ;  /* 0x0000001fff8d7819 */ /* 0x000fc40000011446 */
[----:B------:R-:W-:-:S05]  /*3db40*/  IADD3 R120, P4, R122, R154, RZ ;  /* 0x0000009a7a787210 */ /* 0x000fca0007f9e0ff */
[----:B------:R-:W4:Y:S01]  /*3db50*/  LDC R122, c[0x0][0x22c] ;  /* 0x00008b00ff7a7b82 */ /* 0x000f220000000800 */
[----:B---3--:R-:W-:Y:S01]  /*3db60*/  IADD3 R138, P5, R70, R67, RZ ;  /* 0x00000043468a7210 */ /* 0x008fe20007fbe0ff */
[----:B------:R-:W-:Y:S01]  /*3db70*/  IMAD.X R121, R183, 0x1, R155, P4 ;  /* 0x00000001b7797824 */ /* 0x000fe200020e069b */
[----:B------:R-:W-:Y:S02]  /*3db80*/  PRMT R176, R29, 0x7773, RZ ;  /* 0x000077731db07816 */ /* 0x000fe400000000ff */
[----:B------:R-:W-:-:S03]  /*3db90*/  PRMT R175, R34, 0x7770, RZ ;  /* 0x0000777022af7816 */ /* 0x000fc600000000ff */
[----:B------:R-:W3:Y:S01]  /*3dba0*/  LDC R124, c[0x0][0x228] ;  /* 0x00008a00ff7c7b82 */ /* 0x000ee20000000800 */
[----:B------:R-:W-:Y:S01]  /*3dbb0*/  IMAD.X R139, R141, 0x1, R148, P5 ;  /* 0x000000018d8b7824 */ /* 0x000fe200028e0694 */
[----:B------:R-:W-:Y:S01]  /*3dbc0*/  ISETP.LT.AND P2, PT, R243, R134, !P1 ;  /* 0x00000086f300720c */ /* 0x000fe20004f41270 */
[----:B------:R2:W-:Y:S01]  /*3dbd0*/  @P0 STG.E.U8 desc[UR60][R120.64], R176 ;  /* 0x000000b078000986 */ /* 0x0005e2000c10113c */
[----:B-1----:R-:W-:-:S03]  /*3dbe0*/  ISETP.LT.AND P0, PT, R241, R126, !P1 ;  /* 0x0000007ef100720c */ /* 0x002fc60004f01270 */
[----:B------:R1:W-:Y:S01]  /*3dbf0*/  @P3 STG.E.U8 desc[UR60][R138.64], R175 ;  /* 0x000000af8a003986 */ /* 0x0003e2000c10113c */
[----:B------:R-:W3:Y:S01]  /*3dc00*/  LDC R130, c[0x0][0x228] ;  /* 0x00008a00ff827b82 */ /* 0x000ee20000000800 */
[----:B--2---:R-:W-:Y:S02]  /*3dc10*/  ISETP.LT.AND P1, PT, R239, R128, !P1 ;  /* 0x00000080ef00720c */ /* 0x004fe40004f21270 */
[----:B------:R-:W-:-:S05]  /*3dc20*/  IADD3 R120, P4, R70, R149, RZ ;  /* 0x0000009546787210 */ /* 0x000fca0007f9e0ff */
[----:B------:R-:W2:Y:S01]  /*3dc30*/  LDC R126, c[0x0][0x228] ;  /* 0x00008a00ff7e7b82 */ /* 0x000ea20000000800 */
[----:B-1----:R-:W-:Y:S01]  /*3dc40*/  IADD3 R138, P3, R70, R116, RZ ;  /* 0x00000074468a7210 */ /* 0x002fe20007f7e0ff */
[----:B------:R-:W-:Y:S01]  /*3dc50*/  IMAD.X R121, R141, 0x1, R150, P4 ;  /* 0x000000018d797824 */ /* 0x000fe200020e0696 */
[----:B------:R-:W-:-:S05]  /*3dc60*/  PRMT R173, R34, 0x7771, RZ ;  /* 0x0000777122ad7816 */ /* 0x000fca00000000ff */
[----:B------:R-:W1:Y:S01]  /*3dc70*/  LDC R128, c[0x0][0x228] ;  /* 0x00008a00ff807b82 */ /* 0x000e620000000800 */
[----:B------:R-:W-:Y:S01]  /*3dc80*/  PRMT R174, R34, 0x7772, RZ ;  /* 0x0000777222ae7816 */ /* 0x000fe200000000ff */
[----:B------:R-:W-:Y:S01]  /*3dc90*/  IMAD.X R139, R141, 0x1, R118, P3 ;  /* 0x000000018d8b7824 */ /* 0x000fe200018e0676 */
[----:B------:R-:W-:Y:S01]  /*3dca0*/  IADD3 R140, P4, R70, R154, RZ ;  /* 0x0000009a468c7210 */ /* 0x000fe20007f9e0ff */
[----:B------:R-:W-:Y:S01]  /*3dcb0*/  VIADD R177, R247, 0x5 ;  /* 0x00000005f7b17836 */ /* 0x000fe20000000000 */
[----:B------:R3:W-:Y:S01]  /*3dcc0*/  @P2 STG.E.U8 desc[UR60][R120.64], R173 ;  /* 0x000000ad78002986 */ /* 0x0007e2000c10113c */
[----:B------:R-:W-:Y:S01]  /*3dcd0*/  PRMT R172, R34, 0x7773, RZ ;  /* 0x0000777322ac7816 */ /* 0x000fe200000000ff */
[----:B0-----:R-:W-:Y:S01]  /*3dce0*/  IMAD.IADD R70, R70, 0x1, R179 ;  /* 0x0000000146467824 */ /* 0x001fe200078e02b3 */
[----:B------:R-:W0:Y:S01]  /*3dcf0*/  LDC R175, c[0x0][0x248] ;  /* 0x00009200ffaf7b82 */ /* 0x000e220000000800 */
[----:B------:R-:W-:Y:S01]  /*3dd00*/  IMAD.X R141, R141, 0x1, R155, P4 ;  /* 0x000000018d8d7824 */ /* 0x000fe200020e069b */
[----:B------:R-:W-:Y:S01]  /*3dd10*/  @P0 STG.E.U8 desc[UR60][R138.64], R174 ;  /* 0x000000ae8a000986 */ /* 0x000fe2000c10113c */
[----:B----4-:R-:W-:-:S05]  /*3dd20*/  ISETP.GE.AND P0, PT, R177, R122, PT ;  /* 0x0000007ab100720c */ /* 0x010fca0003f06270 */
[----:B------:R-:W4:Y:S01]  /*3dd30*/  LDC R122, c[0x0][0x22c] ;  /* 0x00008b00ff7a7b82 */ /* 0x000f220000000800 */
[----:B------:R2:W-:Y:S01]  /*3dd40*/  @P1 STG.E.U8 desc[UR60][R140.64], R172 ;  /* 0x000000ac8c001986 */ /* 0x0005e2000c10113c */
[----:B---3--:R-:W-:Y:S02]  /*3dd50*/  ISETP.LT.AND P2, PT, R245, R124, !P0 ;  /* 0x0000007cf500720c */ /* 0x008fe40004741270 */
[----:B------:R-:W-:-:S04]  /*3dd60*/  SHF.R.S32.HI R173, RZ, 0x1f, R70 ;  /* 0x0000001fffad7819 */ /* 0x000fc80000011446 */
[----:B------:R-:W3:Y:S01]  /*3dd70*/  LDC R124, c[0x0][0x228] ;  /* 0x00008a00ff7c7b82 */ /* 0x000ee20000000800 */
[----:B--2---:R-:W-:Y:S02]  /*3dd80*/  IADD3 R140, P4, R70, R67, RZ ;  /* 0x00000043468c7210 */ /* 0x004fe40007f9e0ff */
[----:B------:R-:W-:-:S05]  /*3dd90*/  ISETP.LT.AND P1, PT, R243, R130, !P0 ;  /* 0x00000082f300720c */ /* 0x000fca0004721270 */
[----:B------:R-:W2:Y:S01]  /*3dda0*/  LDC R132, c[0x0][0x228] ;  /* 0x00008a00ff847b82 */ /* 0x000ea20000000800 */
[----:B------:R-:W-:Y:S01]  /*3ddb0*/  IMAD.X R141, R173, 0x1, R148, P4 ;  /* 0x00000001ad8d7824 */ /* 0x000fe200020e0694 */
[----:B------:R-:W-:Y:S02]  /*3ddc0*/  ISETP.LT.AND P4, PT, R241, R126, !P0 ;  /* 0x0000007ef100720c */ /* 0x000fe40004781270 */
[----:B------:R-:W-:-:S04]  /*3ddd0*/  PRMT R171, R30, 0x7770, RZ ;  /* 0x000077701eab7816 */ /* 0x000fc800000000ff */
[----:B------:R-:W2:Y:S01]  /*3dde0*/  LDC R126, c[0x0][0x228] ;  /* 0x00008a00ff7e7b82 */ /* 0x000ea20000000800 */
[C---:B------:R-:W-:Y:S02]  /*3ddf0*/  IADD3 R138, P3, R70.reuse, R149, RZ ;  /* 0x00000095468a7210 */ /* 0x040fe40007f7e0ff */
[----:B-1----:R-:W-:Y:S01]  /*3de00*/  ISETP.LT.AND P0, PT, R239, R128, !P0 ;  /* 0x00000080ef00720c */ /* 0x002fe20004701270 */
[----:B------:R1:W-:Y:S01]  /*3de10*/  @P2 STG.E.U8 desc[UR60][R140.64], R171 ;  /* 0x000000ab8c002986 */ /* 0x0003e2000c10113c */
[----:B------:R-:W-:-:S03]  /*3de20*/  IADD3 R120, P5, R70, R116, RZ ;  /* 0x0000007446787210 */ /* 0x000fc60007fbe0ff */
[----:B------:R-:W2:Y:S01]  /*3de30*/  LDC R130, c[0x0][0x228] ;  /* 0x00008a00ff827b82 */ /* 0x000ea20000000800 */
[----:B------:R-:W-:Y:S01]  /*3de40*/  PRMT R170, R30, 0x7771, RZ ;  /* 0x000077711eaa7816 */ /* 0x000fe200000000ff */
[----:B------:R-:W-:Y:S02]  /*3de50*/  IMAD.X R139, R173, 0x1, R150, P3 ;  /* 0x00000001ad8b7824 */ /* 0x000fe400018e0696 */
[----:B------:R-:W-:Y:S01]  /*3de60*/  VIADD R177, R247, 0x6 ;  /* 0x00000006f7b17836 */ /* 0x000fe20000000000 */
[----:B-1----:R-:W-:Y:S01]  /*3de70*/  IADD3 R140, P2, R70, R154, RZ ;  /* 0x0000009a468c7210 */ /* 0x002fe20007f5e0ff */
[C---:B------:R-:W-:Y:S01]  /*3de80*/  IMAD.X R121, R173.reuse, 0x1, R118, P5 ;  /* 0x00000001ad797824 */ /* 0x040fe200028e0676 */
[C---:B------:R-:W-:Y:S01]  /*3de90*/  PRMT R169, R30.reuse, 0x7772, RZ ;  /* 0x000077721ea97816 */ /* 0x040fe200000000ff */
[----:B------:R-:W-:Y:S01]  /*3dea0*/  @P1 STG.E.U8 desc[UR60][R138.64], R170 ;  /* 0x000000aa8a001986 */ /* 0x000fe2000c10113c */
[----:B------:R-:W-:Y:S01]  /*3deb0*/  PRMT R168, R30, 0x7773, RZ ;  /* 0x000077731ea87816 */ /* 0x000fe200000000ff */
[----:B------:R-:W-:Y:S01]  /*3dec0*/  IMAD.X R141, R173, 0x1, R155, P2 ;  /* 0x00000001ad8d7824 */ /* 0x000fe200010e069b */
[----:B----4-:R-:W-:Y:S01]  /*3ded0*/  ISETP.GE.AND P1, PT, R177, R122, PT ;  /* 0x0000007ab100720c */ /* 0x010fe20003f26270 */
[----:B0-----:R-:W-:Y:S01]  /*3dee0*/  IMAD.IADD R70, R70, 0x1, R175 ;  /* 0x0000000146467824 */ /* 0x001fe200078e02af */
[----:B------:R-:W0:Y:S01]  /*3def0*/  LDC R122, c[0x0][0x22c] ;  /* 0x00008b00ff7a7b82 */ /* 0x000e220000000800 */
[----:B------:R-:W-:Y:S01]  /*3df00*/  @P4 STG.E.U8 desc[UR60][R120.64], R169 ;  /* 0x000000a978004986 */ /* 0x000fe2000c10113c */
[----:B---3--:R-:W-:-:S02]  /*3df10*/  ISETP.LT.AND P4, PT, R245, R124, !P1 ;  /* 0x0000007cf500720c */ /* 0x008fc40004f81270 */
[----:B------:R-:W-:Y:S01]  /*3df20*/  SHF.R.S32.HI R171, RZ, 0x1f, R70 ;  /* 0x0000001fffab7819 */ /* 0x000fe20000011446 */
[----:B------:R1:W-:Y:S03]  /*3df30*/  @P0 STG.E.U8 desc[UR60][R140.64], R168 ;  /* 0x000000a88c000986 */ /* 0x0003e6000c10113c */
[----:B------:R-:W3:Y:S08]  /*3df40*/  LDC R173, c[0x0][0x248] ;  /* 0x00009200ffad7b82 */ /* 0x000ef00000000800 */
[----:B------:R-:W4:Y:S01]  /*3df50*/  LDC R124, c[0x0][0x228] ;  /* 0x00008a00ff7c7b82 */ /* 0x000f220000000800 */
[----:B-1----:R-:W-:-:S05]  /*3df60*/  IADD3 R140, P0, R70, R67, RZ ;  /* 0x00000043468c7210 */ /* 0x002fca0007f1e0ff */
[----:B------:R-:W-:Y:S01]  /*3df70*/  IMAD.X R141, R171, 0x1, R148, P0 ;  /* 0x00000001ab8d7824 */ /* 0x000fe200000e0694 */
[----:B--2---:R-:W-:Y:S01]  /*3df80*/  ISETP.LT.AND P0, PT, R239, R126, !P1 ;  /* 0x0000007eef00720c */ /* 0x004fe20004f01270 */
[----:B------:R-:W1:Y:S01]  /*3df90*/  LDC R128, c[0x0][0x228] ;  /* 0x00008a00ff807b82 */ /* 0x000e620000000800 */
[----:B------:R-:W-:Y:S02]  /*3dfa0*/  PRMT R165, R35, 0x7770, RZ ;  /* 0x0000777023a57816 */ /* 0x000fe400000000ff */
[----:B------:R-:W-:-:S05]  /*3dfb0*/  ISETP.LT.AND P3, PT, R243, R130, !P1 ;  /* 0x00000082f300720c */ /* 0x000fca0004f61270 */
[----:B------:R-:W2:Y:S01]  /*3dfc0*/  LDC R126, c[0x0][0x228] ;  /* 0x00008a00ff7e7b82 */ /* 0x000ea20000000800 */
[----:B------:R-:W-:Y:S01]  /*3dfd0*/  ISETP.LT.AND P2, PT, R241, R132, !P1 ;  /* 0x00000084f100720c */ /* 0x000fe20004f41270 */
[----:B------:R0:W-:Y:S01]  /*3dfe0*/  @P4 STG.E.U8 desc[UR60][R140.64], R165 ;  /* 0x000000a58c004986 */ /* 0x0001e2000c10113c */
[C---:B------:R-:W-:Y:S01]  /*3dff0*/  IADD3 R138, P5, R70.reuse, R149, RZ ;  /* 0x00000095468a7210 */ /* 0x040fe20007fbe0ff */
[----:B------:R-:W-:Y:S01]  /*3e000*/  VIADD R169, R247, 0x7 ;  /* 0x00000007f7a97836 */ /* 0x000fe20000000000 */
[----:B------:R-:W-:-:S03]  /*3e010*/  IADD3 R120, P1, R70, R116, RZ ;  /* 0x0000007446787210 */ /* 0x000fc60007f3e0ff */
[----:B------:R-:W1:Y:S01]  /*3e020*/  LDC R130, c[0x0][0x228] ;  /* 0x00008a00ff827b82 */ /* 0x000e620000000800 */
[----:B------:R-:W-:Y:S01]  /*3e030*/  PRMT R162, R35, 0x7771, RZ ;  /* 0x0000777123a27816 */ /* 0x000fe200000000ff */
[C---:B------:R-:W-:Y:S01]  /*3e040*/  IMAD.X R139, R171.reuse, 0x1, R150, P5 ;  /* 0x00000001ab8b7824 */ /* 0x040fe200028e0696 */
[C---:B0-----:R-:W-:Y:S01]  /*3e050*/  IADD3 R140, P4, R70.reuse, R154, RZ ;  /* 0x0000009a468c7210 */ /* 0x041fe20007f9e0ff */
[----:B------:R-:W-:Y:S01]  /*3e060*/  IMAD.X R121, R171, 0x1, R118, P1 ;  /* 0x00000001ab797824 */ /* 0x000fe200008e0676 */
[C---:B------:R-:W-:Y:S01]  /*3e070*/  PRMT R163, R35.reuse, 0x7772, RZ ;  /* 0x0000777223a37816 */ /* 0x040fe200000000ff */
[----:B---3--:R-:W-:Y:S01]  /*3e080*/  IMAD.IADD R70, R70, 0x1, R173 ;  /* 0x0000000146467824 */ /* 0x008fe200078e02ad */
[----:B------:R-:W-:Y:S01]  /*3e090*/  PRMT R161, R35, 0x7773, RZ ;  /* 0x0000777323a17816 */ /* 0x000fe200000000ff */
[----:B------:R-:W-:Y:S01]  /*3e0a0*/  IMAD.X R141, R171, 0x1, R155, P4 ;  /* 0x00000001ab8d7824 */ /* 0x000fe200020e069b */
[----:B------:R-:W-:Y:S01]  /*3e0b0*/  ISETP.GE.AND P1, PT, R169, R122, PT ;  /* 0x0000007aa900720c */ /* 0x000fe20003f26270 */
[----:B------:R-:W0:Y:S01]  /*3e0c0*/  LDC R132, c[0x0][0x228] ;  /* 0x00008a00ff847b82 */ /* 0x000e220000000800 */
[----:B------:R-:W-:Y:S01]  /*3e0d0*/  @P3 STG.E.U8 desc[UR60][R138.64], R162 ;  /* 0x000000a28a003986 */ /* 0x000fe2000c10113c */
[----:B------:R-:W-:-:S02]  /*3e0e0*/  SHF.R.S32.HI R165, RZ, 0x1f, R70 ;  /* 0x0000001fffa57819 */ /* 0x000fc40000011446 */
[----:B----4-:R-:W-:Y:S01]  /*3e0f0*/  ISETP.LT.AND P5, PT, R245, R124, !P1 ;  /* 0x0000007cf500720c */ /* 0x010fe20004fa1270 */
[----:B------:R3:W-:Y:S03]  /*3e100*/  @P2 STG.E.U8 desc[UR60][R120.64], R163 ;  /* 0x000000a378002986 */ /* 0x0007e6000c10113c */
[----:B------:R-:W4:Y:S01]  /*3e110*/  LDC R122, c[0x0][0x22c] ;  /* 0x00008b00ff7a7b82 */ /* 0x000f220000000800 */
[----:B------:R3:W-:Y:S01]  /*3e120*/  @P0 STG.E.U8 desc[UR60][R140.64], R161 ;  /* 0x000000a18c000986 */ /* 0x0007e2000c10113c */
[----:B--2---:R-:W-:Y:S02]  /*3e130*/  ISETP.LT.AND P2, PT, R241, R126, !P1 ;  /* 0x0000007ef100720c */ /* 0x004fe40004f41270 */
[----:B-1----:R-:W-:-:S04]  /*3e140*/  ISETP.LT.AND P3, PT, R243, R128, !P1 ;  /* 0x00000080f300720c */ /* 0x002fc80004f61270 */
[----:B------:R-:W1:Y:S01]  /*3e150*/  LDC R169, c[0x0][0x248] ;  /* 0x00009200ffa97b82 */ /* 0x000e620000000800 */
[----:B---3--:R-:W-:Y:S02]  /*3e160*/  IADD3 R120, P0, R70, R67, RZ ;  /* 0x0000004346787210 */ /* 0x008fe40007f1e0ff */
[----:B------:R-:W-:-:S03]  /*3e170*/  PRMT R160, R31, 0x7770, RZ ;  /* 0x000077701fa07816 */ /* 0x000fc600000000ff */
[----:B------:R-:W-:Y:S01]  /*3e180*/  IMAD.X R121, R165, 0x1, R148, P0 ;  /* 0x00000001a5797824 */ /* 0x000fe200000e0694 */
[----:B------:R-:W-:Y:S01]  /*3e190*/  IADD3 R140, P0, R70, R116, RZ ;  /* 0x00000074468c7210 */ /* 0x000fe20007f1e0ff */
[----:B------:R-:W2:Y:S01]  /*3e1a0*/  LDC R126, c[0x0][0x228] ;  /* 0x00008a00ff7e7b82 */ /* 0x000ea20000000800 */
[----:B------:R-:W-:Y:S02]  /*3e1b0*/  VIADD R161, R247, 0x8 ;  /* 0x00000008f7a17836 */ /* 0x000fe40000000000 */
[----:B------:R3:W-:Y:S01]  /*3e1c0*/  @P5 STG.E.U8 desc[UR60][R120.64], R160 ;  /* 0x000000a078005986 */ /* 0x0007e2000c10113c */
[----:B------:R-:W-:-:S04]  /*3e1d0*/  IMAD.X R141, R165, 0x1, R118, P0 ;  /* 0x00000001a58d7824 */ /* 0x000fc800000e0676 */
[----:B------:R-:W0:Y:S01]  /*3e1e0*/  LDC R128, c[0x0][0x228] ;  /* 0x00008a00ff807b82 */ /* 0x000e220000000800 */
[----:B------:R-:W-:Y:S02]  /*3e1f0*/  ISETP.LT.AND P0, PT, R239, R130, !P1 ;  /* 0x00000082ef00720c */ /* 0x000fe40004f01270 */
[----:B---3--:R-:W-:-:S05]  /*3e200*/  IADD3 R120, P1, R70, R154, RZ ;  /* 0x0000009a46787210 */ /* 0x008fca0007f3e0ff */
[----:B------:R-:W3:Y:S01]  /*3e210*/  LDC R124, c[0x0][0x22c] ;  /* 0x00008b00ff7c7b82 */ /* 0x000ee20000000800 */
[----:B------:R-:W-:Y:S01]  /*3e220*/  IADD3 R138, P4, R70, R149, RZ ;  /* 0x00000095468a7210 */ /* 0x000fe20007f9e0ff */
[----:B------:R-:W-:Y:S01]  /*3e230*/  IMAD.X R121, R165, 0x1, R155, P1 ;  /* 0x00000001a5797824 */ /* 0x000fe200008e069b */
[----:B----4-:R-:W-:-:S05]  /*3e240*/  ISETP.GE.AND P1, PT, R161, R122, PT ;  /* 0x0000007aa100720c */ /* 0x010fca0003f26270 */
[----:B------:R-:W4:Y:S01]  /*3e250*/  LDC R122, c[0x0][0x228] ;  /* 0x00008a00ff7a7b82 */ /* 0x000f220000000800 */
[----:B------:R-:W-:Y:S01]  /*3e260*/  PRMT R159, R31, 0x7771, RZ ;  /* 0x000077711f9f7816 */ /* 0x000fe200000000ff */
[----:B------:R-:W-:Y:S01]  /*3e270*/  IMAD.X R139, R165, 0x1, R150, P4 ;  /* 0x00000001a58b7824 */ /* 0x000fe200020e0696 */
[----:B------:R-:W-:-:S05]  /*3e280*/  PRMT R158, R31, 0x7772, RZ ;  /* 0x000077721f9e7816 */ /* 0x000fca00000000ff */
[----:B------:R-:W3:Y:S01]  /*3e290*/  LDC R161, c[0x0][0x248] ;  /* 0x00009200ffa17b82 */ /* 0x000ee20000000800 */
[----:B------:R-:W-:Y:S01]  /*3e2a0*/  PRMT R157, R31, 0x7773, RZ ;  /* 0x000077731f9d7816 */ /* 0x000fe200000000ff */
[----:B-1----:R-:W-:Y:S01]  /*3e2b0*/  IMAD.IADD R70, R70, 0x1, R169 ;  /* 0x0000000146467824 */ /* 0x002fe200078e02a9 */
[----:B------:R1:W-:Y:S05]  /*3e2c0*/  @P3 STG.E.U8 desc[UR60][R138.64], R159 ;  /* 0x0000009f8a003986 */ /* 0x0003ea000c10113c */
[----:B------:R-:W3:Y:S01]  /*3e2d0*/  LDC R130, c[0x0][0x228] ;  /* 0x00008a00ff827b82 */ /* 0x000ee20000000800 */
[----:B--2---:R-:W-:Y:S01]  /*3e2e0*/  ISETP.LT.AND P5, PT, R245, R126, !P1 ;  /* 0x0000007ef500720c */ /* 0x004fe20004fa1270 */
[----:B------:R-:W-:Y:S01]  /*3e2f0*/  @P2 STG.E.U8 desc[UR60][R140.64], R158 ;  /* 0x0000009e8c002986 */ /* 0x000fe2000c10113c */
[----:B0-----:R-:W-:-:S03]  /*3e300*/  ISETP.LT.AND P6, PT, R243, R128, !P1 ;  /* 0x00000080f300720c */ /* 0x001fc60004fc1270 */
[----:B------:R0:W-:Y:S01]  /*3e310*/  @P0 STG.E.U8 desc[UR60][R120.64], R157 ;  /* 0x0000009d78000986 */ /* 0x0001e2000c10113c */
[----:B-1----:R-:W-:Y:S01]  /*3e320*/  SHF.R.S32.HI R159, RZ, 0x1f, R70 ;  /* 0x0000001fff9f7819 */ /* 0x002fe20000011446 */
[----:B------:R-:W1:Y:S01]  /*3e330*/  LDC R126, c[0x0][0x228] ;  /* 0x00008a00ff7e7b82 */ /* 0x000e620000000800 */
[----:B------:R-:W-:Y:S02]  /*3e340*/  IADD3 R138, P3, R70, R149, RZ ;  /* 0x00000095468a7210 */ /* 0x000fe40007f7e0ff */
[----:B------:R-:W-:-:S05]  /*3e350*/  ISETP.LT.AND P2, PT, R241, R132, !P1 ;  /* 0x00000084f100720c */ /* 0x000fca0004f41270 */
[----:B------:R-:W2:Y:S01]  /*3e360*/  LDC R128, c[0x0][0x228] ;  /* 0x00008a00ff807b82 */ /* 0x000ea20000000800 */
[C---:B0-----:R-:W-:Y:S01]  /*3e370*/  IADD3 R120, P0, R70.reuse, R67, RZ ;  /* 0x0000004346787210 */ /* 0x041fe20007f1e0ff */
[----:B------:R-:W-:Y:S01]  /*3e380*/  IMAD.X R139, R159, 0x1, R150, P3 ;  /* 0x000000019f8b7824 */ /* 0x000fe200018e0696 */
[C---:B------:R-:W-:Y:S01]  /*3e390*/  IADD3 R140, P4, R70.reuse, R116, RZ ;  /* 0x00000074468c7210 */ /* 0x040fe20007f9e0ff */
[----:B------:R-:W-:Y:S02]  /*3e3a0*/  VIADD R157, R247, 0x9 ;  /* 0x00000009f79d7836 */ /* 0x000fe40000000000 */
[----:B------:R-:W-:Y:S01]  /*3e3b0*/  IMAD.X R121, R159, 0x1, R148, P0 ;  /* 0x000000019f797824 */ /* 0x000fe200000e0694 */
[----:B----4-:R-:W-:Y:S01]  /*3e3c0*/  ISETP.LT.AND P1, PT, R239, R122, !P1 ;  /* 0x0000007aef00720c */ /* 0x010fe20004f21270 */
[----:B------:R-:W-:Y:S01]  /*3e3d0*/  IMAD.X R141, R159, 0x1, R118, P4 ;  /* 0x000000019f8d7824 */ /* 0x000fe200020e0676 */
[----:B---3--:R-:W-:Y:S01]  /*3e3e0*/  ISETP.GE.AND P0, PT, R157, R124, PT ;  /* 0x0000007c9d00720c */ /* 0x008fe20003f06270 */
[----:B------:R-:W0:Y:S01]  /*3e3f0*/  LDC R132, c[0x0][0x228] ;  /* 0x00008a00ff847b82 */ /* 0x000e220000000800 */
[----:B------:R-:W-:Y:S01]  /*3e400*/  @P5 STG.E.U8 desc[UR60][R120.64], R152 ;  /* 0x0000009878005986 */ /* 0x000fe2000c10113c */
[----:B------:R-:W-:-:S03]  /*3e410*/  IMAD.IADD R122, R70, 0x1, R161 ;  /* 0x00000001467a7824 */ /* 0x000fc600078e02a1 */
[----:B------:R3:W-:Y:S03]  /*3e420*/  @P6 STG.E.U8 desc[UR60][R138.64], R151 ;  /* 0x000000978a006986 */ /* 0x0007e6000c10113c */
[----:B------:R-:W4:Y:S01]  /*3e430*/  LDC R124, c[0x0][0x228] ;  /* 0x00008a00ff7c7b82 */ /* 0x000f220000000800 */
[----:B------:R2:W-:Y:S01]  /*3e440*/  @P2 STG.E.U8 desc[UR60][R140.64], R153 ;  /* 0x000000998c002986 */ /* 0x0005e2000c10113c */
[----:B------:R-:W-:-:S06]  /*3e450*/  ISETP.LT.AND P2, PT, R245, R130, !P0 ;  /* 0x00000082f500720c */ /* 0x000fcc0004741270 */
[----:B------:R-:W0:Y:S01]  /*3e460*/  LDC R157, c[0x0][0x248] ;  /* 0x00009200ff9d7b82 */ /* 0x000e220000000800 */
[----:B---3--:R-:W-:-:S07]  /*3e470*/  IADD3 R138, P3, R70, R154, RZ ;  /* 0x0000009a468a7210 */ /* 0x008fce0007f7e0ff */
[----:B------:R-:W3:Y:S01]  /*3e480*/  LDC R70, c[0x0][0x22c] ;  /* 0x00008b00ff467b82 */ /* 0x000ee20000000800 */
[----:B------:R-:W-:Y:S01]  /*3e490*/  IMAD.X R139, R159, 0x1, R155, P3 ;  /* 0x000000019f8b7824 */ /* 0x000fe200018e069b */
[----:B------:R-:W-:Y:S02]  /*3e4a0*/  SHF.R.S32.HI R151, RZ, 0x1f, R122 ;  /* 0x0000001fff977819 */ /* 0x000fe4000001147a */
[----:B------:R-:W-:-:S04]  /*3e4b0*/  IADD3 R120, P5, R122, R67, RZ ;  /* 0x000000437a787210 */ /* 0x000fc80007fbe0ff */
[----:B------:R-:W0:Y:S01]  /*3e4c0*/  LDC R130, c[0x0][0x228] ;  /* 0x00008a00ff827b82 */ /* 0x000e220000000800 */
[----:B-1----:R-:W-:Y:S01]  /*3e4d0*/  ISETP.LT.AND P4, PT, R243, R126, !P0 ;  /* 0x0000007ef300720c */ /* 0x002fe20004781270 */
[----:B------:R1:W-:Y:S01]  /*3e4e0*/  @P1 STG.E.U8 desc[UR60][R138.64], R50 ;  /* 0x000000328a001986 */ /* 0x0003e2000c10113c */
[----:B--2---:R-:W-:Y:S01]  /*3e4f0*/  ISETP.LT.AND P3, PT, R241, R128, !P0 ;  /* 0x00000080f100720c */ /* 0x004fe20004761270 */
[----:B------:R-:W-:Y:S01]  /*3e500*/  IMAD.X R121, R151, 0x1, R148, P5 ;  /* 0x0000000197797824 */ /* 0x000fe200028e0694 */
[----:B------:R-:W-:-:S03]  /*3e510*/  IADD3 R140, P5, R122, R116, RZ ;  /* 0x000000747a8c7210 */ /* 0x000fc60007fbe0ff */
[----:B------:R-:W2:Y:S01]  /*3e520*/  LDC R126, c[0x0][0x228] ;  /* 0x00008a00ff7e7b82 */ /* 0x000ea20000000800 */
[----:B-1----:R-:W-:Y:S01]  /*3e530*/  IADD3 R138, P1, R122, R149, RZ ;  /* 0x000000957a8a7210 */ /* 0x002fe20007f3e0ff */
[----:B------:R-:W-:-:S06]  /*3e540*/  IMAD.X R141, R151, 0x1, R118, P5 ;  /* 0x00000001978d7824 */ /* 0x000fcc00028e0676 */
[----:B------:R-:W1:Y:S01]  /*3e550*/  LDC R128, c[0x0][0x228] ;  /* 0x00008a00ff807b82 */ /* 0x000e620000000800 */
[----:B------:R-:W-:Y:S02]  /*3e560*/  VIADD R153, R247, 0xa ;  /* 0x0000000af7997836 */ /* 0x000fe40000000000 */
[----:B------:R-:W-:Y:S01]  /*3e570*/  IMAD.X R139, R151, 0x1, R150, P1 ;  /* 0x00000001978b7824 */ /* 0x000fe200008e0696 */
[----:B------:R0:W-:Y:S01]  /*3e580*/  @P2 STG.E.U8 desc[UR60][R120.64], R47 ;  /* 0x0000002f78002986 */ /* 0x0001e2000c10113c */
[----:B----4-:R-:W-:Y:S02]  /*3e590*/  ISETP.LT.AND P0, PT, R239, R124, !P0 ;  /* 0x0000007cef00720c */ /* 0x010fe40004701270 */
[----:B---3--:R-:W-:Y:S01]  /*3e5a0*/  ISETP.GE.AND P1, PT, R153, R70, PT ;  /* 0x000000469900720c */ /* 0x008fe20003f26270 */
[----:B------:R-:W-:Y:S01]  /*3e5b0*/  @P4 STG.E.U8 desc[UR60][R138.64], R49 ;  /* 0x000000318a004986 */ /* 0x000fe2000c10113c */
[----:B0-----:R-:W-:Y:S01]  /*3e5c0*/  IMAD.IADD R50, R122, 0x1, R157 ;  /* 0x000000017a327824 */ /* 0x001fe200078e029d */
[----:B------:R-:W0:Y:S02]  /*3e5d0*/  LDC R70, c[0x0][0x22c] ;  /* 0x00008b00ff467b82 */ /* 0x000e240000000800 */
[----:B------:R3:W-:Y:S01]  /*3e5e0*/  @P3 STG.E.U8 desc[UR60][R140.64], R48 ;  /* 0x000000308c003986 */ /* 0x0007e2000c10113c */
[----:B------:R-:W-:-:S02]  /*3e5f0*/  ISETP.LT.AND P3, PT, R245, R130, !P1 ;  /* 0x00000082f500720c */ /* 0x000fc40004f61270 */
[----:B------:R-:W-:Y:S02]  /*3e600*/  SHF.R.S32.HI R47, RZ, 0x1f, R50 ;  /* 0x0000001fff2f7819 */ /* 0x000fe40000011432 */
[----:B------:R-:W-:Y:S01]  /*3e610*/  PRMT R44, R25, 0x7770, RZ ;  /* 0x00007770192c7816 */ /* 0x000fe200000000ff */
[----:B------:R-:W4:Y:S01]  /*3e620*/  LDC R124, c[0x0][0x228] ;  /* 0x00008a00ff7c7b82 */ /* 0x000f220000000800 */
[----:B---3--:R-:W-:-:S07]  /*3e630*/  IADD3 R48, P4, R122, R154, RZ ;  /* 0x0000009a7a307210 */ /* 0x008fce0007f9e0ff */
[----:B------:R-:W3:Y:S01]  /*3e640*/  LDC R139, c[0x0][0x248] ;  /* 0x00009200ff8b7b82 */ /* 0x000ee20000000800 */
[----:B------:R-:W-:Y:S01]  /*3e650*/  IMAD.X R49, R151, 0x1, R155, P4 ;  /* 0x0000000197317824 */ /* 0x000fe200020e069b */
[----:B------:R-:W-:Y:S02]  /*3e660*/  IADD3 R120, P4, R50, R67, RZ ;  /* 0x0000004332787210 */ /* 0x000fe40007f9e0ff */
[----:B------:R-:W-:-:S04]  /*3e670*/  ISETP.LT.AND P2, PT, R243, R132, !P1 ;  /* 0x00000084f300720c */ /* 0x000fc80004f41270 */
[----:B------:R-:W4:Y:S01]  /*3e680*/  LDC R122, c[0x0][0x228] ;  /* 0x00008a00ff7a7b82 */ /* 0x000f220000000800 */
[----:B------:R-:W-:Y:S01]  /*3e690*/  IMAD.X R121, R47, 0x1, R148, P4 ;  /* 0x000000012f797824 */ /* 0x000fe200020e0694 */
[----:B------:R1:W-:Y:S01]  /*3e6a0*/  @P0 STG.E.U8 desc[UR60][R48.64], R45 ;  /* 0x0000002d30000986 */ /* 0x0003e2000c10113c */
[----:B--2---:R-:W-:-:S03]  /*3e6b0*/  ISETP.LT.AND P0, PT, R241, R126, !P1 ;  /* 0x0000007ef100720c */ /* 0x004fc60004f01270 */
[----:B------:R2:W-:Y:S02]  /*3e6c0*/  @P3 STG.E.U8 desc[UR60][R120.64], R44 ;  /* 0x0000002c78003986 */ /* 0x0005e4000c10113c */
[----:B------:R-:W4:Y:S01]  /*3e6d0*/  LDC R126, c[0x0][0x228] ;  /* 0x00008a00ff7e7b82 */ /* 0x000f220000000800 */
[----:B------:R-:W-:Y:S02]  /*3e6e0*/  PRMT R36, R25, 0x7771, RZ ;  /* 0x0000777119247816 */ /* 0x000fe400000000ff */
[C---:B-1----:R-:W-:Y:S02]  /*3e6f0*/  IADD3 R48, P4, R50.reuse, R149, RZ ;  /* 0x0000009532307210 */ /* 0x042fe40007f9e0ff */
[----:B--2---:R-:W-:-:S03]  /*3e700*/  IADD3 R44, P3, R50, R116, RZ ;  /* 0x00000074322c7210 */ /* 0x004fc60007f7e0ff */
[----:B------:R-:W-:Y:S01]  /*3e710*/  IMAD.X R49, R47, 0x1, R150, P4 ;  /* 0x000000012f317824 */ /* 0x000fe200020e0696 */
[----:B------:R-:W-:Y:S01]  /*3e720*/  ISETP.LT.AND P1, PT, R239, R128, !P1 ;  /* 0x00000080ef00720c */ /* 0x000fe20004f21270 */
[----:B------:R-:W-:Y:S01]  /*3e730*/  VIADD R141, R247, 0xb ;  /* 0x0000000bf78d7836 */ /* 0x000fe20000000000 */
[----:B------:R-:W-:Y:S01]  /*3e740*/  PRMT R38, R25, 0x7772, RZ ;  /* 0x0000777219267816 */ /* 0x000fe200000000ff */
[----:B------:R-:W1:Y:S01]  /*3e750*/  LDC R128, c[0x0][0x228] ;  /* 0x00008a00ff807b82 */ /* 0x000e620000000800 */
[----:B------:R-:W-:Y:S01]  /*3e760*/  IMAD.X R45, R47, 0x1, R118, P3 ;  /* 0x000000012f2d7824 */ /* 0x000fe200018e0676 */
[----:B------:R-:W-:Y:S01]  /*3e770*/  @P2 STG.E.U8 desc[UR60][R48.64], R36 ;  /* 0x0000002430002986 */ /* 0x000fe2000c10113c */
[----:B------:R-:W-:-:S03]  /*3e780*/  IADD3 R120, P4, R50, R154, RZ ;  /* 0x0000009a32787210 */ /* 0x000fc60007f9e0ff */
[----:B------:R2:W-:Y:S01]  /*3e790*/  @P0 STG.E.U8 desc[UR60][R44.64], R38 ;  /* 0x000000262c000986 */ /* 0x0005e2000c10113c */
[----:B0-----:R-:W-:Y:S01]  /*3e7a0*/  ISETP.GE.AND P0, PT, R141, R70, PT ;  /* 0x000000468d00720c */ /* 0x001fe20003f06270 */
[----:B---3--:R-:W-:Y:S01]  /*3e7b0*/  IMAD.IADD R50, R50, 0x1, R139 ;  /* 0x0000000132327824 */ /* 0x008fe200078e028b */
[----:B------:R-:W0:Y:S01]  /*3e7c0*/  LDC R70, c[0x0][0x22c] ;  /* 0x00008b00ff467b82 */ /* 0x000e220000000800 */
[----:B------:R-:W-:Y:S01]  /*3e7d0*/  PRMT R43, R25, 0x7773, RZ ;  /* 0x00007773192b7816 */ /* 0x000fe200000000ff */
[----:B------:R-:W-:Y:S01]  /*3e7e0*/  IMAD.X R121, R47, 0x1, R155, P4 ;  /* 0x000000012f797824 */ /* 0x000fe200020e069b */
[----:B----4-:R-:W-:-:S05]  /*3e7f0*/  ISETP.LT.AND P2, PT, R245, R122, !P0 ;  /* 0x0000007af500720c */ /* 0x010fca0004741270 */
[----:B------:R-:W3:Y:S01]  /*3e800*/  LDC R139, c[0x0][0x248] ;  /* 0x00009200ff8b7b82 */ /* 0x000ee20000000800 */
[----:B------:R-:W-:Y:S01]  /*3e810*/  SHF.R.S32.HI R47, RZ, 0x1f, R50 ;  /* 0x0000001fff2f7819 */ /* 0x000fe20000011432 */
[----:B------:R4:W-:Y:S01]  /*3e820*/  @P1 STG.E.U8 desc[UR60][R120.64], R43 ;  /* 0x0000002b78001986 */ /* 0x0009e2000c10113c */
[----:B--2---:R-:W-:-:S05]  /*3e830*/  IADD3 R44, P4, R50, R67, RZ ;  /* 0x00000043322c7210 */ /* 0x004fca0007f9e0ff */
[----:B------:R-:W2:Y:S01]  /*3e840*/  LDC R36, c[0x0][0x228] ;  /* 0x00008a00ff247b82 */ /* 0x000ea20000000800 */
[----:B------:R-:W-:Y:S01]  /*3e850*/  ISETP.LT.AND P1, PT, R243, R124, !P0 ;  /* 0x0000007cf300720c */ /* 0x000fe20004721270 */
[----:B------:R-:W-:Y:S01]  /*3e860*/  IMAD.X R45, R47, 0x1, R148, P4 ;  /* 0x000000012f2d7824 */ /* 0x000fe200020e0694 */
[C---:B------:R-:W-:Y:S02]  /*3e870*/  IADD3 R48, P3, R50.reuse, R149, RZ ;  /* 0x0000009532307210 */ /* 0x040fe40007f7e0ff */
[----:B------:R-:W-:Y:S02]  /*3e880*/  PRMT R40, R13, 0x7770, RZ ;  /* 0x000077700d287816 */ /* 0x000fe400000000ff */
[----:B------:R-:W-:Y:S01]  /*3e890*/  ISETP.LT.AND P4, PT, R241, R126, !P0 ;  /* 0x0000007ef100720c */ /* 0x000fe20004781270 */
[----:B------:R-:W2:Y:S01]  /*3e8a0*/  LDC R122, c[0x0][0x228] ;  /* 0x00008a00ff7a7b82 */ /* 0x000ea20000000800 */
[----:B-1----:R-:W-:Y:S01]  /*3e8b0*/  ISETP.LT.AND P0, PT, R239, R128, !P0 ;  /* 0x00000080ef00720c */ /* 0x002fe20004701270 */
[----:B------:R-:W-:Y:S01]  /*3e8c0*/  IMAD.X R49, R47, 0x1, R150, P3 ;  /* 0x000000012f317824 */ /* 0x000fe200018e0696 */
[----:B----4-:R-:W-:-:S05]  /*3e8d0*/  IADD3 R120, P5, R50, R116, RZ ;  /* 0x0000007432787210 */ /* 0x010fca0007fbe0ff */
[----:B------:R-:W1:Y:S01]  /*3e8e0*/  LDC R124, c[0x0][0x228] ;  /* 0x00008a00ff7c7b82 */ /* 0x000e620000000800 */
[----:B------:R-:W-:Y:S01]  /*3e8f0*/  PRMT R39, R13, 0x7771, RZ ;  /* 0x000077710d277816 */ /* 0x000fe200000000ff */
[----:B------:R4:W-:Y:S01]  /*3e900*/  @P2 STG.E.U8 desc[UR60][R44.64], R40 ;  /* 0x000000282c002986 */ /* 0x0009e2000c10113c */
[----:B------:R-:W-:-:S05]  /*3e910*/  VIADD R43, R247, 0xc ;  /* 0x0000000cf72b7836 */ /* 0x000fca0000000000 */
[----:B------:R-:W1:Y:S01]  /*3e920*/  LDC R126, c[0x0][0x228] ;  /* 0x00008a00ff7e7b82 */ /* 0x000e620000000800 */
[C---:B------:R-:W-:Y:S01]  /*3e930*/  IADD3 R38, P2, R50.reuse, R154, RZ ;  /* 0x0000009a32267210 */ /* 0x040fe20007f5e0ff */
[----:B------:R-:W-:Y:S01]  /*3e940*/  IMAD.X R121, R47, 0x1, R118, P5 ;  /* 0x000000012f797824 */ /* 0x000fe200028e0676 */
[----:B------:R-:W-:Y:S01]  /*3e950*/  PRMT R41, R13, 0x7772, RZ ;  /* 0x000077720d297816 */ /* 0x000fe200000000ff */
[----:B------:R2:W-:Y:S01]  /*3e960*/  @P1 STG.E.U8 desc[UR60][R48.64], R39 ;  /* 0x0000002730001986 */ /* 0x0005e2000c10113c */
[----:B0-----:R-:W-:Y:S01]  /*3e970*/  ISETP.GE.AND P1, PT, R43, R70, PT ;  /* 0x000000462b00720c */ /* 0x001fe20003f26270 */
[----:B---3--:R-:W-:Y:S01]  /*3e980*/  IMAD.IADD R50, R50, 0x1, R139 ;  /* 0x0000000132327824 */ /* 0x008fe200078e028b */
[----:B------:R-:W-:Y:S01]  /*3e990*/  PRMT R42, R13, 0x7773, RZ ;  /* 0x000077730d2a7816 */ /* 0x000fe200000000ff */
[----:B----4-:R-:W0:Y:S01]  /*3e9a0*/  LDC R45, c[0x0][0x248] ;  /* 0x00009200ff2d7b82 */ /* 0x010e220000000800 */
[----:B------:R-:W-:Y:S01]  /*3e9b0*/  @P4 STG.E.U8 desc[UR60][R120.64], R41 ;  /* 0x0000002978004986 */ /* 0x000fe2000c10113c */
[----:B--2---:R-:W-:-:S06]  /*3e9c0*/  ISETP.LT.AND P4, PT, R245, R36, !P1 ;  /* 0x00000024f500720c */ /* 0x004fcc0004f81270 */
[----:B------:R-:W2:Y:S01]  /*3e9d0*/  LDC R44, c[0x0][0x22c] ;  /* 0x00008b00ff2c7b82 */ /* 0x000ea20000000800 */
[----:B------:R-:W-:Y:S01]  /*3e9e0*/  IMAD.X R39, R47, 0x1, R155, P2 ;  /* 0x000000012f277824 */ /* 0x000fe200010e069b */
[----:B------:R-:W-:-:S04]  /*3e9f0*/  SHF.R.S32.HI R43, RZ, 0x1f, R50 ;  /* 0x0000001fff2b7819 */ /* 0x000fc80000011432 */
[----:B------:R3:W-:Y:S02]  /*3ea00*/  @P0 STG.E.U8 desc[UR60][R38.64], R42 ;  /* 0x0000002a26000986 */ /* 0x0007e4000c10113c */
[----:B------:R-:W4:Y:S01]  /*3ea10*/  LDC R47, c[0x0][0x228] ;  /* 0x00008a00ff2f7b82 */ /* 0x000f220000000800 */
[----:B------:R-:W-:Y:S02]  /*3ea20*/  ISETP.LT.AND P3, PT, R243, R122, !P1 ;  /* 0x0000007af300720c */ /* 0x000fe40004f61270 */
[----:B-1----:R-:W-:-:S05]  /*3ea30*/  ISETP.LT.AND P2, PT, R241, R124, !P1 ;  /* 0x0000007cf100720c */ /* 0x002fca0004f41270 */
[----:B------:R-:W1:Y:S01]  /*3ea40*/  LDC R48, c[0x0][0x228] ;  /* 0x00008a00ff307b82 */ /* 0x000e620000000800 */
[----:B---3--:R-:W-:-:S05]  /*3ea50*/  IADD3 R38, P0, R50, R67, RZ ;  /* 0x0000004332267210 */ /* 0x008fca0007f1e0ff */
[----:B------:R-:W-:Y:S01]  /*3ea60*/  IMAD.X R39, R43, 0x1, R148, P0 ;  /* 0x000000012b277824 */ /* 0x000fe200000e0694 */
[----:B------:R-:W-:Y:S01]  /*3ea70*/  ISETP.LT.AND P0, PT, R239, R126, !P1 ;  /* 0x0000007eef00720c */ /* 0x000fe20004f01270 */
[----:B------:R-:W3:Y:S01]  /*3ea80*/  LDC R49, c[0x0][0x228] ;  /* 0x00008a00ff317b82 */ /* 0x000ee20000000800 */
[C---:B------:R-:W-:Y:S02]  /*3ea90*/  IADD3 R40, P5, R50.reuse, R149, RZ ;  /* 0x0000009532287210 */ /* 0x040fe40007fbe0ff */
[----:B------:R-:W-:Y:S01]  /*3eaa0*/  IADD3 R36, P1, R50, R116, RZ ;  /* 0x0000007432247210 */ /* 0x000fe20007f3e0ff */
[----:B------:R0:W-:Y:S01]  /*3eab0*/  @P4 STG.E.U8 desc[UR60][R38.64], R37 ;  /* 0x0000002526004986 */ /* 0x0001e2000c10113c */
[----:B------:R-:W-:-:S03]  /*3eac0*/  VIADD R121, R247, 0xd ;  /* 0x0000000df7797836 */ /* 0x000fc60000000000 */
[----:B------:R-:W3:Y:S01]  /*3ead0*/  LDC R70, c[0x0][0x228] ;  /* 0x00008a00ff467b82 */ /* 0x000ee20000000800 */
[C---:B------:R-:W-:Y:S01]  /*3eae0*/  IMAD.X R41, R43.reuse, 0x1, R150, P5 ;  /* 0x000000012b297824 */ /* 0x040fe200028e0696 */
[C---:B0-----:R-:W-:Y:S01]  /*3eaf0*/  IADD3 R38, P4, R50.reuse, R154, RZ ;  /* 0x0000009a32267210 */ /* 0x041fe20007f9e0ff */
[----:B------:R-:W-:Y:S01]  /*3eb00*/  IMAD.X R37, R43, 0x1, R118, P1 ;  /* 0x000000012b257824 */ /* 0x000fe200008e0676 */
[----:B--2---:R-:W-:Y:S01]  /*3eb10*/  ISETP.GE.AND P1, PT, R121, R44, PT ;  /* 0x0000002c7900720c */ /* 0x004fe20003f26270 */
[----:B------:R-:W-:-:S03]  /*3eb20*/  IMAD.IADD R50, R50, 0x1, R45 ;  /* 0x0000000132327824 */ /* 0x000fc600078e022d */
[----:B------:R-:W0:Y:S01]  /*3eb30*/  LDC R42, c[0x0][0x22c] ;  /* 0x00008b00ff2a7b82 */ /* 0x000e220000000800 */
[----:B------:R-:W-:Y:S01]  /*3eb40*/  IMAD.X R39, R43, 0x1, R155, P4 ;  /* 0x000000012b277824 */ /* 0x000fe200020e069b */
[----:B------:R-:W-:Y:S01]  /*3eb50*/  @P3 STG.E.U8 desc[UR60][R40.64], R156 ;  /* 0x0000009c28003986 */ /* 0x000fe2000c10113c */
[----:B----4-:R-:W-:-:S03]  /*3eb60*/  ISETP.LT.AND P5, PT, R245, R47, !P1 ;  /* 0x0000002ff500720c */ /* 0x010fc60004fa1270 */
[----:B------:R2:W-:Y:S02]  /*3eb70*/  @P2 STG.E.U8 desc[UR60][R36.64], R164 ;  /* 0x000000a424002986 */ /* 0x0005e4000c10113c */
[----:B------:R-:W4:Y:S01]  /*3eb80*/  LDC R45, c[0x0][0x248] ;  /* 0x00009200ff2d7b82 */ /* 0x000f220000000800 */
[----:B------:R-:W-:Y:S01]  /*3eb90*/  SHF.R.S32.HI R43, RZ, 0x1f, R50 ;  /* 0x0000001fff2b7819 */ /* 0x000fe20000011432 */
[----:B------:R-:W-:Y:S01]  /*3eba0*/  @P0 STG.E.U8 desc[UR60][R38.64], R166 ;  /* 0x000000a626000986 */ /* 0x000fe2000c10113c */
[----:B-1----:R-:W-:-:S05]  /*3ebb0*/  ISETP.LT.AND P3, PT, R243, R48, !P1 ;  /* 0x00000030f300720c */ /* 0x002fca0004f61270 */
[----:B------:R-:W1:Y:S01]  /*3ebc0*/  LDC R47, c[0x0][0x228] ;  /* 0x00008a00ff2f7b82 */ /* 0x000e620000000800 */
[----:B--2---:R-:W-:-:S05]  /*3ebd0*/  IADD3 R36, P0, R50, R67, RZ ;  /* 0x0000004332247210 */ /* 0x004fca0007f1e0ff */
[----:B------:R-:W-:Y:S01]  /*3ebe0*/  IMAD.X R37, R43, 0x1, R148, P0 ;  /* 0x000000012b257824 */ /* 0x000fe200000e0694 */
[----:B------:R-:W-:Y:S01]  /*3ebf0*/  IADD3 R40, P0, R50, R116, RZ ;  /* 0x0000007432287210 */ /* 0x000fe20007f1e0ff */
[----:B------:R-:W2:Y:S01]  /*3ec00*/  LDC R48, c[0x0][0x228] ;  /* 0x00008a00ff307b82 */ /* 0x000ea20000000800 */
[----:B---3--:R-:W-:Y:S02]  /*3ec10*/  ISETP.LT.AND P2, PT, R241, R49, !P1 ;  /* 0x00000031f100720c */ /* 0x008fe40004f41270 */
[----:B------:R3:W-:Y:S01]  /*3ec20*/  @P5 STG.E.U8 desc[UR60][R36.64], R167 ;  /* 0x000000a724005986 */ /* 0x0007e2000c10113c */
[----:B------:R-:W-:Y:S01]  /*3ec30*/  IMAD.X R41, R43, 0x1, R118, P0 ;  /* 0x000000012b297824 */ /* 0x000fe200000e0676 */
[----:B------:R-:W-:-:S03]  /*3ec40*/  ISETP.LT.AND P0, PT, R239, R70, !P1 ;  /* 0x00000046ef00720c */ /* 0x000fc60004f01270 */
[----:B------:R-:W2:Y:S01]  /*3ec50*/  LDC R49, c[0x0][0x228] ;  /* 0x00008a00ff317b82 */ /* 0x000ea20000000800 */
[----:B------:R-:W-:Y:S01]  /*3ec60*/  VIADD R121, R247, 0xe ;  /* 0x0000000ef7797836 */ /* 0x000fe20000000000 */
[----:B---3--:R-:W-:-:S06]  /*3ec70*/  IADD3 R36, P1, R50, R154, RZ ;  /* 0x0000009a32247210 */ /* 0x008fcc0007f3e0ff */
[----:B------:R-:W3:Y:S01]  /*3ec80*/  LDC R44, c[0x0][0x22c] ;  /* 0x00008b00ff2c7b82 */ /* 0x000ee20000000800 */
[C---:B------:R-:W-:Y:S01]  /*3ec90*/  IADD3 R38, P4, R50.reuse, R149, RZ ;  /* 0x0000009532267210 */ /* 0x040fe20007f9e0ff */
[----:B----4-:R-:W-:Y:S02]  /*3eca0*/  IMAD.IADD R50, R50, 0x1, R45 ;  /* 0x0000000132327824 */ /* 0x010fe400078e022d */
[----:B------:R-:W-:Y:S01]  /*3ecb0*/  IMAD.X R37, R43, 0x1, R155, P1 ;  /* 0x000000012b257824 */ /* 0x000fe200008e069b */
[----:B0-----:R-:W-:-:S03]  /*3ecc0*/  ISETP.GE.AND P1, PT, R121, R42, PT ;  /* 0x0000002a7900720c */ /* 0x001fc60003f26270 */
[----:B------:R-:W0:Y:S01]  /*3ecd0*/  LDC R42, c[0x0][0x228] ;  /* 0x00008a00ff2a7b82 */ /* 0x000e220000000800 */
[----:B------:R-:W-:-:S07]  /*3ece0*/  IMAD.X R39, R43, 0x1, R150, P4 ;  /* 0x000000012b277824 */ /* 0x000fce00020e0696 */
[----:B------:R-:W4:Y:S01]  /*3ecf0*/  LDC R45, c[0x0][0x248] ;  /* 0x00009200ff2d7b82 */ /* 0x000f220000000800 */
[----:B------:R2:W-:Y:S01]  /*3ed00*/  @P3 STG.E.U8 desc[UR60][R38.64], R184 ;  /* 0x000000b826003986 */ /* 0x0005e2000c10113c */
[----:B-1----:R-:W-:-:S06]  /*3ed10*/  ISETP.LT.AND P5, PT, R245, R47, !P1 ;  /* 0x0000002ff500720c */ /* 0x002fcc0004fa1270 */
[----:B------:R-:W1:Y:S01]  /*3ed20*/  LDC R70, c[0x0][0x228] ;  /* 0x00008a00ff467b82 */ /* 0x000e620000000800 */
[----:B------:R-:W-:Y:S01]  /*3ed30*/  @P2 STG.E.U8 desc[UR60][R40.64], R186 ;  /* 0x000000ba28002986 */ /* 0x000fe2000c10113c */
[----:B--2---:R-:W-:Y:S02]  /*3ed40*/  ISETP.LT.AND P6, PT, R243, R48, !P1 ;  /* 0x00000030f300720c */ /* 0x004fe40004fc1270 */
[----:B------:R-:W-:Y:S01]  /*3ed50*/  SHF.R.S32.HI R43, RZ, 0x1f, R50 ;  /* 0x0000001fff2b7819 */ /* 0x000fe20000011432 */
[----:B------:R2:W-:Y:S01]  /*3ed60*/  @P0 STG.E.U8 desc[UR60][R36.64], R188 ;  /* 0x000000bc24000986 */ /* 0x0005e2000c10113c */
[----:B------:R-:W-:Y:S02]  /*3ed70*/  IADD3 R38, P3, R50, R149, RZ ;  /* 0x0000009532267210 */ /* 0x000fe40007f7e0ff */
[----:B------:R-:W1:Y:S01]  /*3ed80*/  LDC R48, c[0x0][0x228] ;  /* 0x00008a00ff307b82 */ /* 0x000e620000000800 */
[----:B------:R-:W-:Y:S02]  /*3ed90*/  ISETP.LT.AND P2, PT, R241, R49, !P1 ;  /* 0x00000031f100720c */ /* 0x000fe40004f41270 */
[----:B------:R-:W-:-:S02]  /*3eda0*/  PRMT R189, R27, 0x7770, RZ ;  /* 0x000077701bbd7816 */ /* 0x000fc400000000ff */
[----:B------:R-:W-:-:S03]  /*3edb0*/  PRMT R190, R27, 0x7771, RZ ;  /* 0x000077711bbe7816 */ /* 0x000fc600000000ff */
[----:B------:R-:W1:Y:S01]  /*3edc0*/  LDC R49, c[0x0][0x228] ;  /* 0x00008a00ff317b82 */ /* 0x000e620000000800 */
[C---:B--2---:R-:W-:Y:S01]  /*3edd0*/  IADD3 R36, P0, R50.reuse, R67, RZ ;  /* 0x0000004332247210 */ /* 0x044fe20007f1e0ff */
[----:B------:R-:W-:Y:S01]  /*3ede0*/  IMAD.X R39, R43, 0x1, R150, P3 ;  /* 0x000000012b277824 */ /* 0x000fe200018e0696 */
[C---:B------:R-:W-:Y:S01]  /*3edf0*/  IADD3 R40, P4, R50.reuse, R116, RZ ;  /* 0x0000007432287210 */ /* 0x040fe20007f9e0ff */
[----:B------:R-:W-:Y:S02]  /*3ee00*/  VIADD R47, R247, 0xf ;  /* 0x0000000ff72f7836 */ /* 0x000fe40000000000 */
[----:B------:R-:W-:Y:S01]  /*3ee10*/  IMAD.X R37, R43, 0x1, R148, P0 ;  /* 0x000000012b257824 */ /* 0x000fe200000e0694 */
[----:B------:R-:W-:Y:S01]  /*3ee20*/  PRMT R191, R27, 0x7772, RZ ;  /* 0x000077721bbf7816 */ /* 0x000fe200000000ff */
[----:B------:R-:W-:Y:S01]  /*3ee30*/  IMAD.X R41, R43, 0x1, R118, P4 ;  /* 0x000000012b297824 */ /* 0x000fe200020e0676 */
[----:B0-----:R-:W-:Y:S01]  /*3ee40*/  ISETP.LT.AND P1, PT, R239, R42, !P1 ;  /* 0x0000002aef00720c */ /* 0x001fe20004f21270 */
[----:B------:R-:W0:Y:S01]  /*3ee50*/  LDC R120, c[0x0][0x228] ;  /* 0x00008a00ff787b82 */ /* 0x000e220000000800 */
[----:B------:R-:W-:Y:S01]  /*3ee60*/  @P5 STG.E.U8 desc[UR60][R36.64], R189 ;  /* 0x000000bd24005986 */ /* 0x000fe2000c10113c */
[----:B---3--:R-:W-:Y:S01]  /*3ee70*/  ISETP.GE.AND P0, PT, R47, R44, PT ;  /* 0x0000002c2f00720c */ /* 0x008fe20003f06270 */
[----:B----4-:R-:W-:-:S02]  /*3ee80*/  IMAD.IADD R42, R50, 0x1, R45 ;  /* 0x00000001322a7824 */ /* 0x010fc400078e022d */
[----:B------:R2:W-:Y:S03]  /*3ee90*/  @P6 STG.E.U8 desc[UR60][R38.64], R190 ;  /* 0x000000be26006986 */ /* 0x0005e6000c10113c */
[----:B------:R-:W3:Y:S01]  /*3eea0*/  LDC R44, c[0x0][0x22c] ;  /* 0x00008b00ff2c7b82 */ /* 0x000ee20000000800 */
[----:B------:R4:W-:Y:S01]  /*3eeb0*/  @P2 STG.E.U8 desc[UR60][R40.64], R191 ;  /* 0x000000bf28002986 */ /* 0x0009e2000c10113c */
[----:B-1----:R-:W-:-:S06]  /*3eec0*/  ISETP.LT.AND P2, PT, R245, R70, !P0 ;  /* 0x00000046f500720c */ /* 0x002fcc0004741270 */
[----:B------:R-:W1:Y:S01]  /*3eed0*/  LDC R47, c[0x0][0x248] ;  /* 0x00009200ff2f7b82 */ /* 0x000e620000000800 */
[----:B--2---:R-:W-:-:S07]  /*3eee0*/  IADD3 R38, P3, R50, R154, RZ ;  /* 0x0000009a32267210 */ /* 0x004fce0007f7e0ff */
[----:B------:R-:W2:Y:S01]  /*3eef0*/  LDC R50, c[0x0][0x228] ;  /* 0x00008a00ff327b82 */ /* 0x000ea20000000800 */
[----:B------:R-:W-:Y:S01]  /*3ef00*/  PRMT R196, R27, 0x7773, RZ ;  /* 0x000077731bc47816 */ /* 0x000fe200000000ff */
[----:B------:R-:W-:-:S06]  /*3ef10*/  IMAD.X R39, R43, 0x1, R155, P3 ;  /* 0x000000012b277824 */ /* 0x000fcc00018e069b */
[----:B------:R-:W0:Y:S01]  /*3ef20*/  LDC R70, c[0x0][0x228] ;  /* 0x00008a00ff467b82 */ /* 0x000e220000000800 */
[----:B------:R-:W-:Y:S02]  /*3ef30*/  SHF.R.S32.HI R45, RZ, 0x1f, R42 ;  /* 0x0000001fff2d7819 */ /* 0x000fe4000001142a */
[C---:B------:R-:W-:Y:S02]  /*3ef40*/  IADD3 R36, P5, R42.reuse, R67, RZ ;  /* 0x000000432a247210 */ /* 0x040fe40007fbe0ff */
[----:B------:R-:W-:Y:S01]  /*3ef50*/  ISETP.LT.AND P4, PT, R243, R48, !P0 ;  /* 0x00000030f300720c */ /* 0x000fe20004781270 */
[----:B------:R3:W-:Y:S01]  /*3ef60*/  @P1 STG.E.U8 desc[UR60][R38.64], R196 ;  /* 0x000000c426001986 */ /* 0x0007e2000c10113c */
[----:B------:R-:W-:Y:S01]  /*3ef70*/  ISETP.LT.AND P3, PT, R241, R49, !P0 ;  /* 0x00000031f100720c */ /* 0x000fe20004761270 */
[----:B------:R-:W0:Y:S01]  /*3ef80*/  LDC R48, c[0x0][0x228] ;  /* 0x00008a00ff307b82 */ /* 0x000e220000000800 */
[----:B------:R-:W-:Y:S01]  /*3ef90*/  IMAD.X R37, R45, 0x1, R148, P5 ;  /* 0x000000012d257824 */ /* 0x000fe200028e0694 */
[----:B----4-:R-:W-:Y:S01]  /*3efa0*/  IADD3 R40, P5, R42, R116, RZ ;  /* 0x000000742a287210 */ /* 0x010fe20007fbe0ff */
[----:B------:R-:W-:-:S05]  /*3efb0*/  VIADD R43, R247, 0x10 ;  /* 0x00000010f72b7836 */ /* 0x000fca0000000000 */
[----:B------:R-:W4:Y:S01]  /*3efc0*/  LDC R49, c[0x0][0x228] ;  /* 0x00008a00ff317b82 */ /* 0x000f220000000800 */
[----:B---3--:R-:W-:Y:S01]  /*3efd0*/  IADD3 R38, P1, R42, R149, RZ ;  /* 0x000000952a267210 */ /* 0x008fe20007f3e0ff */
[----:B------:R-:W-:-:S04]  /*3efe0*/  IMAD.X R41, R45, 0x1, R118, P5 ;  /* 0x000000012d297824 */ /* 0x000fc800028e0676 */
[----:B------:R-:W-:Y:S01]  /*3eff0*/  IMAD.X R39, R45, 0x1, R150, P1 ;  /* 0x000000012d277824 */ /* 0x000fe200008e0696 */
[----:B------:R3:W-:Y:S01]  /*3f000*/  @P2 STG.E.U8 desc[UR60][R36.64], R193 ;  /* 0x000000c124002986 */ /* 0x0007e2000c10113c */
[----:B------:R-:W-:Y:S02]  /*3f010*/  ISETP.GE.AND P1, PT, R43, R44, PT ;  /* 0x0000002c2b00720c */ /* 0x000fe40003f26270 */
[----:B--2---:R-:W-:Y:S01]  /*3f020*/  ISETP.LT.AND P0, PT, R239, R50, !P0 ;  /* 0x00000032ef00720c */ /* 0x004fe20004701270 */
[----:B------:R2:W-:Y:S01]  /*3f030*/  @P4 STG.E.U8 desc[UR60][R38.64], R194 ;  /* 0x000000c226004986 */ /* 0x0005e2000c10113c */
[----:B-1----:R-:W-:Y:S01]  /*3f040*/  IMAD.IADD R43, R42, 0x1, R47 ;  /* 0x000000012a2b7824 */ /* 0x002fe200078e022f */
[----:B------:R-:W1:Y:S02]  /*3f050*/  LDC R44, c[0x0][0x22c] ;  /* 0x00008b00ff2c7b82 */ /* 0x000e640000000800 */
[----:B------:R-:W-:Y:S01]  /*3f060*/  @P3 STG.E.U8 desc[UR60][R40.64], R195 ;  /* 0x000000c328003986 */ /* 0x000fe2000c10113c */
[----:B0-----:R-:W-:-:S02]  /*3f070*/  ISETP.LT.AND P3, PT, R245, R70, !P1 ;  /* 0x00000046f500720c */ /* 0x001fc40004f61270 */
[----:B---3--:R-:W-:-:S03]  /*3f080*/  IADD3 R36, P4, R42, R154, RZ ;  /* 0x0000009a2a247210 */ /* 0x008fc60007f9e0ff */
[----:B------:R-:W0:Y:S02]  /*3f090*/  LDC R42, c[0x0][0x248] ;  /* 0x00009200ff2a7b82 */ /* 0x000e240000000800 */
[----:B------:R-:W-:Y:S01]  /*3f0a0*/  IMAD.X R37, R45, 0x1, R155, P4 ;  /* 0x000000012d257824 */ /* 0x000fe200020e069b */
[----:B------:R-:W-:Y:S02]  /*3f0b0*/  SHF.R.S32.HI R45, RZ, 0x1f, R43 ;  /* 0x0000001fff2d7819 */ /* 0x000fe4000001142b */
[----:B--2---:R-:W-:-:S03]  /*3f0c0*/  IADD3 R38, P4, R43, R67, RZ ;  /* 0x000000432b267210 */ /* 0x004fc60007f9e0ff */
[----:B------:R-:W2:Y:S01]  /*3f0d0*/  LDC R47, c[0x0][0x228] ;  /* 0x00008a00ff2f7b82 */ /* 0x000ea20000000800 */
[----:B------:R-:W-:Y:S01]  /*3f0e0*/  PRMT R192, R16, 0x7770, RZ ;  /* 0x0000777010c07816 */ /* 0x000fe200000000ff */
[----:B------:R3:W-:Y:S01]  /*3f0f0*/  @P0 STG.E.U8 desc[UR60][R36.64], R197 ;  /* 0x000000c524000986 */ /* 0x0007e2000c10113c */
[----:B------:R-:W-:Y:S01]  /*3f100*/  IMAD.X R39, R45, 0x1, R148, P4 ;  /* 0x000000012d277824 */ /* 0x000fe200020e0694 */
[----:B------:R-:W-:Y:S02]  /*3f110*/  ISETP.LT.AND P2, PT, R243, R120, !P1 ;  /* 0x00000078f300720c */ /* 0x000fe40004f41270 */
[----:B------:R-:W-:Y:S02]  /*3f120*/  ISETP.LT.AND P0, PT, R241, R48, !P1 ;  /* 0x00000030f100720c */ /* 0x000fe40004f01270 */
[----:B------:R-:W2:Y:S01]  /*3f130*/  LDC R48, c[0x0][0x228] ;  /* 0x00008a00ff307b82 */ /* 0x000ea20000000800 */
[----:B------:R3:W-:Y:S01]  /*3f140*/  @P3 STG.E.U8 desc[UR60][R38.64], R192 ;  /* 0x000000c026003986 */ /* 0x0007e2000c10113c */
[----:B----4-:R-:W-:-:S02]  /*3f150*/  ISETP.LT.AND P1, PT, R239, R49, !P1 ;  /* 0x00000031ef00720c */ /* 0x010fc40004f21270 */
[----:B---3--:R-:W-:-:S04]  /*3f160*/  IADD3 R36, P4, R43, R149, RZ ;  /* 0x000000952b247210 */ /* 0x008fc80007f9e0ff */
[----:B------:R-:W3:Y:S01]  /*3f170*/  LDC R50, c[0x0][0x228] ;  /* 0x00008a00ff327b82 */ /* 0x000ee20000000800 */
[----:B------:R-:W-:Y:S02]  /*3f180*/  PRMT R198, R16, 0x7771, RZ ;  /* 0x0000777110c67816 */ /* 0x000fe400000000ff */
[----:B------:R-:W-:Y:S01]  /*3f190*/  IADD3 R38, P3, R43, R116, RZ ;  /* 0x000000742b267210 */ /* 0x000fe20007f7e0ff */
[----:B------:R-:W-:-:S04]  /*3f1a0*/  IMAD.X R37, R45, 0x1, R150, P4 ;  /* 0x000000012d257824 */ /* 0x000fc800020e0696 */
[----:B------:R-:W4:Y:S01]  /*3f1b0*/  LDC R49, c[0x0][0x228] ;  /* 0x00008a00ff317b82 */ /* 0x000f220000000800 */
[C---:B------:R-:W-:Y:S01]  /*3f1c0*/  PRMT R199, R16.reuse, 0x7772, RZ ;  /* 0x0000777210c77816 */ /* 0x040fe200000000ff */
[----:B------:R-:W-:Y:S02]  /*3f1d0*/  IMAD.X R39, R45, 0x1, R118, P3 ;  /* 0x000000012d277824 */ /* 0x000fe400018e0676 */
[----:B------:R-:W-:Y:S01]  /*3f1e0*/  VIADD R121, R247, 0x11 ;  /* 0x00000011f7797836 */ /* 0x000fe20000000000 */
[C---:B------:R-:W-:Y:S01]  /*3f1f0*/  IADD3 R40, P4, R43.reuse, R154, RZ ;  /* 0x0000009a2b287210 */ /* 0x040fe20007f9e0ff */
[----:B------:R2:W-:Y:S01]  /*3f200*/  @P2 STG.E.U8 desc[UR60][R36.64], R198 ;  /* 0x000000c624002986 */ /* 0x0005e2000c10113c */
[----:B0-----:R-:W-:Y:S01]  /*3f210*/  IMAD.IADD R43, R43, 0x1, R42 ;  /* 0x000000012b2b7824 */ /* 0x001fe200078e022a */
[----:B------:R-:W-:Y:S01]  /*3f220*/  PRMT R200, R16, 0x7773, RZ ;  /* 0x0000777310c87816 */ /* 0x000fe200000000ff */
[----:B------:R-:W0:Y:S01]  /*3f230*/  LDC R42, c[0x0][0x248] ;  /* 0x00009200ff2a7b82 */ /* 0x000e220000000800 */
[----:B------:R3:W-:Y:S01]  /*3f240*/  @P0 STG.E.U8 desc[UR60][R38.64], R199 ;  /* 0x000000c726000986 */ /* 0x0007e2000c10113c */
[----:B-1----:R-:W-:Y:S01]  /*3f250*/  ISETP.GE.AND P0, PT, R121, R44, PT ;  /* 0x0000002c7900720c */ /* 0x002fe20003f06270 */
[----:B------:R-:W-:Y:S01]  /*3f260*/  IMAD.X R41, R45, 0x1, R155, P4 ;  /* 0x000000012d297824 */ /* 0x000fe200020e069b */
[----:B------:R-:W-:-:S02]  /*3f270*/  SHF.R.S32.HI R45, RZ, 0x1f, R43 ;  /* 0x0000001fff2d7819 */ /* 0x000fc4000001142b */
[----:B--2---:R-:W-:Y:S02]  /*3f280*/  ISETP.LT.AND P2, PT, R245, R47, !P0 ;  /* 0x0000002ff500720c */ /* 0x004fe40004741270 */
[----:B------:R-:W1:Y:S01]  /*3f290*/  LDC R44, c[0x0][0x22c] ;  /* 0x00008b00ff2c7b82 */ /* 0x000e620000000800 */
[----:B------:R-:W-:Y:S01]  /*3f2a0*/  IADD3 R36, P4, R43, R67, RZ ;  /* 0x000000432b247210 */ /* 0x000fe20007f9e0ff */
[----:B------:R2:W-:Y:S01]  /*3f2b0*/  @P1 STG.E.U8 desc[UR60][R40.64], R200 ;  /* 0x000000c828001986 */ /* 0x0005e2000c10113c */
[----:B------:R-:W-:-:S03]  /*3f2c0*/  PRMT R201, R20, 0x7770, RZ ;  /* 0x0000777014c97816 */ /* 0x000fc600000000ff */
[----:B------:R-:W-:Y:S02]  /*3f2d0*/  IMAD.X R37, R45, 0x1, R148, P4 ;  /* 0x000000012d257824 */ /* 0x000fe400020e0694 */
[----:B------:R-:W1:Y:S01]  /*3f2e0*/  LDC R47, c[0x0][0x228] ;  /* 0x00008a00ff2f7b82 */ /* 0x000e620000000800 */
[----:B------:R-:W-:Y:S02]  /*3f2f0*/  ISETP.LT.AND P4, PT, R241, R48, !P0 ;  /* 0x00000030f100720c */ /* 0x000fe40004781270 */
[----:B---3--:R-:W-:-:S05]  /*3f300*/  ISETP.LT.AND P1, PT, R243, R50, !P0 ;  /* 0x00000032f300720c */ /* 0x008fca0004721270 */
[----:B------:R-:W3:Y:S01]  /*3f310*/  LDC R48, c[0x0][0x228] ;  /* 0x00008a00ff307b82 */ /* 0x000ee20000000800 */
[----:B------:R-:W-:Y:S02]  /*3f320*/  IADD3 R38, P3, R43, R149, RZ ;  /* 0x000000952b267210 */ /* 0x000fe40007f7e0ff */
[----:B----4-:R-:W-:Y:S01]  /*3f330*/  ISETP.LT.AND P0, PT, R239, R49, !P0 ;  /* 0x00000031ef00720c */ /* 0x010fe20004701270 */
[----:B------:R4:W-:Y:S01]  /*3f340*/  @P2 STG.E.U8 desc[UR60][R36.64], R201 ;  /* 0x000000c924002986 */ /* 0x0009e2000c10113c */
[----:B--2---:R-:W-:-:S03]  /*3f350*/  IADD3 R40, P5, R43, R116, RZ ;  /* 0x000000742b287210 */ /* 0x004fc60007fbe0ff */
[----:B------:R-:W2:Y:S01]  /*3f360*/  LDC R50, c[0x0][0x228] ;  /* 0x00008a00ff327b82 */ /* 0x000ea20000000800 */
[C---:B------:R-:W-:Y:S01]  /*3f370*/  PRMT R202, R20.reuse, 0x7771, RZ ;  /* 0x0000777114ca7816 */ /* 0x040fe200000000ff */
[----:B------:R-:W-:Y:S01]  /*3f380*/  IMAD.X R39, R45, 0x1, R150, P3 ;  /* 0x000000012d277824 */ /* 0x000fe200018e0696 */
[----:B------:R-:W-:Y:S01]  /*3f390*/  PRMT R203, R20, 0x7772, RZ ;  /* 0x0000777214cb7816 */ /* 0x000fe200000000ff */
[----:B------:R-:W-:-:S04]  /*3f3a0*/  VIADD R49, R247, 0x12 ;  /* 0x00000012f7317836 */ /* 0x000fc80000000000 */
[----:B------:R-:W2:Y:S01]  /*3f3b0*/  LDC R70, c[0x0][0x228] ;  /* 0x00008a00ff467b82 */ /* 0x000ea20000000800 */
[----:B----4-:R-:W-:Y:S01]  /*3f3c0*/  IADD3 R36, P2, R43, R154, RZ ;  /* 0x0000009a2b247210 */ /* 0x010fe20007f5e0ff */
[----:B------:R-:W-:Y:S01]  /*3f3d0*/  IMAD.X R41, R45, 0x1, R118, P5 ;  /* 0x000000012d297824 */ /* 0x000fe200028e0676 */
[----:B------:R-:W-:Y:S01]  /*3f3e0*/  PRMT R204, R20, 0x7773, RZ ;  /* 0x0000777314cc7816 */ /* 0x000fe200000000ff */
[----:B0-----:R-:W-:Y:S02]  /*3f3f0*/  IMAD.IADD R43, R43, 0x1, R42 ;  /* 0x000000012b2b7824 */ /* 0x001fe400078e022a */
[----:B------:R-:W-:Y:S01]  /*3f400*/  IMAD.X R37, R45, 0x1, R155, P2 ;  /* 0x000000012d257824 */ /* 0x000fe200010e069b */
[----:B------:R-:W-:Y:S01]  /*3f410*/  @P1 STG.E.U8 desc[UR60][R38.64], R202 ;  /* 0x000000ca26001986 */ /* 0x000fe2000c10113c */
[----:B-1----:R-:W-:Y:S01]  /*3f420*/  ISETP.GE.AND P1, PT, R49, R44, PT ;  /* 0x0000002c3100720c */ /* 0x002fe20003f26270 */
[----:B------:R-:W0:Y:S02]  /*3f430*/  LDC R42, c[0x0][0x248] ;  /* 0x00009200ff2a7b82 */ /* 0x000e240000000800 */
[----:B------:R-:W-:Y:S01]  /*3f440*/  @P4 STG.E.U8 desc[UR60][R40.64], R203 ;  /* 0x000000cb28004986 */ /* 0x000fe2000c10113c */
[----:B------:R-:W-:-:S03]  /*3f450*/  SHF.R.S32.HI R45, RZ, 0x1f, R43 ;  /* 0x0000001fff2d7819 */ /* 0x000fc6000001142b */
[----:B------:R1:W-:Y:S02]  /*3f460*/  @P0 STG.E.U8 desc[UR60][R36.64], R204 ;  /* 0x000000cc24000986 */ /* 0x0003e4000c10113c */
[----:B------:R-:W4:Y:S01]  /*3f470*/  LDC R44, c[0x0][0x22c] ;  /* 0x00008b00ff2c7b82 */ /* 0x000f220000000800 */
[----:B------:R-:W-:-:S07]  /*3f480*/  ISETP.LT.AND P4, PT, R245, R47, !P1 ;  /* 0x0000002ff500720c */ /* 0x000fce0004f81270 */
[----:B------:R-:W4:Y:S01]  /*3f490*/  LDC R47, c[0x0][0x228] ;  /* 0x00008a00ff2f7b82 */ /* 0x000f220000000800 */
[----:B-1----:R-:W-:-:S05]  /*3f4a0*/  IADD3 R36, P0, R43, R67, RZ ;  /* 0x000000432b247210 */ /* 0x002fca0007f1e0ff */
[----:B------:R-:W-:Y:S01]  /*3f4b0*/  IMAD.X R37, R45, 0x1, R148, P0 ;  /* 0x000000012d257824 */ /* 0x000fe200000e0694 */
[----:B---3--:R-:W-:Y:S01]  /*3f4c0*/  ISETP.LT.AND P0, PT, R239, R48, !P1 ;  /* 0x00000030ef00720c */ /* 0x008fe20004f01270 */
[----:B------:R-:W1:Y:S01]  /*3f4d0*/  LDC R49, c[0x0][0x228] ;  /* 0x00008a00ff317b82 */ /* 0x000e620000000800 */
[----:B------:R-:W-:Y:S02]  /*3f4e0*/  PRMT R205, R17, 0x7770, RZ ;  /* 0x0000777011cd7816 */ /* 0x000fe400000000ff */
[----:B--2---:R-:W-:-:S05]  /*3f4f0*/  ISETP.LT.AND P3, PT, R243, R50, !P1 ;  /* 0x00000032f300720c */ /* 0x004fca0004f61270 */
[----:B------:R-:W2:Y:S01]  /*3f500*/  LDC R48, c[0x0][0x228] ;  /* 0x00008a00ff307b82 */ /* 0x000ea20000000800 */
[----:B------:R-:W-:Y:S01]  /*3f510*/  ISETP.LT.AND P2, PT, R241, R70, !P1 ;  /* 0x00000046f100720c */ /* 0x000fe20004f41270 */
[----:B------:R3:W-:Y:S01]  /*3f520*/  @P4 STG.E.U8 desc[UR60][R36.64], R205 ;  /* 0x000000cd24004986 */ /* 0x0007e2000c10113c */
[----:B------:R-:W-:Y:S01]  /*3f530*/  IADD3 R38, P5, R43, R149, RZ ;  /* 0x000000952b267210 */ /* 0x000fe20007fbe0ff */
[----:B------:R-:W-:Y:S01]  /*3f540*/  VIADD R121, R247, 0x13 ;  /* 0x00000013f7797836 */ /* 0x000fe20000000000 */
[----:B------:R-:W-:-:S03]  /*3f550*/  IADD3 R40, P1, R43, R116, RZ ;  /* 0x000000742b287210 */ /* 0x000fc60007f3e0ff */
[----:B------:R-:W1:Y:S01]  /*3f560*/  LDC R50, c[0x0][0x228] ;  /* 0x00008a00ff327b82 */ /* 0x000e620000000800 */
[----:B------:R-:W-:Y:S01]  /*3f570*/  PRMT R206, R17, 0x7771, RZ ;  /* 0x0000777111ce7816 */ /* 0x000fe200000000ff */
[----:B------:R-:W-:Y:S01]  /*3f580*/  IMAD.X R39, R45, 0x1, R150, P5 ;  /* 0x000000012d277824 */ /* 0x000fe200028e0696 */
[----:B---3--:R-:W-:Y:S01]  /*3f590*/  IADD3 R36, P4, R43, R154, RZ ;  /* 0x0000009a2b247210 */ /* 0x008fe20007f9e0ff */
[----:B------:R-:W-:Y:S01]  /*3f5a0*/  IMAD.X R41, R45, 0x1, R118, P1 ;  /* 0x000000012d297824 */ /* 0x000fe200008e0676 */
[----:B------:R-:W-:Y:S01]  /*3f5b0*/  PRMT R207, R17, 0x7772, RZ ;  /* 0x0000777211cf7816 */ /* 0x000fe200000000ff */
[----:B0-----:R-:W-:Y:S01]  /*3f5c0*/  IMAD.IADD R43, R43, 0x1, R42 ;  /* 0x000000012b2b7824 */ /* 0x001fe200078e022a */
[----:B------:R-:W-:Y:S01]  /*3f5d0*/  PRMT R208, R17, 0x7773, RZ ;  /* 0x0000777311d07816 */ /* 0x000fe200000000ff */
[----:B------:R-:W-:Y:S01]  /*3f5e0*/  IMAD.X R37, R45, 0x1, R155, P4 ;  /* 0x000000012d257824 */ /* 0x000fe200020e069b */
[----:B----4-:R-:W-:Y:S01]  /*3f5f0*/  ISETP.GE.AND P1, PT, R121, R44, PT ;  /* 0x0000002c7900720c */ /* 0x010fe20003f26270 */
[----:B------:R-:W0:Y:S01]  /*3f600*/  LDC R42, c[0x0][0x248] ;  /* 0x00009200ff2a7b82 */ /* 0x000e220000000800 */
[----:B------:R-:W-:Y:S01]  /*3f610*/  @P3 STG.E.U8 desc[UR60][R38.64], R206 ;  /* 0x000000ce26003986 */ /* 0x000fe2000c10113c */
[----:B------:R-:W-:-:S02]  /*3f620*/  SHF.R.S32.HI R45, RZ, 0x1f, R43 ;  /* 0x0000001fff2d7819 */ /* 0x000fc4000001142b */
[----:B------:R-:W-:Y:S01]  /*3f630*/  ISETP.LT.AND P5, PT, R245, R47, !P1 ;  /* 0x0000002ff500720c */ /* 0x000fe20004fa1270 */
[----:B------:R-:W-:Y:S03]  /*3f640*/  @P2 STG.E.U8 desc[UR60][R40.64], R207 ;  /* 0x000000cf28002986 */ /* 0x000fe6000c10113c */
[----:B------:R-:W3:Y:S01]  /*3f650*/  LDC R44, c[0x0][0x22c] ;  /* 0x00008b00ff2c7b82 */ /* 0x000ee20000000800 */
[----:B------:R4:W-:Y:S01]  /*3f660*/  @P0 STG.E.U8 desc[UR60][R36.64], R208 ;  /* 0x000000d024000986 */ /* 0x0009e2000c10113c */
[----:B--2---:R-:W-:Y:S02]  /*3f670*/  ISETP.LT.AND P2, PT, R241, R48, !P1 ;  /* 0x00000030f100720c */ /* 0x004fe40004f41270 */
[----:B-1----:R-:W-:-:S04]  /*3f680*/  ISETP.LT.AND P3, PT, R243, R49, !P1 ;  /* 0x00000031f300720c */ /* 0x002fc80004f61270 */
[----:B------:R-:W1:Y:S01]  /*3f690*/  LDC R48, c[0x0][0x228] ;  /* 0x00008a00ff307b82 */ /* 0x000e620000000800 */
[----:B----4-:R-:W-:-:S07]  /*3f6a0*/  IADD3 R36, P0, R43, R67, RZ ;  /* 0x000000432b247210 */ /* 0x010fce0007f1e0ff */
[----:B------:R-:W2:Y:S01]  /*3f6b0*/  LDC R49, c[0x0][0x228] ;  /* 0x00008a00ff317b82 */ /* 0x000ea20000000800 */
[----:B------:R-:W-:Y:S01]  /*3f6c0*/  IMAD.X R37, R45, 0x1, R148, P0 ;  /* 0x000000012d257824 */ /* 0x000fe200000e0694 */
[----:B------:R-:W-:Y:S02]  /*3f6d0*/  IADD3 R40, P0, R43, R116, RZ ;  /* 0x000000742b287210 */ /* 0x000fe40007f1e0ff */
[----:B------:R-:W-:-:S04]  /*3f6e0*/  PRMT R209, R21, 0x7770, RZ ;  /* 0x0000777015d17816 */ /* 0x000fc800000000ff */
[----:B------:R-:W4:Y:S01]  /*3f6f0*/  LDC R70, c[0x0][0x228] ;  /* 0x00008a00ff467b82 */ /* 0x000f220000000800 */
[----:B------:R-:W-:Y:S01]  /*3f700*/  IMAD.X R41, R45, 0x1, R118, P0 ;  /* 0x000000012d297824 */ /* 0x000fe200000e0676 */
[----:B------:R0:W-:Y:S01]  /*3f710*/  @P5 STG.E.U8 desc[UR60][R36.64], R209 ;  /* 0x000000d124005986 */ /* 0x0001e2000c10113c */
[----:B------:R-:W-:Y:S01]  /*3f720*/  ISETP.LT.AND P0, PT, R239, R50, !P1 ;  /* 0x00000032ef00720c */ /* 0x000fe20004f01270 */
[----:B------:R-:W-:Y:S01]  /*3f730*/  VIADD R121, R247, 0x14 ;  /* 0x00000014f7797836 */ /* 0x000fe20000000000 */
[----:B------:R-:W-:-:S03]  /*3f740*/  IADD3 R38, P4, R43, R149, RZ ;  /* 0x000000952b267210 */ /* 0x000fc60007f9e0ff */
[----:B------:R-:W4:Y:S01]  /*3f750*/  LDC R47, c[0x0][0x22c] ;  /* 0x00008b00ff2f7b82 */ /* 0x000f220000000800 */
[C---:B0-----:R-:W-:Y:S01]  /*3f760*/  IADD3 R36, P1, R43.reuse, R154, RZ ;  /* 0x0000009a2b247210 */ /* 0x041fe20007f3e0ff */
[----:B------:R-:W-:Y:S01]  /*3f770*/  IMAD.IADD R43, R43, 0x1, R42 ;  /* 0x000000012b2b7824 */ /* 0x000fe200078e022a */
[----:B------:R-:W-:-:S05]  /*3f780*/  PRMT R210, R21, 0x7771, RZ ;  /* 0x0000777115d27816 */ /* 0x000fca00000000ff */
[----:B------:R-:W0:Y:S01]  /*3f790*/  LDC R42, c[0x0][0x248] ;  /* 0x00009200ff2a7b82 */ /* 0x000e220000000800 */
[----:B------:R-:W-:Y:S01]  /*3f7a0*/  IMAD.X R37, R45, 0x1, R155, P1 ;  /* 0x000000012d257824 */ /* 0x000fe200008e069b */
[----:B---3--:R-:W-:Y:S01]  /*3f7b0*/  ISETP.GE.AND P1, PT, R121, R44, PT ;  /* 0x0000002c7900720c */ /* 0x008fe20003f26270 */
[----:B------:R-:W-:-:S05]  /*3f7c0*/  IMAD.X R39, R45, 0x1, R150, P4 ;  /* 0x000000012d277824 */ /* 0x000fca00020e0696 */
[----:B------:R-:W3:Y:S01]  /*3f7d0*/  LDC R44, c[0x0][0x228] ;  /* 0x00008a00ff2c7b82 */ /* 0x000ee20000000800 */
[C---:B------:R-:W-:Y:S02]  /*3f7e0*/  PRMT R211, R21.reuse, 0x7772, RZ ;  /* 0x0000777215d37816 */ /* 0x040fe400000000ff */
[----:B------:R-:W-:-:S05]  /*3f7f0*/  PRMT R212, R21, 0x7773, RZ ;  /* 0x0000777315d47816 */ /* 0x000fca00000000ff */
[----:B------:R-:W3:Y:S01]  /*3f800*/  LDC R50, c[0x0][0x228] ;  /* 0x00008a00ff327b82 */ /* 0x000ee20000000800 */
[----:B------:R4:W-:Y:S01]  /*3f810*/  @P3 STG.E.U8 desc[UR60][R38.64], R210 ;  /* 0x000000d226003986 */ /* 0x0009e2000c10113c */
[----:B-1----:R-:W-:Y:S02]  /*3f820*/  ISETP.LT.AND P5, PT, R245, R48, !P1 ;  /* 0x00000030f500720c */ /* 0x002fe40004fa1270 */
[----:B--2---:R-:W-:Y:S01]  /*3f830*/  ISETP.LT.AND P6, PT, R243, R49, !P1 ;  /* 0x00000031f300720c */ /* 0x004fe20004fc1270 */
[----:B------:R-:W-:Y:S01]  /*3f840*/  @P2 STG.E.U8 desc[UR60][R40.64], R211 ;  /* 0x000000d328002986 */ /* 0x000fe2000c10113c */
[----:B------:R-:W-:Y:S02]  /*3f850*/  SHF.R.S32.HI R45, RZ, 0x1f, R43 ;  /* 0x0000001fff2d7819 */ /* 0x000fe4000001142b */
[----:B------:R-:W1:Y:S01]  /*3f860*/  LDC R48, c[0x0][0x228] ;  /* 0x00008a00ff307b82 */ /* 0x000e620000000800 */
[----:B------:R2:W-:Y:S01]  /*3f870*/  @P0 STG.E.U8 desc[UR60][R36.64], R212 ;  /* 0x000000d424000986 */ /* 0x0005e2000c10113c */
[----:B----4-:R-:W-:-:S02]  /*3f880*/  ISETP.LT.AND P2, PT, R241, R70, !P1 ;  /* 0x00000046f100720c */ /* 0x010fc40004f41270 */
[----:B------:R-:W-:-:S04]  /*3f890*/  IADD3 R38, P3, R43, R149, RZ ;  /* 0x000000952b267210 */ /* 0x000fc80007f7e0ff */
[----:B------:R-:W4:Y:S01]  /*3f8a0*/  LDC R49, c[0x0][0x228] ;  /* 0x00008a00ff317b82 */ /* 0x000f220000000800 */
[----:B--2---:R-:W-:Y:S01]  /*3f8b0*/  IADD3 R36, P0, R43, R67, RZ ;  /* 0x000000432b247210 */ /* 0x004fe20007f1e0ff */
[----:B------:R-:W-:Y:S01]  /*3f8c0*/  IMAD.X R39, R45, 0x1, R150, P3 ;  /* 0x000000012d277824 */ /* 0x000fe200018e0696 */
[C---:B------:R-:W-:Y:S02]  /*3f8d0*/  PRMT R213, R18.reuse, 0x7770, RZ ;  /* 0x0000777012d57816 */ /* 0x040fe400000000ff */
[----:B------:R-:W-:Y:S01]  /*3f8e0*/  IADD3 R40, P4, R43, R116, RZ ;  /* 0x000000742b287210 */ /* 0x000fe20007f9e0ff */
[----:B------:R-:W-:Y:S01]  /*3f8f0*/  IMAD.X R37, R45, 0x1, R148, P0 ;  /* 0x000000012d257824 */ /* 0x000fe200000e0694 */
[C---:B------:R-:W-:Y:S01]  /*3f900*/  PRMT R214, R18.reuse, 0x7771, RZ ;  /* 0x0000777112d67816 */ /* 0x040fe200000000ff */
[----:B------:R-:W-:Y:S01]  /*3f910*/  VIADD R70, R247, 0x15 ;  /* 0x00000015f7467836 */ /* 0x000fe20000000000 */
[----:B------:R-:W-:Y:S01]  /*3f920*/  PRMT R215, R18, 0x7772, RZ ;  /* 0x0000777212d77816 */ /* 0x000fe200000000ff */
[----:B------:R-:W-:Y:S01]  /*3f930*/  IMAD.X R41, R45, 0x1, R118, P4 ;  /* 0x000000012d297824 */ /* 0x000fe200020e0676 */
[----:B------:R-:W-:Y:S01]  /*3f940*/  @P5 STG.E.U8 desc[UR60][R36.64], R213 ;  /* 0x000000d524005986 */ /* 0x000fe2000c10113c */
[----:B0-----:R-:W-:Y:S01]  /*3f950*/  IMAD.IADD R42, R43, 0x1, R42 ;  /* 0x000000012b2a7824 */ /* 0x001fe200078e022a */
[----:B------:R-:W-:-:S02]  /*3f960*/  ISETP.GE.AND P0, PT, R70, R47, PT ;  /* 0x0000002f4600720c */ /* 0x000fc40003f06270 */
[----:B------:R0:W-:Y:S01]  /*3f970*/  @P6 STG.E.U8 desc[UR60][R38.64], R214 ;  /* 0x000000d626006986 */ /* 0x0001e2000c10113c */
[----:B---3--:R-:W-:Y:S01]  /*3f980*/  ISETP.LT.AND P1, PT, R239, R44, !P1 ;  /* 0x0000002cef00720c */ /* 0x008fe20004f21270 */
[----:B------:R-:W2:Y:S02]  /*3f990*/  LDC R47, c[0x0][0x248] ;  /* 0x00009200ff2f7b82 */ /* 0x000ea40000000800 */
[----:B------:R3:W-:Y:S01]  /*3f9a0*/  @P2 STG.E.U8 desc[UR60][R40.64], R215 ;  /* 0x000000d728002986 */ /* 0x0007e2000c10113c */
[----:B------:R-:W-:-:S05]  /*3f9b0*/  ISETP.LT.AND P2, PT, R245, R50, !P0 ;  /* 0x00000032f500720c */ /* 0x000fca0004741270 */
[----:B------:R-:W2:Y:S01]  /*3f9c0*/  LDC R44, c[0x0][0x228] ;  /* 0x00008a00ff2c7b82 */ /* 0x000ea20000000800 */
[----:B0-----:R-:W-:-:S07]  /*3f9d0*/  IADD3 R38, P3, R43, R154, RZ ;  /* 0x0000009a2b267210 */ /* 0x001fce0007f7e0ff */
[----:B------:R-:W0:Y:S01]  /*3f9e0*/  LDC R43, c[0x0][0x22c] ;  /* 0x00008b00ff2b7b82 */ /* 0x000e220000000800 */
[----:B------:R-:W-:Y:S01]  /*3f9f0*/  PRMT R220, R18, 0x7773, RZ ;  /* 0x0000777312dc7816 */ /* 0x000fe200000000ff */
[----:B------:R-:W-:-:S06]  /*3fa00*/  IMAD.X R39, R45, 0x1, R155, P3 ;  /* 0x000000012d277824 */ /* 0x000fcc00018e069b */
[----:B------:R-:W2:Y:S01]  /*3fa10*/  LDC R50, c[0x0][0x228] ;  /* 0x00008a00ff327b82 */ /* 0x000ea20000000800 */
[----:B------:R-:W-:Y:S02]  /*3fa20*/  SHF.R.S32.HI R45, RZ, 0x1f, R42 ;  /* 0x0000001fff2d7819 */ /* 0x000fe4000001142a */
[C---:B------:R-:W-:Y:S02]  /*3fa30*/  IADD3 R36, P5, R42.reuse, R67, RZ ;  /* 0x000000432a247210 */ /* 0x040fe40007fbe0ff */
[----:B-1----:R-:W-:Y:S01]  /*3fa40*/  ISETP.LT.AND P4, PT, R243, R48, !P0 ;  /* 0x00000030f300720c */ /* 0x002fe20004781270 */
[----:B------:R1:W-:Y:S01]  /*3fa50*/  @P1 STG.E.U8 desc[UR60][R38.64], R220 ;  /* 0x000000dc26001986 */ /* 0x0003e2000c10113c */
[----:B----4-:R-:W-:Y:S01]  /*3fa60*/  ISETP.LT.AND P3, PT, R241, R49, !P0 ;  /* 0x00000031f100720c */ /* 0x010fe20004761270 */
[----:B------:R-:W4:Y:S01]  /*3fa70*/  LDC R70, c[0x0][0x228] ;  /* 0x00008a00ff467b82 */ /* 0x000f220000000800 */
[----:B------:R-:W-:Y:S01]  /*3fa80*/  IMAD.X R37, R45, 0x1, R148, P5 ;  /* 0x000000012d257824 */ /* 0x000fe200028e0694 */
[----:B---3--:R-:W-:Y:S01]  /*3fa90*/  IADD3 R40, P5, R42, R116, RZ ;  /* 0x000000742a287210 */ /* 0x008fe20007fbe0ff */
[----:B------:R-:W-:Y:S01]  /*3faa0*/  VIADD R120, R247, 0x16 ;  /* 0x00000016f7787836 */ /* 0x000fe20000000000 */
[----:B------:R-:W-:-:S04]  /*3fab0*/  PRMT R216, R22, 0x7770, RZ ;  /* 0x0000777016d87816 */ /* 0x000fc800000000ff */
[----:B------:R-:W3:Y:S01]  /*3fac0*/  LDC R48, c[0x0][0x228] ;  /* 0x00008a00ff307b82 */ /* 0x000ee20000000800 */
[----:B-1----:R-:W-:Y:S02]  /*3fad0*/  IADD3 R38, P1, R42, R149, RZ ;  /* 0x000000952a267210 */ /* 0x002fe40007f3e0ff */
[----:B------:R-:W-:-:S03]  /*3fae0*/  PRMT R217, R22, 0x7771, RZ ;  /* 0x0000777116d97816 */ /* 0x000fc600000000ff */
[C---:B------:R-:W-:Y:S01]  /*3faf0*/  IMAD.X R39, R45.reuse, 0x1, R150, P1 ;  /* 0x000000012d277824 */ /* 0x040fe200008e0696 */
[----:B------:R-:W-:Y:S01]  /*3fb00*/  PRMT R218, R22, 0x7772, RZ ;  /* 0x0000777216da7816 */ /* 0x000fe200000000ff */
[----:B------:R-:W-:Y:S01]  /*3fb10*/  IMAD.X R41, R45, 0x1, R118, P5 ;  /* 0x000000012d297824 */ /* 0x000fe200028e0676 */
[----:B------:R-:W1:Y:S01]  /*3fb20*/  LDC R49, c[0x0][0x228] ;  /* 0x00008a00ff317b82 */ /* 0x000e620000000800 */
[----:B------:R2:W-:Y:S01]  /*3fb30*/  @P2 STG.E.U8 desc[UR60][R36.64], R216 ;  /* 0x000000d824002986 */ /* 0x0005e2000c10113c */
[----:B0-----:R-:W-:Y:S01]  /*3fb40*/  ISETP.GE.AND P1, PT, R120, R43, PT ;  /* 0x0000002b7800720c */ /* 0x001fe20003f26270 */
[----:B--2---:R-:W-:Y:S01]  /*3fb50*/  IMAD.IADD R43, R42, 0x1, R47 ;  /* 0x000000012a2b7824 */ /* 0x004fe200078e022f */
[----:B------:R-:W-:Y:S01]  /*3fb60*/  ISETP.LT.AND P0, PT, R239, R44, !P0 ;  /* 0x0000002cef00720c */ /* 0x000fe20004701270 */
[----:B------:R0:W-:Y:S03]  /*3fb70*/  @P4 STG.E.U8 desc[UR60][R38.64], R217 ;  /* 0x000000d926004986 */ /* 0x0001e6000c10113c */
[----:B------:R-:W2:Y:S01]  /*3fb80*/  LDC R44, c[0x0][0x22c] ;  /* 0x00008b00ff2c7b82 */ /* 0x000ea20000000800 */
[----:B------:R-:W-:Y:S01]  /*3fb90*/  @P3 STG.E.U8 desc[UR60][R40.64], R218 ;  /* 0x000000da28003986 */ /* 0x000fe2000c10113c */
[----:B------:R-:W-:-:S02]  /*3fba0*/  ISETP.LT.AND P3, PT, R245, R50, !P1 ;  /* 0x00000032f500720c */ /* 0x000fc40004f61270 */
[----:B------:R-:W-:-:S04]  /*3fbb0*/  IADD3 R36, P4, R42, R154, RZ ;  /* 0x0000009a2a247210 */ /* 0x000fc80007f9e0ff */
[----:B------:R-:W2:Y:S01]  /*3fbc0*/  LDC R42, c[0x0][0x248] ;  /* 0x00009200ff2a7b82 */ /* 0x000ea20000000800 */
[----:B------:R-:W-:Y:S01]  /*3fbd0*/  IMAD.X R37, R45, 0x1, R155, P4 ;  /* 0x000000012d257824 */ /* 0x000fe200020e069b */
[----:B------:R-:W-:Y:S02]  /*3fbe0*/  SHF.R.S32.HI R45, RZ, 0x1f, R43 ;  /* 0x0000001fff2d7819 */ /* 0x000fe4000001142b */
[----:B0-----:R-:W-:Y:S02]  /*3fbf0*/  IADD3 R38, P4, R43, R67, RZ ;  /* 0x000000432b267210 */ /* 0x001fe40007f9e0ff */
[----:B------:R-:W-:Y:S02]  /*3fc00*/  PRMT R219, R22, 0x7773, RZ ;  /* 0x0000777316db7816 */ /* 0x000fe400000000ff */
[----:B------:R-:W0:Y:S01]  /*3fc10*/  LDC R47, c[0x0][0x228] ;  /* 0x00008a00ff2f7b82 */ /* 0x000e220000000800 */
[----:B------:R-:W-:Y:S01]  /*3fc20*/  PRMT R221, R19, 0x7770, RZ ;  /* 0x0000777013dd7816 */ /* 0x000fe200000000ff */
[----:B------:R-:W-:Y:S01]  /*3fc30*/  IMAD.X R39, R45, 0x1, R148, P4 ;  /* 0x000000012d277824 */ /* 0x000fe200020e0694 */
[----:B----4-:R-:W-:Y:S01]  /*3fc40*/  ISETP.LT.AND P2, PT, R243, R70, !P1 ;  /* 0x00000046f300720c */ /* 0x010fe20004f41270 */
[----:B------:R4:W-:Y:S01]  /*3fc50*/  @P0 STG.E.U8 desc[UR60][R36.64], R219 ;  /* 0x000000db24000986 */ /* 0x0009e2000c10113c */
[----:B---3--:R-:W-:-:S03]  /*3fc60*/  ISETP.LT.AND P0, PT, R241, R48, !P1 ;  /* 0x00000030f100720c */ /* 0x008fc60004f01270 */
[----:B------:R-:W3:Y:S01]  /*3fc70*/  LDC R50, c[0x0][0x228] ;  /* 0x00008a00ff327b82 */ /* 0x000ee20000000800 */
[----:B------:R1:W-:Y:S01]  /*3fc80*/  @P3 STG.E.U8 desc[UR60][R38.64], R221 ;  /* 0x000000dd26003986 */ /* 0x0003e2000c10113c */
[----:B------:R-:W-:Y:S02]  /*3fc90*/  PRMT R222, R19, 0x7771, RZ ;  /* 0x0000777113de7816 */ /* 0x000fe400000000ff */
[----:B----4-:R-:W-:-:S04]  /*3fca0*/  IADD3 R36, P4, R43, R149, RZ ;  /* 0x000000952b247210 */ /* 0x010fc80007f9e0ff */
[----:B------:R-:W4:Y:S01]  /*3fcb0*/  LDC R48, c[0x0][0x228] ;  /* 0x00008a00ff307b82 */ /* 0x000f220000000800 */
[----:B-1----:R-:W-:Y:S01]  /*3fcc0*/  IADD3 R38, P3, R43, R116, RZ ;  /* 0x000000742b267210 */ /* 0x002fe20007f7e0ff */
[----:B------:R-:W-:Y:S01]  /*3fcd0*/  IMAD.X R37, R45, 0x1, R150, P4 ;  /* 0x000000012d257824 */ /* 0x000fe200020e0696 */
[----:B------:R-:W-:Y:S01]  /*3fce0*/  ISETP.LT.AND P1, PT, R239, R49, !P1 ;  /* 0x00000031ef00720c */ /* 0x000fe20004f21270 */
[----:B------:R-:W-:Y:S01]  /*3fcf0*/  VIADD R121, R247, 0x17 ;  /* 0x00000017f7797836 */ /* 0x000fe20000000000 */
[----:B------:R-:W-:-:S03]  /*3fd00*/  PRMT R223, R19, 0x7772, RZ ;  /* 0x0000777213df7816 */ /* 0x000fc600000000ff */
[----:B------:R-:W1:Y:S01]  /*3fd10*/  LDC R49, c[0x0][0x228] ;  /* 0x00008a00ff317b82 */ /* 0x000e620000000800 */
[----:B------:R-:W-:Y:S01]  /*3fd20*/  IMAD.X R39, R45, 0x1, R118, P3 ;  /* 0x000000012d277824 */ /* 0x000fe200018e0676 */
[----:B------:R0:W-:Y:S01]  /*3fd30*/  @P2 STG.E.U8 desc[UR60][R36.64], R222 ;  /* 0x000000de24002986 */ /* 0x0001e2000c10113c */
[----:B------:R-:W-:-:S03]  /*3fd40*/  IADD3 R40, P4, R43, R154, RZ ;  /* 0x0000009a2b287210 */ /* 0x000fc60007f9e0ff */
[----:B------:R4:W-:Y:S01]  /*3fd50*/  @P0 STG.E.U8 desc[UR60][R38.64], R223 ;  /* 0x000000df26000986 */ /* 0x0009e2000c10113c */
[----:B--2---:R-:W-:Y:S01]  /*3fd60*/  ISETP.GE.AND P0, PT, R121, R44, PT ;  /* 0x0000002c7900720c */ /* 0x004fe20003f06270 */
[----:B------:R-:W-:Y:S01]  /*3fd70*/  IMAD.IADD R43, R43, 0x1, R42 ;  /* 0x000000012b2b7824 */ /* 0x000fe200078e022a */
[----:B------:R-:W2:Y:S01]  /*3fd80*/  LDC R44, c[0x0][0x22c] ;  /* 0x00008b00ff2c7b82 */ /* 0x000ea20000000800 */
[----:B------:R-:W-:Y:S01]  /*3fd90*/  PRMT R224, R19, 0x7773, RZ ;  /* 0x0000777313e07816 */ /* 0x000fe200000000ff */
[----:B------:R-:W-:Y:S01]  /*3fda0*/  IMAD.X R41, R45, 0x1, R155, P4 ;  /* 0x000000012d297824 */ /* 0x000fe200020e069b */
[----:B0-----:R-:W-:-:S05]  /*3fdb0*/  ISETP.LT.AND P2, PT, R245, R47, !P0 ;  /* 0x0000002ff500720c */ /* 0x001fca0004741270 */
[----:B------:R-:W0:Y:S01]  /*3fdc0*/  LDC R42, c[0x0][0x248] ;  /* 0x00009200ff2a7b82 */ /* 0x000e220000000800 */
[----:B------:R-:W-:Y:S02]  /*3fdd0*/  SHF.R.S32.HI R45, RZ, 0x1f, R43 ;  /* 0x0000001fff2d7819 */ /* 0x000fe4000001142b */
[----:B------:R-:W-:Y:S01]  /*3fde0*/  IADD3 R36, P4, R43, R67, RZ ;  /* 0x000000432b247210 */ /* 0x000fe20007f9e0ff */
[----:B------:R1:W-:Y:S04]  /*3fdf0*/  @P1 STG.E.U8 desc[UR60][R40.64], R224 ;  /* 0x000000e028001986 */ /* 0x0003e8000c10113c */
[----:B------:R-:W0:Y:S01]  /*3fe00*/  LDC R47, c[0x0][0x228] ;  /* 0x00008a00ff2f7b82 */ /* 0x000e220000000800 */
[----:B---3--:R-:W-:Y:S01]  /*3fe10*/  ISETP.LT.AND P1, PT, R243, R50, !P0 ;  /* 0x00000032f300720c */ /* 0x008fe20004721270 */
[----:B------:R-:W-:Y:S01]  /*3fe20*/  IMAD.X R37, R45, 0x1, R148, P4 ;  /* 0x000000012d257824 */ /* 0x000fe200020e0694 */
[----:B----4-:R-:W-:-:S02]  /*3fe30*/  ISETP.LT.AND P4, PT, R241, R48, !P0 ;  /* 0x00000030f100720c */ /* 0x010fc40004781270 */
[----:B------:R-:W-:-:S03]  /*3fe40*/  IADD3 R38, P3, R43, R149, RZ ;  /* 0x000000952b267210 */ /* 0x000fc60007f7e0ff */
[----:B------:R-:W3:Y:S01]  /*3fe50*/  LDC R48, c[0x0][0x228] ;  /* 0x00008a00ff307b82 */ /* 0x000ee20000000800 */
[----:B-1----:R-:W-:Y:S01]  /*3fe60*/  ISETP.LT.AND P0, PT, R239, R49, !P0 ;  /* 0x00000031ef00720c */ /* 0x002fe20004701270 */
[----:B------:R-:W-:Y:S01]  /*3fe70*/  IMAD.X R39, R45, 0x1, R150, P3 ;  /* 0x000000012d277824 */ /* 0x000fe200018e0696 */
[----:B------:R-:W-:Y:S01]  /*3fe80*/  IADD3 R40, P5, R43, R116, RZ ;  /* 0x000000742b287210 */ /* 0x000fe20007fbe0ff */
[----:B------:R1:W-:Y:S01]  /*3fe90*/  @P2 STG.E.U8 desc[UR60][R36.64], R225 ;  /* 0x000000e124002986 */ /* 0x0003e2000c10113c */
[----:B------:R-:W-:-:S03]  /*3fea0*/  VIADD R49, R247, 0x18 ;  /* 0x00000018f7317836 */ /* 0x000fc60000000000 */
[----:B------:R-:W4:Y:S01]  /*3feb0*/  LDC R50, c[0x0][0x228] ;  /* 0x00008a00ff327b82 */ /* 0x000f220000000800 */
[----:B------:R-:W-:Y:S01]  /*3fec0*/  IMAD.X R41, R45, 0x1, R118, P5 ;  /* 0x000000012d297824 */ /* 0x000fe200028e0676 */
[----:B------:R-:W-:Y:S06]  /*3fed0*/  @P1 STG.E.U8 desc[UR60][R38.64], R226 ;  /* 0x000000e226001986 */ /* 0x000fec000c10113c */
[----:B------:R-:W4:Y:S01]  /*3fee0*/  LDC R70, c[0x0][0x228] ;  /* 0x00008a00ff467b82 */ /* 0x000f220000000800 */
[----:B-1----:R-:W-:Y:S02]  /*3fef0*/  IADD3 R36, P2, R43, R154, RZ ;  /* 0x0000009a2b247210 */ /* 0x002fe40007f5e0ff */
[----:B--2---:R-:W-:Y:S01]  /*3ff00*/  ISETP.GE.AND P1, PT, R49, R44, PT ;  /* 0x0000002c3100720c */ /* 0x004fe20003f26270 */
[----:B0-----:R-:W-:-:S02]  /*3ff10*/  IMAD.IADD R43, R43, 0x1, R42 ;  /* 0x000000012b2b7824 */ /* 0x001fc400078e022a */
[----:B------:R-:W-:Y:S02]  /*3ff20*/  IMAD.X R37, R45, 0x1, R155, P2 ;  /* 0x000000012d257824 */ /* 0x000fe400010e069b */
[----:B------:R-:W0:Y:S01]  /*3ff30*/  LDC R44, c[0x0][0x22c] ;  /* 0x00008b00ff2c7b82 */ /* 0x000e220000000800 */
[----:B------:R-:W-:Y:S01]  /*3ff40*/  @P4 STG.E.U8 desc[UR60][R40.64], R227 ;  /* 0x000000e328004986 */ /* 0x000fe2000c10113c */
[----:B------:R-:W-:Y:S02]  /*3ff50*/  ISETP.LT.AND P4, PT, R245, R47, !P1 ;  /* 0x0000002ff500720c */ /* 0x000fe40004f81270 */
[----:B------:R-:W-:Y:S01]  /*3ff60*/  SHF.R.S32.HI R45, RZ, 0x1f, R43 ;  /* 0x0000001fff2d7819 */ /* 0x000fe2000001142b */
[----:B------:R1:W-:Y:S03]  /*3ff70*/  @P0 STG.E.U8 desc[UR60][R36.64], R228 ;  /* 0x000000e424000986 */ /* 0x0003e6000c10113c */
[----:B------:R-:W2:Y:S08]  /*3ff80*/  LDC R42, c[0x0][0x248] ;  /* 0x00009200ff2a7b82 */ /* 0x000eb00000000800 */
[----:B------:R-:W2:Y:S01]  /*3ff90*/  LDC R47, c[0x0][0x228] ;  /* 0x00008a00ff2f7b82 */ /* 0x000ea20000000800 */
[----:B-1----:R-:W-:-:S05]  /*3ffa0*/  IADD3 R36, P0, R43, R67, RZ ;  /* 0x000000432b247210 */ /* 0x002fca0007f1e0ff */
[----:B------:R-:W-:Y:S01]  /*3ffb0*/  IMAD.X R37, R45, 0x1, R148, P0 ;  /* 0x000000012d257824 */ /* 0x000fe200000e0694 */
[----:B---3--:R-:W-:Y:S01]  /*3ffc0*/  ISETP.LT.AND P0, PT, R239, R48, !P1 ;  /* 0x00000030ef00720c */ /* 0x008fe20004f01270 */
[----:B------:R-:W1:Y:S01]  /*3ffd0*/  LDC R49, c[0x0][0x228] ;  /* 0x00008a00ff317b82 */ /* 0x000e620000000800 */
[----:B------:R-:W-:Y:S02]  /*3ffe0*/  PRMT R33, R8, 0x7770, RZ ;  /* 0x0000777008217816 */ /* 0x000fe400000000ff */
[----:B----4-:R-:W-:-:S05]  /*3fff0*/  ISETP.LT.AND P3, PT, R243, R50, !P1 ;  /* 0x00000032f300720c */ /* 0x010fca0004f61270 */
[----:B------:R-:W3:Y:S01]  /*40000*/  LDC R48, c[0x0][0x228] ;  /* 0x00008a00ff307b82 */ /* 0x000ee20000000800 */
[----:B------:R-:W-:Y:S01]  /*40010*/  ISETP.LT.AND P2, PT, R241, R70, !P1 ;  /* 0x00000046f100720c */ /* 0x000fe20004f41270 */
[----:B------:R-:W-:Y:S01]  /*40020*/  VIADD R121, R247, 0x19 ;  /* 0x00000019f7797836 */ /* 0x000fe20000000000 */
[C---:B------:R-:W-:Y:S01]  /*40030*/  IADD3 R40, P1, R43.reuse, R116, RZ ;  /* 0x000000742b287210 */ /* 0x040fe20007f3e0ff */
[----:B------:R4:W-:Y:S01]  /*40040*/  @P4 STG.E.U8 desc[UR60][R36.64], R33 ;  /* 0x0000002124004986 */ /* 0x0009e2000c10113c */
[----:B------:R-:W-:-:S03]  /*40050*/  IADD3 R38, P5, R43, R149, RZ ;  /* 0x000000952b267210 */ /* 0x000fc60007fbe0ff */
[----:B------:R-:W3:Y:S01]  /*40060*/  LDC R50, c[0x0][0x228] ;  /* 0x00008a00ff327b82 */ /* 0x000ee20000000800 */
[----:B------:R-:W-:Y:S01]  /*40070*/  IMAD.X R41, R45, 0x1, R118, P1 ;  /* 0x000000012d297824 */ /* 0x000fe200008e0676 */
[----:B0-----:R-:W-:Y:S01]  /*40080*/  ISETP.GE.AND P1, PT, R121, R44, PT ;  /* 0x0000002c7900720c */ /* 0x001fe20003f26270 */
[----:B------:R-:W-:Y:S01]  /*40090*/  IMAD.X R39, R45, 0x1, R150, P5 ;  /* 0x000000012d277824 */ /* 0x000fe200028e0696 */
[C---:B------:R-:W-:Y:S02]  /*400a0*/  PRMT R230, R8.reuse, 0x7771, RZ ;  /* 0x0000777108e67816 */ /* 0x040fe400000000ff */
[C---:B----4-:R-:W-:Y:S02]  /*400b0*/  IADD3 R36, P4, R43.reuse, R154, RZ ;  /* 0x0000009a2b247210 */ /* 0x050fe40007f9e0ff */
[----:B------:R-:W0:Y:S01]  /*400c0*/  LDC R44, c[0x0][0x248] ;  /* 0x00009200ff2c7b82 */ /* 0x000e220000000800 */
[C---:B------:R-:W-:Y:S01]  /*400d0*/  PRMT R231, R8.reuse, 0x7772, RZ ;  /* 0x0000777208e77816 */ /* 0x040fe200000000ff */
[----:B--2---:R-:W-:Y:S01]  /*400e0*/  IMAD.IADD R43, R43, 0x1, R42 ;  /* 0x000000012b2b7824 */ /* 0x004fe200078e022a */
[----:B------:R-:W-:Y:S01]  /*400f0*/  PRMT R232, R8, 0x7773, RZ ;  /* 0x0000777308e87816 */ /* 0x000fe200000000ff */
[----:B------:R-:W-:Y:S01]  /*40100*/  IMAD.X R37, R45, 0x1, R155, P4 ;  /* 0x000000012d257824 */ /* 0x000fe200020e069b */
[----:B------:R-:W-:Y:S01]  /*40110*/  ISETP.LT.AND P5, PT, R245, R47, !P1 ;  /* 0x0000002ff500720c */ /* 0x000fe20004fa1270 */
[----:B------:R2:W-:Y:S02]  /*40120*/  @P3 STG.E.U8 desc[UR60][R38.64], R230 ;  /* 0x000000e626003986 */ /* 0x0005e4000c10113c */
[----:B------:R-:W4:Y:S02]  /*40130*/  LDC R47, c[0x0][0x22c] ;  /* 0x00008b00ff2f7b82 */ /* 0x000f240000000800 */
[----:B------:R-:W-:Y:S01]  /*40140*/  @P2 STG.E.U8 desc[UR60][R40.64], R231 ;  /* 0x000000e728002986 */ /* 0x000fe2000c10113c */
[----:B------:R-:W-:-:S03]  /*40150*/  SHF.R.S32.HI R45, RZ, 0x1f, R43 ;  /* 0x0000001fff2d7819 */ /* 0x000fc6000001142b */
[----:B------:R2:W-:Y:S01]  /*40160*/  @P0 STG.E.U8 desc[UR60][R36.64], R232 ;  /* 0x000000e824000986 */ /* 0x0005e2000c10113c */
[----:B-1----:R-:W-:Y:S01]  /*40170*/  ISETP.LT.AND P3, PT, R243, R49, !P1 ;  /* 0x00000031f300720c */ /* 0x002fe20004f61270 */
[----:B------:R-:W1:Y:S01]  /*40180*/  LDC R70, c[0x0][0x228] ;  /* 0x00008a00ff467b82 */ /* 0x000e620000000800 */
[----:B---3--:R-:W-:Y:S02]  /*40190*/  ISETP.LT.AND P2, PT, R241, R48, !P1 ;  /* 0x00000030f100720c */ /* 0x008fe40004f41270 */
[----:B--2---:R-:W-:-:S05]  /*401a0*/  IADD3 R38, P4, R43, R149, RZ ;  /* 0x000000952b267210 */ /* 0x004fca0007f9e0ff */
[----:B------:R-:W2:Y:S01]  /*401b0*/  LDC R48, c[0x0][0x228] ;  /* 0x00008a00ff307b82 */ /* 0x000ea20000000800 */
[----:B------:R-:W-:-:S05]  /*401c0*/  IADD3 R36, P0, R43, R67, RZ ;  /* 0x000000432b247210 */ /* 0x000fca0007f1e0ff */
[----:B------:R-:W-:Y:S01]  /*401d0*/  IMAD.X R37, R45, 0x1, R148, P0 ;  /* 0x000000012d257824 */ /* 0x000fe200000e0694 */
[----:B------:R-:W-:Y:S01]  /*401e0*/  IADD3 R40, P0, R43, R116, RZ ;  /* 0x000000742b287210 */ /* 0x000fe20007f1e0ff */
[----:B------:R-:W3:Y:S01]  /*401f0*/  LDC R49, c[0x0][0x228] ;  /* 0x00008a00ff317b82 */ /* 0x000ee20000000800 */
[C---:B------:R-:W-:Y:S01]  /*40200*/  PRMT R35, R80.reuse, 0x7770, RZ ;  /* 0x0000777050237816 */ /* 0x040fe200000000ff */
[C---:B------:R-:W-:Y:S01]  /*40210*/  IMAD.X R39, R45.reuse, 0x1, R150, P4 ;  /* 0x000000012d277824 */ /* 0x040fe200020e0696 */
[----:B------:R-:W-:Y:S01]  /*40220*/  PRMT R30, R80, 0x7771, RZ ;  /* 0x00007771501e7816 */ /* 0x000fe200000000ff */
[----:B------:R-:W-:Y:S01]  /*40230*/  IMAD.X R41, R45, 0x1, R118, P0 ;  /* 0x000000012d297824 */ /* 0x000fe200000e0676 */
[----:B------:R-:W-:Y:S02]  /*40240*/  ISETP.LT.AND P0, PT, R239, R50, !P1 ;  /* 0x00000032ef00720c */ /* 0x000fe40004f01270 */
[----:B------:R-:W-:Y:S01]  /*40250*/  IADD3 R42, P1, R43, R154, RZ ;  /* 0x0000009a2b2a7210 */ /* 0x000fe20007f3e0ff */
[----:B------:R-:W-:Y:S01]  /*40260*/  @P5 STG.E.U8 desc[UR60][R36.64], R35 ;  /* 0x0000002324005986 */ /* 0x000fe2000c10113c */
[----:B------:R-:W-:-:S02]  /*40270*/  VIADD R50, R247, 0x1a ;  /* 0x0000001af7327836 */ /* 0x000fc40000000000 */
[----:B0-----:R-:W-:Y:S01]  /*40280*/  IMAD.IADD R33, R43, 0x1, R44 ;  /* 0x000000012b217824 */ /* 0x001fe200078e022c */
[----:B------:R0:W-:Y:S01]  /*40290*/  @P3 STG.E.U8 desc[UR60][R38.64], R30 ;  /* 0x0000001e26003986 */ /* 0x0001e2000c10113c */
[----:B------:R-:W1:Y:S01]  /*402a0*/  LDC R44, c[0x0][0x22c] ;  /* 0x00008b00ff2c7b82 */ /* 0x000e620000000800 */
[----:B------:R-:W-:Y:S01]  /*402b0*/  IMAD.X R43, R45, 0x1, R155, P1 ;  /* 0x000000012d2b7824 */ /* 0x000fe200008e069b */
[----:B----4-:R-:W-:-:S06]  /*402c0*/  ISETP.GE.AND P1, PT, R50, R47, PT ;  /* 0x0000002f3200720c */ /* 0x010fcc0003f26270 */
[----:B------:R-:W4:Y:S08]  /*402d0*/  LDC R45, c[0x0][0x228] ;  /* 0x00008a00ff2d7b82 */ /* 0x000f300000000800 */
[----:B0-----:R-:W0:Y:S01]  /*402e0*/  LDC R30, c[0x0][0x248] ;  /* 0x00009200ff1e7b82 */ /* 0x001e220000000800 */
[C---:B------:R-:W-:Y:S02]  /*402f0*/  PRMT R27, R80.reuse, 0x7772, RZ ;  /* 0x00007772501b7816 */ /* 0x040fe400000000ff */
[----:B------:R-:W-:-:S05]  /*40300*/  PRMT R34, R80, 0x7773, RZ ;  /* 0x0000777350227816 */ /* 0x000fca00000000ff */
[----:B------:R-:W4:Y:S01]  /*40310*/  LDC R47, c[0x0][0x228] ;  /* 0x00008a00ff2f7b82 */ /* 0x000f220000000800 */
[----:B--2---:R-:W-:Y:S01]  /*40320*/  ISETP.LT.AND P5, PT, R245, R48, !P1 ;  /* 0x00000030f500720c */ /* 0x004fe20004fa1270 */
[----:B------:R2:W-:Y:S01]  /*40330*/  @P2 STG.E.U8 desc[UR60][R40.64], R27 ;  /* 0x0000001b28002986 */ /* 0x0005e2000c10113c */
[----:B---3--:R-:W-:Y:S02]  /*40340*/  ISETP.LT.AND P6, PT, R243, R49, !P1 ;  /* 0x00000031f300720c */ /* 0x008fe40004fc1270 */
[----:B-1----:R-:W-:Y:S01]  /*40350*/  ISETP.LT.AND P2, PT, R241, R70, !P1 ;  /* 0x00000046f100720c */ /* 0x002fe20004f41270 */
[----:B------:R1:W-:Y:S02]  /*40360*/  @P0 STG.E.U8 desc[UR60][R42.64], R34 ;  /* 0x000000222a000986 */ /* 0x0003e4000c10113c */
[----:B------:R-:W3:Y:S01]  /*40370*/  LDC R48, c[0x0][0x228] ;  /* 0x00008a00ff307b82 */ /* 0x000ee20000000800 */
[----:B------:R-:W-:Y:S02]  /*40380*/  SHF.R.S32.HI R35, RZ, 0x1f, R33 ;  /* 0x0000001fff237819 */ /* 0x000fe40000011421 */
[----:B------:R-:W-:-:S02]  /*40390*/  IADD3 R36, P0, R33, R67, RZ ;  /* 0x0000004321247210 */ /* 0x000fc40007f1e0ff */
[----:B------:R-:W-:-:S03]  /*403a0*/  IADD3 R38, P3, R33, R149, RZ ;  /* 0x0000009521267210 */ /* 0x000fc60007f7e0ff */
[----:B------:R-:W3:Y:S01]  /*403b0*/  LDC R49, c[0x0][0x228] ;  /* 0x00008a00ff317b82 */ /* 0x000ee20000000800 */
[----:B--2---:R-:W-:Y:S01]  /*403c0*/  IADD3 R40, P4, R33, R116, RZ ;  /* 0x0000007421287210 */ /* 0x004fe20007f9e0ff */
[----:B------:R-:W-:Y:S02]  /*403d0*/  VIADD R27, R247, 0x1b ;  /* 0x0000001bf71b7836 */ /* 0x000fe40000000000 */
[C---:B------:R-:W-:Y:S02]  /*403e0*/  IMAD.X R37, R35.reuse, 0x1, R148, P0 ;  /* 0x0000000123257824 */ /* 0x040fe400000e0694 */
[----:B------:R-:W-:Y:S01]  /*403f0*/  IMAD.X R39, R35, 0x1, R150, P3 ;  /* 0x0000000123277824 */ /* 0x000fe200018e0696 */
[----:B------:R-:W-:Y:S01]  /*40400*/  ISETP.GE.AND P0, PT, R27, R44, PT ;  /* 0x0000002c1b00720c */ /* 0x000fe20003f06270 */
[----:B------:R-:W-:Y:S01]  /*40410*/  IMAD.X R41, R35, 0x1, R118, P4 ;  /* 0x0000000123297824 */ /* 0x000fe200020e0676 */
[----:B------:R-:W-:Y:S01]  /*40420*/  @P5 STG.E.U8 desc[UR60][R36.64], R28 ;  /* 0x0000001c24005986 */ /* 0x000fe2000c10113c */
[----:B0-----:R-:W-:Y:S01]  /*40430*/  IMAD.IADD R27, R33, 0x1, R30 ;  /* 0x00000001211b7824 */ /* 0x001fe200078e021e */
[----:B----4-:R-:W-:Y:S01]  /*40440*/  ISETP.LT.AND P1, PT, R239, R45, !P1 ;  /* 0x0000002def00720c */ /* 0x010fe20004f21270 */
[----:B------:R-:W0:Y:S01]  /*40450*/  LDC R30, c[0x0][0x22c] ;  /* 0x00008b00ff1e7b82 */ /* 0x000e220000000800 */
[----:B------:R-:W-:Y:S01]  /*40460*/  @P6 STG.E.U8 desc[UR60][R38.64], R24 ;  /* 0x0000001826006986 */ /* 0x000fe2000c10113c */
[----:B-1----:R-:W-:-:S03]  /*40470*/  IADD3 R42, P3, R33, R154, RZ ;  /* 0x0000009a212a7210 */ /* 0x002fc60007f7e0ff */
[----:B------:R1:W-:Y:S01]  /*40480*/  @P2 STG.E.U8 desc[UR60][R40.64], R229 ;  /* 0x000000e528002986 */ /* 0x0003e2000c10113c */
[----:B------:R-:W-:Y:S02]  /*40490*/  ISETP.LT.AND P2, PT, R245, R47, !P0 ;  /* 0x0000002ff500720c */ /* 0x000fe40004741270 */
[----:B------:R-:W2:Y:S01]  /*404a0*/  LDC R45, c[0x0][0x228] ;  /* 0x00008a00ff2d7b82 */ /* 0x000ea20000000800 */
[----:B------:R-:W-:-:S07]  /*404b0*/  IMAD.X R43, R35, 0x1, R155, P3 ;  /* 0x00000001232b7824 */ /* 0x000fce00018e069b */
[----:B------:R-:W4:Y:S01]  /*404c0*/  LDC R44, c[0x0][0x248] ;  /* 0x00009200ff2c7b82 */ /* 0x000f220000000800 */
[----:B------:R-:W-:-:S07]  /*404d0*/  SHF.R.S32.HI R33, RZ, 0x1f, R27 ;  /* 0x0000001fff217819 */ /* 0x000fce000001141b */
[----:B------:R-:W4:Y:S01]  /*404e0*/  LDC R47, c[0x0][0x228] ;  /* 0x00008a00ff2f7b82 */ /* 0x000f220000000800 */
[----:B------:R-:W-:-:S07]  /*404f0*/  IADD3 R34, P5, R27, R67, RZ ;  /* 0x000000431b227210 */ /* 0x000fce0007fbe0ff */
[----:B-1----:R-:W1:Y:S01]  /*40500*/  LDC R40, c[0x0][0x228] ;  /* 0x00008a00ff287b82 */ /* 0x002e620000000800 */
[----:B---3--:R-:W-:Y:S01]  /*40510*/  ISETP.LT.AND P4, PT, R243, R48, !P0 ;  /* 0x00000030f300720c */ /* 0x008fe20004781270 */
[----:B------:R3:W-:Y:S01]  /*40520*/  @P1 STG.E.U8 desc[UR60][R42.64], R233 ;  /* 0x000000e92a001986 */ /* 0x0007e2000c10113c */
[----:B------:R-:W-:Y:S02]  /*40530*/  ISETP.LT.AND P3, PT, R241, R49, !P0 ;  /* 0x00000031f100720c */ /* 0x000fe40004761270 */
[----:B------:R-:W-:Y:S01]  /*40540*/  IADD3 R38, P1, R27, R149, RZ ;  /* 0x000000951b267210 */ /* 0x000fe20007f3e0ff */
[----:B------:R-:W-:Y:S02]  /*40550*/  IMAD.X R35, R33, 0x1, R148, P5 ;  /* 0x0000000121237824 */ /* 0x000fe400028e0694 */
[----:B------:R-:W1:Y:S01]  /*40560*/  LDC R41, c[0x0][0x228] ;  /* 0x00008a00ff297b82 */ /* 0x000e620000000800 */
[----:B------:R-:W-:Y:S01]  /*40570*/  IADD3 R36, P5, R27, R116, RZ ;  /* 0x000000741b247210 */ /* 0x000fe20007fbe0ff */
[----:B------:R-:W-:Y:S01]  /*40580*/  IMAD.X R39, R33, 0x1, R150, P1 ;  /* 0x0000000121277824 */ /* 0x000fe200008e0696 */
[----:B------:R-:W-:Y:S01]  /*40590*/  PRMT R29, R81, 0x7770, RZ ;  /* 0x00007770511d7816 */ /* 0x000fe200000000ff */
[----:B------:R-:W-:Y:S01]  /*405a0*/  VIADD R49, R247, 0x1c ;  /* 0x0000001cf7317836 */ /* 0x000fe20000000000 */
[----:B------:R-:W-:Y:S01]  /*405b0*/  PRMT R32, R81, 0x7771, RZ ;  /* 0x0000777151207816 */ /* 0x000fe200000000ff */
[----:B------:R-:W-:Y:S01]  /*405c0*/  IMAD.X R37, R33, 0x1, R118, P5 ;  /* 0x0000000121257824 */ /* 0x000fe200028e0676 */
[----:B------:R-:W-:Y:S01]  /*405d0*/  PRMT R31, R81, 0x7772, RZ ;  /* 0x00007772511f7816 */ /* 0x000fe200000000ff */
[----:B------:R1:W-:Y:S01]  /*405e0*/  @P2 STG.E.U8 desc[UR60][R34.64], R29 ;  /* 0x0000001d22002986 */ /* 0x0003e2000c10113c */
[----:B0-----:R-:W-:Y:S01]  /*405f0*/  ISETP.GE.AND P1, PT, R49, R30, PT ;  /* 0x0000001e3100720c */ /* 0x001fe20003f26270 */
[----:B------:R-:W0:Y:S01]  /*40600*/  LDC R48, c[0x0][0x228] ;  /* 0x00008a00ff307b82 */ /* 0x000e220000000800 */
[----:B--2---:R-:W-:Y:S01]  /*40610*/  ISETP.LT.AND P0, PT, R239, R45, !P0 ;  /* 0x0000002def00720c */ /* 0x004fe20004701270 */
[----:B------:R2:W-:Y:S01]  /*40620*/  @P4 STG.E.U8 desc[UR60][R38.64], R32 ;  /* 0x0000002026004986 */ /* 0x0005e2000c10113c */
[C---:B------:R-:W-:Y:S01]  /*40630*/  IADD3 R28, P4, R27.reuse, R154, RZ ;  /* 0x0000009a1b1c7210 */ /* 0x040fe20007f9e0ff */
[----:B----4-:R-:W-:-:S02]  /*40640*/  IMAD.IADD R24, R27, 0x1, R44 ;  /* 0x000000011b187824 */ /* 0x010fc400078e022c */
[----:B------:R4:W-:Y:S01]  /*40650*/  @P3 STG.E.U8 desc[UR60][R36.64], R31 ;  /* 0x0000001f24003986 */ /* 0x0009e2000c10113c */
[----:B------:R-:W-:Y:S01]  /*40660*/  ISETP.LT.AND P3, PT, R245, R47, !P1 ;  /* 0x0000002ff500720c */ /* 0x000fe20004f61270 */
[----:B---3--:R-:W3:Y:S01]  /*40670*/  LDC R42, c[0x0][0x228] ;  /* 0x00008a00ff2a7b82 */ /* 0x008ee20000000800 */
[----:B-1----:R-:W-:Y:S01]  /*40680*/  ISETP.LT.AND P2, PT, R243, R40, !P1 ;  /* 0x00000028f300720c */ /* 0x002fe20004f41270 */
[----:B------:R-:W-:Y:S01]  /*40690*/  IMAD.X R29, R33, 0x1, R155, P4 ;  /* 0x00000001211d7824 */ /* 0x000fe200020e069b */
[----:B------:R-:W-:Y:S02]  /*406a0*/  SHF.R.S32.HI R27, RZ, 0x1f, R24 ;  /* 0x0000001fff1b7819 */ /* 0x000fe40000011418 */
[----:B--2---:R-:W-:-:S03]  /*406b0*/  IADD3 R32, P4, R24, R67, RZ ;  /* 0x0000004318207210 */ /* 0x004fc60007f9e0ff */
[----:B------:R-:W1:Y:S01]  /*406c0*/  LDC R40, c[0x0][0x22c] ;  /* 0x00008b00ff287b82 */ /* 0x000e620000000800 */
[----:B------:R-:W-:Y:S01]  /*406d0*/  PRMT R25, R81, 0x7773, RZ ;  /* 0x0000777351197816 */ /* 0x000fe200000000ff */
[----:B------:R-:W-:-:S06]  /*406e0*/  IMAD.X R33, R27, 0x1, R148, P4 ;  /* 0x000000011b217824 */ /* 0x000fcc00020e0694 */
[----:B------:R-:W2:Y:S01]  /*406f0*/  LDC R39, c[0x0][0x248] ;  /* 0x00009200ff277b82 */ /* 0x000ea20000000800 */
[----:B------:R0:W-:Y:S01]  /*40700*/  @P0 STG.E.U8 desc[UR60][R28.64], R25 ;  /* 0x000000191c000986 */ /* 0x0001e2000c10113c */
[----:B------:R-:W-:-:S06]  /*40710*/  ISETP.LT.AND P0, PT, R241, R41, !P1 ;  /* 0x00000029f100720c */ /* 0x000fcc0004f01270 */
[----:B------:R-:W3:Y:S01]  /*40720*/  LDC R38, c[0x0][0x228] ;  /* 0x00008a00ff267b82 */ /* 0x000ee20000000800 */
[C---:B------:R-:W-:Y:S01]  /*40730*/  IADD3 R30, P4, R24.reuse, R149, RZ ;  /* 0x00000095181e7210 */ /* 0x040fe20007f9e0ff */
[----:B------:R1:W-:Y:S01]  /*40740*/  @P3 STG.E.U8 desc[UR60][R32.64], R23 ;  /* 0x0000001720003986 */ /* 0x0003e2000c10113c */
[----:B------:R-:W-:-:S03]  /*40750*/  IADD3 R34, P3, R24, R116, RZ ;  /* 0x0000007418227210 */ /* 0x000fc60007f7e0ff */
[C---:B----4-:R-:W-:Y:S02]  /*40760*/  IMAD.X R31, R27.reuse, 0x1, R150, P4 ;  /* 0x000000011b1f7824 */ /* 0x050fe400020e0696 */
[----:B------:R-:W4:Y:S01]  /*40770*/  LDC R41, c[0x0][0x228] ;  /* 0x00008a00ff297b82 */ /* 0x000f220000000800 */
[----:B------:R-:W-:Y:S02]  /*40780*/  IMAD.X R35, R27, 0x1, R118, P3 ;  /* 0x000000011b237824 */ /* 0x000fe400018e0676 */
[----:B0-----:R-:W-:Y:S01]  /*40790*/  VIADD R25, R247, 0x1d ;  /* 0x0000001df7197836 */ /* 0x001fe20000000000 */
[----:B------:R-:W-:-:S04]  /*407a0*/  ISETP.LT.AND P1, PT, R239, R48, !P1 ;  /* 0x00000030ef00720c */ /* 0x000fc80004f21270 */
[----:B------:R-:W0:Y:S01]  /*407b0*/  LDC R43, c[0x0][0x228] ;  /* 0x00008a00ff2b7b82 */ /* 0x000e220000000800 */
[----:B------:R3:W-:Y:S01]  /*407c0*/  @P2 STG.E.U8 desc[UR60][R30.64], R9 ;  /* 0x000000091e002986 */ /* 0x0007e2000c10113c */
[----:B------:R-:W-:-:S03]  /*407d0*/  IADD3 R36, P4, R24, R154, RZ ;  /* 0x0000009a18247210 */ /* 0x000fc60007f9e0ff */
[----:B------:R3:W-:Y:S01]  /*407e0*/  @P0 STG.E.U8 desc[UR60][R34.64], R15 ;  /* 0x0000000f22000986 */ /* 0x0007e2000c10113c */
[----:B-1----:R-:W-:Y:S02]  /*407f0*/  ISETP.GE.AND P0, PT, R25, R40, PT ;  /* 0x000000281900720c */ /* 0x002fe40003f06270 */
[----:B------:R-:W1:Y:S01]  /*40800*/  LDC R32, c[0x0][0x248] ;  /* 0x00009200ff207b82 */ /* 0x000e620000000800 */
[----:B--2---:R-:W-:Y:S01]  /*40810*/  IMAD.IADD R23, R24, 0x1, R39 ;  /* 0x0000000118177824 */ /* 0x004fe200078e0227 */
[----:B---3--:R-:W-:Y:S01]  /*40820*/  ISETP.LT.AND P2, PT, R245, R38, !P0 ;  /* 0x00000026f500720c */ /* 0x008fe20004741270 */
[----:B------:R-:W-:-:S05]  /*40830*/  IMAD.X R37, R27, 0x1, R155, P4 ;  /* 0x000000011b257824 */ /* 0x000fca00020e069b */
[----:B------:R-:W2:Y:S01]  /*40840*/  LDC R33, c[0x0][0x22c] ;  /* 0x00008b00ff217b82 */ /* 0x000ea20000000800 */
[----:B------:R-:W-:Y:S02]  /*40850*/  SHF.R.S32.HI R9, RZ, 0x1f, R23 ;  /* 0x0000001fff097819 */ /* 0x000fe40000011417 */
[----:B------:R-:W-:-:S05]  /*40860*/  IADD3 R24, P4, R23, R67, RZ ;  /* 0x0000004317187210 */ /* 0x000fca0007f9e0ff */
[----:B------:R-:W3:Y:S01]  /*40870*/  LDC R38, c[0x0][0x228] ;  /* 0x00008a00ff267b82 */ /* 0x000ee20000000800 */
[----:B------:R0:W-:Y:S01]  /*40880*/  @P1 STG.E.U8 desc[UR60][R36.64], R26 ;  /* 0x0000001a24001986 */ /* 0x0001e2000c10113c */
[----:B------:R-:W-:Y:S01]  /*40890*/  ISETP.LT.AND P1, PT, R243, R42, !P0 ;  /* 0x0000002af300720c */ /* 0x000fe20004721270 */
[----:B------:R-:W-:-:S05]  /*408a0*/  IMAD.X R25, R9, 0x1, R148, P4 ;  /* 0x0000000109197824 */ /* 0x000fca00020e0694 */
[----:B------:R-:W3:Y:S01]  /*408b0*/  LDC R15, c[0x0][0x228] ;  /* 0x00008a00ff0f7b82 */ /* 0x000ee20000000800 */
[----:B------:R-:W-:Y:S02]  /*408c0*/  PRMT R20, R82, 0x7770, RZ ;  /* 0x0000777052147816 */ /* 0x000fe400000000ff */
[----:B------:R-:W-:Y:S02]  /*408d0*/  IADD3 R28, P3, R23, R149, RZ ;  /* 0x00000095171c7210 */ /* 0x000fe40007f7e0ff */
[----:B----4-:R-:W-:Y:S01]  /*408e0*/  ISETP.LT.AND P4, PT, R241, R41, !P0 ;  /* 0x00000029f100720c */ /* 0x010fe20004781270 */
[----:B------:R4:W-:Y:S02]  /*408f0*/  @P2 STG.E.U8 desc[UR60][R24.64], R20 ;  /* 0x0000001418002986 */ /* 0x0009e4000c10113c */
[----:B------:R-:W4:Y:S01]  /*40900*/  LDC R34, c[0x0][0x228] ;  /* 0x00008a00ff227b82 */ /* 0x000f220000000800 */
[----:B0-----:R-:W-:Y:S01]  /*40910*/  ISETP.LT.AND P0, PT, R239, R43, !P0 ;  /* 0x0000002bef00720c */ /* 0x001fe20004701270 */
[----:B------:R-:W-:Y:S01]  /*40920*/  IMAD.X R29, R9, 0x1, R150, P3 ;  /* 0x00000001091d7824 */ /* 0x000fe200018e0696 */
[----:B------:R-:W-:-:S02]  /*40930*/  IADD3 R26, P5, R23, R116, RZ ;  /* 0x00000074171a7210 */ /* 0x000fc40007fbe0ff */
[----:B------:R-:W-:-:S03]  /*40940*/  IADD3 R30, P2, R23, R154, RZ ;  /* 0x0000009a171e7210 */ /* 0x000fc60007f5e0ff */
[----:B------:R-:W0:Y:S01]  /*40950*/  LDC R35, c[0x0][0x228] ;  /* 0x00008a00ff237b82 */ /* 0x000e220000000800 */
[C---:B------:R-:W-:Y:S01]  /*40960*/  PRMT R19, R82.reuse, 0x7771, RZ ;  /* 0x0000777152137816 */ /* 0x040fe200000000ff */
[----:B------:R-:W-:Y:S01]  /*40970*/  VIADD R36, R247, 0x1e ;  /* 0x0000001ef7247836 */ /* 0x000fe20000000000 */
[----:B------:R-:W-:Y:S01]  /*40980*/  PRMT R21, R82, 0x7772, RZ ;  /* 0x0000777252157816 */ /* 0x000fe200000000ff */
[C---:B------:R-:W-:Y:S02]  /*40990*/  IMAD.X R27, R9.reuse, 0x1, R118, P5 ;  /* 0x00000001091b7824 */ /* 0x040fe400028e0676 */
[----:B------:R-:W-:Y:S01]  /*409a0*/  IMAD.X R31, R9, 0x1, R155, P2 ;  /* 0x00000001091f7824 */ /* 0x000fe200010e069b */
[----:B------:R4:W-:Y:S01]  /*409b0*/  @P1 STG.E.U8 desc[UR60][R28.64], R19 ;  /* 0x000000131c001986 */ /* 0x0009e2000c10113c */
[----:B-1----:R-:W-:Y:S01]  /*409c0*/  IMAD.IADD R9, R23, 0x1, R32 ;  /* 0x0000000117097824 */ /* 0x002fe200078e0220 */
[----:B--2---:R-:W-:Y:S01]  /*409d0*/  ISETP.GE.AND P1, PT, R36, R33, PT ;  /* 0x000000212400720c */ /* 0x004fe20003f26270 */
[----:B------:R-:W1:Y:S01]  /*409e0*/  LDC R32, c[0x0][0x248] ;  /* 0x00009200ff207b82 */ /* 0x000e620000000800 */
[----:B------:R-:W-:Y:S01]  /*409f0*/  PRMT R22, R82, 0x7773, RZ ;  /* 0x0000777352167816 */ /* 0x000fe200000000ff */
[----:B------:R-:W-:Y:S01]  /*40a00*/  @P4 STG.E.U8 desc[UR60][R26.64], R21 ;  /* 0x000000151a004986 */ /* 0x000fe2000c10113c */
[----:B---3--:R-:W-:-:S02]  /*40a10*/  ISETP.LT.AND P4, PT, R245, R38, !P1 ;  /* 0x00000026f500720c */ /* 0x008fc40004f81270 */
[----:B------:R-:W-:-:S03]  /*40a20*/  ISETP.LT.AND P3, PT, R243, R15, !P1 ;  /* 0x0000000ff300720c */ /* 0x000fc60004f61270 */
[----:B------:R-:W2:Y:S01]  /*40a30*/  LDC R33, c[0x0][0x22c] ;  /* 0x00008b00ff217b82 */ /* 0x000ea20000000800 */
[----:B------:R3:W-:Y:S01]  /*40a40*/  @P0 STG.E.U8 desc[UR60][R30.64], R22 ;  /* 0x000000161e000986 */ /* 0x0007e2000c10113c */
[----:B------:R-:W-:Y:S02]  /*40a50*/  SHF.R.S32.HI R15, RZ, 0x1f, R9 ;  /* 0x0000001fff0f7819 */ /* 0x000fe40000011409 */
[----:B----4-:R-:W-:-:S04]  /*40a60*/  IADD3 R24, P0, R9, R67, RZ ;  /* 0x0000004309187210 */ /* 0x010fc80007f1e0ff */
[----:B------:R-:W4:Y:S01]  /*40a70*/  LDC R19, c[0x0][0x228] ;  /* 0x00008a00ff137b82 */ /* 0x000f220000000800 */
[----:B------:R-:W-:Y:S01]  /*40a80*/  PRMT R18, R11, 0x7773, RZ ;  /* 0x000077730b127816 */ /* 0x000fe200000000ff */
[----:B------:R-:W-:Y:S01]  /*40a90*/  IMAD.X R25, R15, 0x1, R148, P0 ;  /* 0x000000010f197824 */ /* 0x000fe200000e0694 */
[C---:B------:R-:W-:Y:S02]  /*40aa0*/  PRMT R16, R11.reuse, 0x7772, RZ ;  /* 0x000077720b107816 */ /* 0x040fe400000000ff */
[C---:B------:R-:W-:Y:S02]  /*40ab0*/  PRMT R17, R11.reuse, 0x7771, RZ ;  /* 0x000077710b117816 */ /* 0x040fe400000000ff */
[----:B------:R-:W-:Y:S01]  /*40ac0*/  PRMT R11, R11, 0x7770, RZ ;  /* 0x000077700b0b7816 */ /* 0x000fe200000000ff */
[----:B------:R-:W4:Y:S01]  /*40ad0*/  LDC R28, c[0x0][0x228] ;  /* 0x00008a00ff1c7b82 */ /* 0x000f220000000800 */
[----:B------:R-:W-:Y:S02]  /*40ae0*/  ISETP.LT.AND P2, PT, R241, R34, !P1 ;  /* 0x00000022f100720c */ /* 0x000fe40004f41270 */
[----:B0-----:R-:W-:Y:S01]  /*40af0*/  ISETP.LT.AND P0, PT, R239, R35, !P1 ;  /* 0x00000023ef00720c */ /* 0x001fe20004f01270 */
[----:B------:R0:W-:Y:S01]  /*40b00*/  @P4 STG.E.U8 desc[UR60][R24.64], R11 ;  /* 0x0000000b18004986 */ /* 0x0001e2000c10113c */
[----:B------:R-:W-:-:S02]  /*40b10*/  IADD3 R20, P5, R9, R149, RZ ;  /* 0x0000009509147210 */ /* 0x000fc40007fbe0ff */
[C---:B---3--:R-:W-:Y:S01]  /*40b20*/  IADD3 R22, P1, R9.reuse, R116, RZ ;  /* 0x0000007409167210 */ /* 0x048fe20007f3e0ff */
[----:B------:R-:W3:Y:S01]  /*40b30*/  LDC R29, c[0x0][0x228] ;  /* 0x00008a00ff1d7b82 */ /* 0x000ee20000000800 */
[----:B------:R-:W-:Y:S01]  /*40b40*/  IADD3 R26, P4, R9, R154, RZ ;  /* 0x0000009a091a7210 */ /* 0x000fe20007f9e0ff */
[----:B------:R-:W-:-:S06]  /*40b50*/  IMAD.X R21, R15, 0x1, R150, P5 ;  /* 0x000000010f157824 */ /* 0x000fcc00028e0696 */
[----:B------:R-:W3:Y:S01]  /*40b60*/  LDC R30, c[0x0][0x228] ;  /* 0x00008a00ff1e7b82 */ /* 0x000ee20000000800 */
[----:B------:R-:W-:Y:S02]  /*40b70*/  IMAD.X R23, R15, 0x1, R118, P1 ;  /* 0x000000010f177824 */ /* 0x000fe400008e0676 */
[----:B------:R-:W-:-:S05]  /*40b80*/  VIADD R34, R247, 0x1f ;  /* 0x0000001ff7227836 */ /* 0x000fca0000000000 */
[----:B0-----:R-:W0:Y:S01]  /*40b90*/  LDC R24, c[0x0][0x248] ;  /* 0x00009200ff187b82 */ /* 0x001e220000000800 */
[----:B------:R-:W-:Y:S02]  /*40ba0*/  IMAD.X R27, R15, 0x1, R155, P4 ;  /* 0x000000010f1b7824 */ /* 0x000fe400020e069b */
[----:B-1----:R-:W-:Y:S01]  /*40bb0*/  IMAD.IADD R9, R9, 0x1, R32 ;  /* 0x0000000109097824 */ /* 0x002fe200078e0220 */
[----:B------:R1:W-:Y:S01]  /*40bc0*/  @P3 STG.E.U8 desc[UR60][R20.64], R17 ;  /* 0x0000001114003986 */ /* 0x0003e2000c10113c */
[----:B--2---:R-:W-:-:S03]  /*40bd0*/  ISETP.GE.AND P1, PT, R34, R33, PT ;  /* 0x000000212200720c */ /* 0x004fc60003f26270 */
[----:B------:R-:W-:Y:S01]  /*40be0*/  @P2 STG.E.U8 desc[UR60][R22.64], R16 ;  /* 0x0000001016002986 */ /* 0x000fe2000c10113c */
[----:B------:R-:W2:Y:S01]  /*40bf0*/  LDC R15, c[0x0][0x22c] ;  /* 0x00008b00ff0f7b82 */ /* 0x000ea20000000800 */
[----:B------:R-:W-:Y:S02]  /*40c00*/  SHF.R.S32.HI R11, RZ, 0x1f, R9 ;  /* 0x0000001fff0b7819 */ /* 0x000fe40000011409 */
[----:B------:R3:W-:Y:S01]  /*40c10*/  @P0 STG.E.U8 desc[UR60][R26.64], R18 ;  /* 0x000000121a000986 */ /* 0x0007e2000c10113c */
[----:B----4-:R-:W-:Y:S02]  /*40c20*/  ISETP.LT.AND P5, PT, R245, R19, !P1 ;  /* 0x00000013f500720c */ /* 0x010fe40004fa1270 */
[----:B-1----:R-:W-:Y:S02]  /*40c30*/  IADD3 R20, P0, R9, R67, RZ ;  /* 0x0000004309147210 */ /* 0x002fe40007f1e0ff */
[----:B------:R-:W1:Y:S03]  /*40c40*/  LDC R25, c[0x0][0x228] ;  /* 0x00008a00ff197b82 */ /* 0x000e660000000800 */
[----:B------:R-:W-:Y:S01]  /*40c50*/  IMAD.X R21, R11, 0x1, R148, P0 ;  /* 0x000000010b157824 */ /* 0x000fe200000e0694 */
[----:B---3--:R-:W-:-:S04]  /*40c60*/  IADD3 R18, P0, R9, R116, RZ ;  /* 0x0000007409127210 */ /* 0x008fc80007f1e0ff */
[----:B------:R-:W3:Y:S01]  /*40c70*/  LDC R26, c[0x0][0x228] ;  /* 0x00008a00ff1a7b82 */ /* 0x000ee20000000800 */
[----:B------:R-:W-:Y:S02]  /*40c80*/  ISETP.LT.AND P3, PT, R243, R28, !P1 ;  /* 0x0000001cf300720c */ /* 0x000fe40004f61270 */
[----:B------:R-:W-:Y:S01]  /*40c90*/  ISETP.LT.AND P2, PT, R241, R29, !P1 ;  /* 0x0000001df100720c */ /* 0x000fe20004f41270 */
[----:B------:R-:W-:Y:S01]  /*40ca0*/  IMAD.X R19, R11, 0x1, R118, P0 ;  /* 0x000000010b137824 */ /* 0x000fe200000e0676 */
[----:B------:R-:W-:Y:S02]  /*40cb0*/  ISETP.LT.AND P0, PT, R239, R30, !P1 ;  /* 0x0000001eef00720c */ /* 0x000fe40004f01270 */
[C---:B------:R-:W-:Y:S01]  /*40cc0*/  IADD3 R16, P4, R9.reuse, R149, RZ ;  /* 0x0000009509107210 */ /* 0x040fe20007f9e0ff */
[----:B------:R-:W4:Y:S01]  /*40cd0*/  LDC R27, c[0x0][0x228] ;  /* 0x00008a00ff1b7b82 */ /* 0x000f220000000800 */
[C---:B------:R-:W-:Y:S01]  /*40ce0*/  IADD3 R22, P1, R9.reuse, R154, RZ ;  /* 0x0000009a09167210 */ /* 0x040fe20007f3e0ff */
[----:B0-----:R-:W-:Y:S01]  /*40cf0*/  IMAD.IADD R9, R9, 0x1, R24 ;  /* 0x0000000109097824 */ /* 0x001fe200078e0218 */
[----:B------:R0:W-:Y:S01]  /*40d00*/  @P5 STG.E.U8 desc[UR60][R20.64], R14 ;  /* 0x0000000e14005986 */ /* 0x0001e2000c10113c */
[----:B------:R-:W-:-:S04]  /*40d10*/  VIADD R28, R247, 0x20 ;  /* 0x00000020f71c7836 */ /* 0x000fc80000000000 */
[----:B------:R-:W4:Y:S01]  /*40d20*/  LDC R24, c[0x0][0x22c] ;  /* 0x00008b00ff187b82 */ /* 0x000f220000000800 */
[----:B------:R-:W-:-:S07]  /*40d30*/  IMAD.X R17, R11, 0x1, R150, P4 ;  /* 0x000000010b117824 */ /* 0x000fce00020e0696 */
[----:B0-----:R-:W0:Y:S01]  /*40d40*/  LDC R20, c[0x0][0x248] ;  /* 0x00009200ff147b82 */ /* 0x001e220000000800 */
[----:B------:R-:W-:Y:S01]  /*40d50*/  IMAD.X R23, R11, 0x1, R155, P1 ;  /* 0x000000010b177824 */ /* 0x000fe200008e069b */
[----:B--2---:R-:W-:-:S06]  /*40d60*/  ISETP.GE.AND P1, PT, R28, R15, PT ;  /* 0x0000000f1c00720c */ /* 0x004fcc0003f26270 */
[----:B------:R-:W2:Y:S01]  /*40d70*/  LDC R21, c[0x0][0x228] ;  /* 0x00008a00ff157b82 */ /* 0x000ea20000000800 */
[----:B------:R-:W-:Y:S01]  /*40d80*/  @P3 STG.E.U8 desc[UR60][R16.64], R10 ;  /* 0x0000000a10003986 */ /* 0x000fe2000c10113c */
[----:B-1----:R-:W-:-:S03]  /*40d90*/  ISETP.LT.AND P5, PT, R245, R25, !P1 ;  /* 0x00000019f500720c */ /* 0x002fc60004fa1270 */
[----:B------:R1:W-:Y:S03]  /*40da0*/  @P2 STG.E.U8 desc[UR60][R18.64], R5 ;  /* 0x0000000512002986 */ /* 0x0003e6000c10113c */
[----:B------:R-:W2:Y:S01]  /*40db0*/  LDC R28, c[0x0][0x228] ;  /* 0x00008a00ff1c7b82 */ /* 0x000ea20000000800 */
[----:B------:R3:W-:Y:S07]  /*40dc0*/  @P0 STG.E.U8 desc[UR60][R22.64], R12 ;  /* 0x0000000c16000986 */ /* 0x0007ee000c10113c */
[----:B------:R-:W2:Y:S01]  /*40dd0*/  LDC R25, c[0x0][0x228] ;  /* 0x00008a00ff197b82 */ /* 0x000ea20000000800 */
[----:B-1----:R-:W-:Y:S01]  /*40de0*/  SHF.R.S32.HI R19, RZ, 0x1f, R9 ;  /* 0x0000001fff137819 */ /* 0x002fe20000011409 */
[----:B------:R-:W-:Y:S01]  /*40df0*/  VIADD R5, R247, 0x21 ;  /* 0x00000021f7057836 */ /* 0x000fe20000000000 */
[----:B------:R-:W-:-:S05]  /*40e00*/  IADD3 R10, P0, R9, R67, RZ ;  /* 0x00000043090a7210 */ /* 0x000fca0007f1e0ff */
[----:B---3--:R-:W1:Y:S01]  /*40e10*/  LDC R12, c[0x0][0x228] ;  /* 0x00008a00ff0c7b82 */ /* 0x008e620000000800 */
[----:B------:R-:W-:Y:S01]  /*40e20*/  ISETP.LT.AND P6, PT, R243, R26, !P1 ;  /* 0x0000001af300720c */ /* 0x000fe20004fc1270 */
[----:B------:R-:W-:Y:S01]  /*40e30*/  IMAD.X R11, R19, 0x1, R148, P0 ;  /* 0x00000001130b7824 */ /* 0x000fe200000e0694 */
[----:B----4-:R-:W-:Y:S02]  /*40e40*/  ISETP.LT.AND P2, PT, R241, R27, !P1 ;  /* 0x0000001bf100720c */ /* 0x010fe40004f41270 */
[----:B------:R-:W-:Y:S02]  /*40e50*/  IADD3 R14, P3, R9, R149, RZ ;  /* 0x00000095090e7210 */ /* 0x000fe40007f7e0ff */
[----:B------:R-:W-:Y:S01]  /*40e60*/  PRMT R6, R76, 0x7770, RZ ;  /* 0x000077704c067816 */ /* 0x000fe200000000ff */
[----:B------:R-:W3:Y:S01]  /*40e70*/  LDC R22, c[0x0][0x248] ;  /* 0x00009200ff167b82 */ /* 0x000ee20000000800 */
[----:B------:R-:W-:Y:S01]  /*40e80*/  ISETP.GE.AND P0, PT, R5, R24, PT ;  /* 0x000000180500720c */ /* 0x000fe20003f06270 */
[C---:B0-----:R-:W-:Y:S01]  /*40e90*/  IMAD.IADD R5, R9.reuse, 0x1, R20 ;  /* 0x0000000109057824 */ /* 0x041fe200078e0214 */
[----:B------:R-:W-:-:S02]  /*40ea0*/  IADD3 R16, P4, R9, R116, RZ ;  /* 0x0000007409107210 */ /* 0x000fc40007f9e0ff */
[----:B--2---:R-:W-:Y:S01]  /*40eb0*/  ISETP.LT.AND P1, PT, R239, R21, !P1 ;  /* 0x00000015ef00720c */ /* 0x004fe20004f21270 */
[----:B------:R-:W-:Y:S02]  /*40ec0*/  IMAD.X R15, R19, 0x1, R150, P3 ;  /* 0x00000001130f7824 */ /* 0x000fe400018e0696 */
[----:B------:R-:W0:Y:S01]  /*40ed0*/  LDC R20, c[0x0][0x22c] ;  /* 0x00008b00ff147b82 */ /* 0x000e220000000800 */
[C---:B------:R-:W-:Y:S01]  /*40ee0*/  PRMT R3, R76.reuse, 0x7771, RZ ;  /* 0x000077714c037816 */ /* 0x040fe200000000ff */
[----:B------:R2:W-:Y:S01]  /*40ef0*/  @P5 STG.E.U8 desc[UR60][R10.64], R6 ;  /* 0x000000060a005986 */ /* 0x0005e2000c10113c */
[----:B------:R-:W-:Y:S01]  /*40f00*/  IADD3 R18, P3, R9, R154, RZ ;  /* 0x0000009a09127210 */ /* 0x000fe20007f7e0ff */
[----:B------:R-:W-:Y:S01]  /*40f10*/  IMAD.X R17, R19, 0x1, R118, P4 ;  /* 0x0000000113117824 */ /* 0x000fe200020e0676 */
[----:B------:R-:W-:-:S03]  /*40f20*/  PRMT R13, R76, 0x7772, RZ ;  /* 0x000077724c0d7816 */ /* 0x000fc600000000ff */
[----:B------:R-:W4:Y:S01]  /*40f30*/  LDC R21, c[0x0][0x228] ;  /* 0x00008a00ff157b82 */ /* 0x000f220000000800 */
[----:B------:R-:W-:Y:S01]  /*40f40*/  PRMT R8, R76, 0x7773, RZ ;  /* 0x000077734c087816 */ /* 0x000fe200000000ff */
[----:B------:R1:W-:Y:S01]  /*40f50*/  @P6 STG.E.U8 desc[UR60][R14.64], R3 ;  /* 0x000000030e006986 */ /* 0x0003e2000c10113c */
[----:B------:R-:W-:-:S05]  /*40f60*/  IMAD.X R19, R19, 0x1, R155, P3 ;  /* 0x0000000113137824 */ /* 0x000fca00018e069b */
[----:B--2---:R-:W2:Y:S01]  /*40f70*/  LDC R6, c[0x0][0x228] ;  /* 0x00008a00ff067b82 */ /* 0x004ea20000000800 */
[----:B------:R3:W-:Y:S01]  /*40f80*/  @P2 STG.E.U8 desc[UR60][R16.64], R13 ;  /* 0x0000000d10002986 */ /* 0x0007e2000c10113c */
[----:B------:R-:W-:Y:S02]  /*40f90*/  ISETP.LT.AND P2, PT, R245, R28, !P0 ;  /* 0x0000001cf500720c */ /* 0x000fe40004741270 */
[----:B------:R-:W-:Y:S02]  /*40fa0*/  SHF.R.S32.HI R9, RZ, 0x1f, R5 ;  /* 0x0000001fff097819 */ /* 0x000fe40000011405 */
[----:B------:R-:W-:Y:S02]  /*40fb0*/  IADD3 R10, P5, R5, R67, RZ ;  /* 0x00000043050a7210 */ /* 0x000fe40007fbe0ff */
[----:B------:R-:W-:Y:S01]  /*40fc0*/  ISETP.LT.AND P4, PT, R243, R25, !P0 ;  /* 0x00000019f300720c */ /* 0x000fe20004781270 */
[----:B------:R4:W-:Y:S01]  /*40fd0*/  @P1 STG.E.U8 desc[UR60][R18.64], R8 ;  /* 0x0000000812001986 */ /* 0x0009e2000c10113c */
[----:B-1----:R-:W-:Y:S01]  /*40fe0*/  ISETP.LT.AND P3, PT, R241, R12, !P0 ;  /* 0x0000000cf100720c */ /* 0x002fe20004761270 */
[----:B------:R-:W1:Y:S01]  /*40ff0*/  LDC R23, c[0x0][0x228] ;  /* 0x00008a00ff177b82 */ /* 0x000e620000000800 */
[----:B------:R-:W-:Y:S01]  /*41000*/  IADD3 R12, P1, R5, R149, RZ ;  /* 0x00000095050c7210 */ /* 0x000fe20007f3e0ff */
[----:B------:R-:W-:Y:S01]  /*41010*/  IMAD.X R11, R9, 0x1, R148, P5 ;  /* 0x00000001090b7824 */ /* 0x000fe200028e0694 */
[----:B------:R-:W-:-:S05]  /*41020*/  IADD3 R14, P5, R5, R116, RZ ;  /* 0x00000074050e7210 */ /* 0x000fca0007fbe0ff */
[----:B---3--:R-:W3:Y:S01]  /*41030*/  LDC R16, c[0x0][0x228] ;  /* 0x00008a00ff107b82 */ /* 0x008ee20000000800 */
[----:B------:R-:W-:Y:S02]  /*41040*/  IMAD.X R13, R9, 0x1, R150, P1 ;  /* 0x00000001090d7824 */ /* 0x000fe400008e0696 */
[----:B------:R-:W-:-:S05]  /*41050*/  VIADD R3, R247, 0x22 ;  /* 0x00000022f7037836 */ /* 0x000fca0000000000 */
[----:B------:R-:W1:Y:S01]  /*41060*/  LDC R17, c[0x0][0x228] ;  /* 0x00008a00ff117b82 */ /* 0x000e620000000800 */
[----:B------:R-:W-:Y:S01]  /*41070*/  IMAD.X R15, R9, 0x1, R118, P5 ;  /* 0x00000001090f7824 */ /* 0x000fe200028e0676 */
[----:B------:R2:W-:Y:S01]  /*41080*/  @P2 STG.E.U8 desc[UR60][R10.64], R88 ;  /* 0x000000580a002986 */ /* 0x0005e2000c10113c */
[----:B0-----:R-:W-:Y:S01]  /*41090*/  ISETP.GE.AND P1, PT, R3, R20, PT ;  /* 0x000000140300720c */ /* 0x001fe20003f26270 */
[----:B------:R-:W-:Y:S01]  /*410a0*/  IMAD.IADD R3, R5, 0x1, R22 ;  /* 0x0000000105037824 */ /* 0x000fe200078e0216 */
[----:B----4-:R-:W-:Y:S01]  /*410b0*/  ISETP.LT.AND P0, PT, R239, R21, !P0 ;  /* 0x00000015ef00720c */ /* 0x010fe20004701270 */
[----:B------:R0:W-:Y:S01]  /*410c0*/  @P4 STG.E.U8 desc[UR60][R12.64], R85 ;  /* 0x000000550c004986 */ /* 0x0001e2000c10113c */
[----:B------:R-:W-:Y:S01]  /*410d0*/  IADD3 R8, P4, R5, R154, RZ ;  /* 0x0000009a05087210 */ /* 0x000fe20007f9e0ff */
[----:B------:R-:W4:Y:S02]  /*410e0*/  LDC R18, c[0x0][0x22c] ;  /* 0x00008b00ff127b82 */ /* 0x000f240000000800 */
[----:B------:R0:W-:Y:S01]  /*410f0*/  @P3 STG.E.U8 desc[UR60][R14.64], R84 ;  /* 0x000000540e003986 */ /* 0x0001e2000c10113c */
[----:B--2---:R-:W-:Y:S01]  /*41100*/  ISETP.LT.AND P3, PT, R245, R6, !P1 ;  /* 0x00000006f500720c */ /* 0x004fe20004f61270 */
[----:B------:R-:W-:Y:S01]  /*41110*/  IMAD.X R9, R9, 0x1, R155, P4 ;  /* 0x0000000109097824 */ /* 0x000fe200020e069b */
[----:B------:R-:W-:-:S02]  /*41120*/  SHF.R.S32.HI R5, RZ, 0x1f, R3 ;  /* 0x0000001fff057819 */ /* 0x000fc40000011403 */
[----:B------:R-:W-:Y:S01]  /*41130*/  IADD3 R10, P4, R3, R67, RZ ;  /* 0x00000043030a7210 */ /* 0x000fe20007f9e0ff */
[----:B------:R-:W2:Y:S01]  /*41140*/  LDC R6, c[0x0][0x248] ;  /* 0x00009200ff067b82 */ /* 0x000ea20000000800 */
[C---:B------:R-:W-:Y:S02]  /*41150*/  PRMT R4, R77.reuse, 0x7773, RZ ;  /* 0x000077734d047816 */ /* 0x040fe400000000ff */
[----:B------:R-:W-:Y:S01]  /*41160*/  PRMT R2, R77, 0x7772, RZ ;  /* 0x000077724d027816 */ /* 0x000fe200000000ff */
[----:B------:R-:W-:Y:S01]  /*41170*/  IMAD.X R11, R5, 0x1, R148, P4 ;  /* 0x00000001050b7824 */ /* 0x000fe200020e0694 */
[----:B------:R-:W-:-:S03]  /*41180*/  PRMT R0, R77, 0x7771, RZ ;  /* 0x000077714d007816 */ /* 0x000fc600000000ff */
[----:B------:R-:W2:Y:S01]  /*41190*/  LDC R19, c[0x0][0x228] ;  /* 0x00008a00ff137b82 */ /* 0x000ea20000000800 */
[----:B------:R-:W-:Y:S01]  /*411a0*/  PRMT R77, R77, 0x7770, RZ ;  /* 0x000077704d4d7816 */ /* 0x000fe200000000ff */
[----:B------:R0:W-:Y:S01]  /*411b0*/  @P0 STG.E.U8 desc[UR60][R8.64], R83 ;  /* 0x0000005308000986 */ /* 0x0001e2000c10113c */
[----:B---3--:R-:W-:Y:S02]  /*411c0*/  ISETP.LT.AND P2, PT, R243, R16, !P1 ;  /* 0x00000010f300720c */ /* 0x008fe40004f41270 */
[----:B-1----:R-:W-:Y:S01]  /*411d0*/  ISETP.LT.AND P0, PT, R241, R17, !P1 ;  /* 0x00000011f100720c */ /* 0x002fe20004f01270 */
[----:B------:R1:W-:Y:S01]  /*411e0*/  @P3 STG.E.U8 desc[UR60][R10.64], R77 ;  /* 0x0000004d0a003986 */ /* 0x0003e2000c10113c */
[C---:B0-----:R-:W-:Y:S01]  /*411f0*/  IADD3 R12, P4, R3.reuse, R149, RZ ;  /* 0x00000095030c7210 */ /* 0x041fe20007f9e0ff */
[----:B------:R-:W0:Y:S01]  /*41200*/  LDC R20, c[0x0][0x228] ;  /* 0x00008a00ff147b82 */ /* 0x000e220000000800 */
[----:B------:R-:W-:-:S03]  /*41210*/  IADD3 R14, P3, R3, R116, RZ ;  /* 0x00000074030e7210 */ /* 0x000fc60007f7e0ff */
[----:B------:R-:W-:-:S04]  /*41220*/  IMAD.X R13, R5, 0x1, R150, P4 ;  /* 0x00000001050d7824 */ /* 0x000fc800020e0696 */
[----:B------:R-:W3:Y:S01]  /*41230*/  LDC R21, c[0x0][0x228] ;  /* 0x00008a00ff157b82 */ /* 0x000ee20000000800 */
[----:B------:R-:W-:Y:S02]  /*41240*/  IMAD.X R15, R5, 0x1, R118, P3 ;  /* 0x00000001050f7824 */ /* 0x000fe400018e0676 */
[----:B------:R-:W-:Y:S01]  /*41250*/  VIADD R9, R247, 0x23 ;  /* 0x00000023f7097836 */ /* 0x000fe20000000000 */
[----:B------:R-:W-:Y:S01]  /*41260*/  ISETP.LT.AND P1, PT, R239, R23, !P1 ;  /* 0x00000017ef00720c */ /* 0x000fe20004f21270 */
[----:B------:R1:W-:Y:S03]  /*41270*/  @P2 STG.E.U8 desc[UR60][R12.64], R0 ;  /* 0x000000000c002986 */ /* 0x0003e6000c10113c */
[----:B------:R-:W3:Y:S01]  /*41280*/  LDC R22, c[0x0][0x228] ;  /* 0x00008a00ff167b82 */ /* 0x000ee20000000800 */
[----:B------:R0:W-:Y:S01]  /*41290*/  @P0 STG.E.U8 desc[UR60][R14.64], R2 ;  /* 0x000000020e000986 */ /* 0x0001e2000c10113c */
[----:B------:R-:W-:-:S02]  /*412a0*/  IADD3 R16, P4, R3, R154, RZ ;  /* 0x0000009a03107210 */ /* 0x000fc40007f9e0ff */
[----:B----4-:R-:W-:Y:S01]  /*412b0*/  ISETP.GE.AND P0, PT, R9, R18, PT ;  /* 0x000000120900720c */ /* 0x010fe20003f06270 */
[----:B--2---:R-:W-:-:S03]  /*412c0*/  IMAD.IADD R6, R3, 0x1, R6 ;  /* 0x0000000103067824 */ /* 0x004fc600078e0206 */
[----:B------:R-:W2:Y:S01]  /*412d0*/  LDC R18, c[0x0][0x22c] ;  /* 0x00008b00ff127b82 */ /* 0x000ea20000000800 */
[----:B------:R-:W-:Y:S01]  /*412e0*/  IMAD.X R17, R5, 0x1, R155, P4 ;  /* 0x0000000105117824 */ /* 0x000fe200020e069b */
[----:B------:R-:W-:Y:S02]  /*412f0*/  ISETP.LT.AND P2, PT, R245, R19, !P0 ;  /* 0x00000013f500720c */ /* 0x000fe40004741270 */
[----:B-1----:R-:W-:-:S04]  /*41300*/  SHF.R.S32.HI R11, RZ, 0x1f, R6 ;  /* 0x0000001fff0b7819 */ /* 0x002fc80000011406 */
[----:B------:R-:W1:Y:S01]  /*41310*/  LDC R0, c[0x0][0x228] ;  /* 0x00008a00ff007b82 */ /* 0x000e620000000800 */
[----:B------:R-:W-:Y:S01]  /*41320*/  IADD3 R8, P4, R6, R67, RZ ;  /* 0x0000004306087210 */ /* 0x000fe20007f9e0ff */
[----:B------:R4:W-:Y:S01]  /*41330*/  @P1 STG.E.U8 desc[UR60][R16.64], R4 ;  /* 0x0000000410001986 */ /* 0x0009e2000c10113c */
[----:B0-----:R-:W-:-:S05]  /*41340*/  ISETP.LT.AND P1, PT, R243, R20, !P0 ;  /* 0x00000014f300720c */ /* 0x001fca0004721270 */
[----:B------:R-:W0:Y:S01]  /*41350*/  LDC R19, c[0x0][0x248] ;  /* 0x00009200ff137b82 */ /* 0x000e220000000800 */
[----:B------:R-:W-:Y:S01]  /*41360*/  IADD3 R2, P3, R6, R149, RZ ;  /* 0x0000009506027210 */ /* 0x000fe20007f7e0ff */
[----:B------:R-:W-:Y:S01]  /*41370*/  IMAD.X R9, R11, 0x1, R148, P4 ;  /* 0x000000010b097824 */ /* 0x000fe200020e0694 */
[----:B---3--:R-:W-:-:S05]  /*41380*/  ISETP.LT.AND P4, PT, R241, R21, !P0 ;  /* 0x00000015f100720c */ /* 0x008fca0004781270 */
[----:B------:R-:W3:Y:S01]  /*41390*/  LDC R13, c[0x0][0x228] ;  /* 0x00008a00ff0d7b82 */ /* 0x000ee20000000800 */
[----:B----4-:R-:W-:Y:S01]  /*413a0*/  IADD3 R4, P5, R6, R116, RZ ;  /* 0x0000007406047210 */ /* 0x010fe20007fbe0ff */
[----:B------:R-:W-:Y:S01]  /*413b0*/  IMAD.X R3, R11, 0x1, R150, P3 ;  /* 0x000000010b037824 */ /* 0x000fe200018e0696 */
[----:B------:R-:W-:Y:S01]  /*413c0*/  ISETP.LT.AND P0, PT, R239, R22, !P0 ;  /* 0x00000016ef00720c */ /* 0x000fe20004701270 */
[----:B------:R-:W-:-:S04]  /*413d0*/  VIADD R15, R247, 0x24 ;  /* 0x00000024f70f7836 */ /* 0x000fc80000000000 */
[----:B------:R-:W4:Y:S01]  /*413e0*/  LDC R14, c[0x0][0x228] ;  /* 0x00008a00ff0e7b82 */ /* 0x000f220000000800 */
[----:B------:R-:W-:Y:S01]  /*413f0*/  @P2 STG.E.U8 desc[UR60][R8.64], R91 ;  /* 0x0000005b08002986 */ /* 0x000fe2000c10113c */
[----:B------:R-:W-:Y:S01]  /*41400*/  IMAD.X R5, R11, 0x1, R118, P5 ;  /* 0x000000010b057824 */ /* 0x000fe200028e0676 */
[----:B------:R-:W-:-:S05]  /*41410*/  IADD3 R10, P2, R6, R154, RZ ;  /* 0x0000009a060a7210 */ /* 0x000fca0007f5e0ff */
[----:B------:R-:W4:Y:S01]  /*41420*/  LDC R12, c[0x0][0x228] ;  /* 0x00008a00ff0c7b82 */ /* 0x000f220000000800 */
[----:B------:R3:W-:Y:S01]  /*41430*/  @P1 STG.E.U8 desc[UR60][R2.64], R72 ;  /* 0x0000004802001986 */ /* 0x0007e2000c10113c */
[----:B--2---:R-:W-:Y:S01]  /*41440*/  ISETP.GE.AND P1, PT, R15, R18, PT ;  /* 0x000000120f00720c */ /* 0x004fe20003f26270 */
[----:B------:R-:W-:Y:S02]  /*41450*/  IMAD.X R11, R11, 0x1, R155, P2 ;  /* 0x000000010b0b7824 */ /* 0x000fe400010e069b */
[----:B------:R2:W-:Y:S01]  /*41460*/  @P4 STG.E.U8 desc[UR60][R4.64], R86 ;  /* 0x0000005604004986 */ /* 0x0005e2000c10113c */
[----:B-1----:R-:W-:Y:S01]  /*41470*/  ISETP.LT.AND P4, PT, R245, R0, !P1 ;  /* 0x00000000f500720c */ /* 0x002fe20004f81270 */
[----:B0-----:R-:W-:Y:S01]  /*41480*/  IMAD.IADD R6, R6, 0x1, R19 ;  /* 0x0000000106067824 */ /* 0x001fe200078e0213 */
[----:B------:R-:W0:Y:S01]  /*41490*/  LDC R0, c[0x0][0x22c] ;  /* 0x00008b00ff007b82 */ /* 0x000e220000000800 */
[----:B------:R1:W-:Y:S01]  /*414a0*/  @P0 STG.E.U8 desc[UR60][R10.64], R87 ;  /* 0x000000570a000986 */ /* 0x0003e2000c10113c */
[----:B---3--:R-:W-:-:S02]  /*414b0*/  ISETP.LT.AND P2, PT, R241, R13, !P1 ;  /* 0x0000000df100720c */ /* 0x008fc40004f41270 */
[----:B------:R-:W-:-:S04]  /*414c0*/  SHF.R.S32.HI R13, RZ, 0x1f, R6 ;  /* 0x0000001fff0d7819 */ /* 0x000fc80000011406 */
[----:B------:R-:W3:Y:S01]  /*414d0*/  LDC R15, c[0x0][0x248] ;  /* 0x00009200ff0f7b82 */ /* 0x000ee20000000800 */
[----:B------:R-:W-:Y:S02]  /*414e0*/  IADD3 R2, P0, R6, R67, RZ ;  /* 0x0000004306027210 */ /* 0x000fe40007f1e0ff */
[----:B------:R-:W-:-:S03]  /*414f0*/  PRMT R81, R78, 0x7770, RZ ;  /* 0x000077704e517816 */ /* 0x000fc600000000ff */
[----:B------:R-:W-:Y:S01]  /*41500*/  IMAD.X R3, R13, 0x1, R148, P0 ;  /* 0x000000010d037824 */ /* 0x000fe200000e0694 */
[----:B----4-:R-:W-:Y:S01]  /*41510*/  ISETP.LT.AND P0, PT, R239, R14, !P1 ;  /* 0x0000000eef00720c */ /* 0x010fe20004f01270 */
[----:B------:R-:W4:Y:S01]  /*41520*/  LDC R16, c[0x0][0x228] ;  /* 0x00008a00ff107b82 */ /* 0x000f220000000800 */
[----:B------:R-:W-:Y:S02]  /*41530*/  ISETP.LT.AND P3, PT, R243, R12, !P1 ;  /* 0x0000000cf300720c */ /* 0x000fe40004f61270 */
[----:B--2---:R-:W-:-:S05]  /*41540*/  IADD3 R4, P5, R6, R149, RZ ;  /* 0x0000009506047210 */ /* 0x004fca0007fbe0ff */
[----:B------:R-:W2:Y:S01]  /*41550*/  LDC R14, c[0x0][0x228] ;  /* 0x00008a00ff0e7b82 */ /* 0x000ea20000000800 */
[C---:B------:R-:W-:Y:S01]  /*41560*/  IADD3 R8, P1, R6.reuse, R116, RZ ;  /* 0x0000007406087210 */ /* 0x040fe20007f3e0ff */
[----:B------:R3:W-:Y:S01]  /*41570*/  @P4 STG.E.U8 desc[UR60][R2.64], R81 ;  /* 0x0000005102004986 */ /* 0x0007e2000c10113c */
[----:B-1----:R-:W-:Y:S01]  /*41580*/  IADD3 R10, P4, R6, R154, RZ ;  /* 0x0000009a060a7210 */ /* 0x002fe20007f9e0ff */
[----:B------:R-:W-:-:S04]  /*41590*/  VIADD R19, R247, 0x25 ;  /* 0x00000025f7137836 */ /* 0x000fc80000000000 */
[----:B------:R-:W1:Y:S01]  /*415a0*/  LDC R12, c[0x0][0x228] ;  /* 0x00008a00ff0c7b82 */ /* 0x000e620000000800 */
[C---:B------:R-:W-:Y:S01]  /*415b0*/  PRMT R51, R78.reuse, 0x7771, RZ ;  /* 0x000077714e337816 */ /* 0x040fe200000000ff */
[----:B------:R-:W-:Y:S01]  /*415c0*/  IMAD.X R5, R13, 0x1, R150, P5 ;  /* 0x000000010d057824 */ /* 0x000fe200028e0696 */
[----:B------:R-:W-:-:S05]  /*415d0*/  PRMT R46, R78, 0x7772, RZ ;  /* 0x000077724e2e7816 */ /* 0x000fca00000000ff */
[----:B------:R-:W1:Y:S01]  /*415e0*/  LDC R17, c[0x0][0x228] ;  /* 0x00008a00ff117b82 */ /* 0x000e620000000800 */
[C---:B------:R-:W-:Y:S01]  /*415f0*/  IMAD.X R9, R13.reuse, 0x1, R118, P1 ;  /* 0x000000010d097824 */ /* 0x040fe200008e0676 */
[----:B------:R-:W-:Y:S01]  /*41600*/  PRMT R76, R78, 0x7773, RZ ;  /* 0x000077734e4c7816 */ /* 0x000fe200000000ff */
[----:B------:R-:W-:Y:S01]  /*41610*/  IMAD.X R11, R13, 0x1, R155, P4 ;  /* 0x000000010d0b7824 */ /* 0x000fe200020e069b */
[----:B0-----:R-:W-:Y:S01]  /*41620*/  ISETP.GE.AND P1, PT, R19, R0, PT ;  /* 0x000000001300720c */ /* 0x001fe20003f26270 */
[----:B---3--:R-:W-:Y:S01]  /*41630*/  IMAD.IADD R6, R6, 0x1, R15 ;  /* 0x0000000106067824 */ /* 0x008fe200078e020f */
[----:B------:R-:W-:Y:S02]  /*41640*/  @P3 STG.E.U8 desc[UR60][R4.64], R51 ;  /* 0x0000003304003986 */ /* 0x000fe4000c10113c */
[----:B------:R-:W0:Y:S02]  /*41650*/  LDC R0, c[0x0][0x22c] ;  /* 0x00008b00ff007b82 */ /* 0x000e240000000800 */
[----:B------:R3:W-:Y:S01]  /*41660*/  @P2 STG.E.U8 desc[UR60][R8.64], R46 ;  /* 0x0000002e08002986 */ /* 0x0007e2000c10113c */
[----:B------:R-:W-:-:S05]  /*41670*/  SHF.R.S32.HI R13, RZ, 0x1f, R6 ;  /* 0x0000001fff0d7819 */ /* 0x000fca0000011406 */
[----:B------:R-:W0:Y:S01]  /*41680*/  LDC R15, c[0x0][0x248] ;  /* 0x00009200ff0f7b82 */ /* 0x000e220000000800 */
[----:B------:R1:W-:Y:S01]  /*41690*/  @P0 STG.E.U8 desc[UR60][R10.64], R76 ;  /* 0x0000004c0a000986 */ /* 0x0003e2000c10113c */
[----:B------:R-:W-:Y:S02]  /*416a0*/  IADD3 R2, P0, R6, R67, RZ ;  /* 0x0000004306027210 */ /* 0x000fe40007f1e0ff */
[----:B--2---:R-:W-:-:S03]  /*416b0*/  ISETP.LT.AND P2, PT, R241, R14, !P1 ;  /* 0x0000000ef100720c */ /* 0x004fc60004f41270 */
[----:B------:R-:W-:Y:S01]  /*416c0*/  IMAD.X R3, R13, 0x1, R148, P0 ;  /* 0x000000010d037824 */ /* 0x000fe200000e0694 */
[----:B---3--:R-:W-:Y:S01]  /*416d0*/  IADD3 R8, P0, R6, R116, RZ ;  /* 0x0000007406087210 */ /* 0x008fe20007f1e0ff */
[----:B------:R-:W2:Y:S01]  /*416e0*/  LDC R14, c[0x0][0x228] ;  /* 0x00008a00ff0e7b82 */ /* 0x000ea20000000800 */
[----:B----4-:R-:W-:Y:S02]  /*416f0*/  ISETP.LT.AND P3, PT, R243, R16, !P1 ;  /* 0x00000010f300720c */ /* 0x010fe40004f61270 */
[----:B-1----:R-:W-:Y:S01]  /*41700*/  ISETP.LT.AND P5, PT, R245, R12, !P1 ;  /* 0x0000000cf500720c */ /* 0x002fe20004fa1270 */
[----:B------:R-:W-:-:S04]  /*41710*/  IMAD.X R9, R13, 0x1, R118, P0 ;  /* 0x000000010d097824 */ /* 0x000fc800000e0676 */
[----:B------:R-:W1:Y:S01]  /*41720*/  LDC R16, c[0x0][0x228] ;  /* 0x00008a00ff107b82 */ /* 0x000e620000000800 */
[----:B------:R-:W-:Y:S01]  /*41730*/  ISETP.LT.AND P0, PT, R239, R17, !P1 ;  /* 0x00000011ef00720c */ /* 0x000fe20004f01270 */
[----:B------:R-:W-:Y:S01]  /*41740*/  VIADD R17, R247, 0x26 ;  /* 0x00000026f7117836 */ /* 0x000fe20000000000 */
[----:B------:R-:W-:-:S05]  /*41750*/  IADD3 R10, P1, R6, R154, RZ ;  /* 0x0000009a060a7210 */ /* 0x000fca0007f3e0ff */
[----:B------:R-:W3:Y:S01]  /*41760*/  LDC R18, c[0x0][0x228] ;  /* 0x00008a00ff127b82 */ /* 0x000ee20000000800 */
[----:B------:R-:W-:Y:S01]  /*41770*/  IMAD.X R11, R13, 0x1, R155, P1 ;  /* 0x000000010d0b7824 */ /* 0x000fe200008e069b */
[C---:B------:R-:W-:Y:S01]  /*41780*/  IADD3 R4, P4, R6.reuse, R149, RZ ;  /* 0x0000009506047210 */ /* 0x040fe20007f9e0ff */
[----:B0-----:R-:W-:Y:S01]  /*41790*/  IMAD.IADD R6, R6, 0x1, R15 ;  /* 0x0000000106067824 */ /* 0x001fe200078e020f */
[----:B------:R-:W-:-:S04]  /*417a0*/  ISETP.GE.AND P1, PT, R17, R0, PT ;  /* 0x000000001100720c */ /* 0x000fc80003f26270 */
[----:B------:R-:W0:Y:S01]  /*417b0*/  LDC R12, c[0x0][0x22c] ;  /* 0x00008b00ff0c7b82 */ /* 0x000e220000000800 */
[----:B------:R-:W-:-:S07]  /*417c0*/  IMAD.X R5, R13, 0x1, R150, P4 ;  /* 0x000000010d057824 */ /* 0x000fce00020e0696 */
[----:B------:R-:W4:Y:S08]  /*417d0*/  LDC R0, c[0x0][0x228] ;  /* 0x00008a00ff007b82 */ /* 0x000f300000000800 */
[----:B------:R-:W4:Y:S01]  /*417e0*/  LDC R15, c[0x0][0x248] ;  /* 0x00009200ff0f7b82 */ /* 0x000f220000000800 */
[----:B------:R3:W-:Y:S07]  /*417f0*/  @P5 STG.E.U8 desc[UR60][R2.64], R94 ;  /* 0x0000005e02005986 */ /* 0x0007ee000c10113c */
[----:B------:R-:W4:Y:S01]  /*41800*/  LDC R17, c[0x0][0x228] ;  /* 0x00008a00ff117b82 */ /* 0x000f220000000800 */
[----:B------:R3:W-:Y:S01]  /*41810*/  @P3 STG.E.U8 desc[UR60][R4.64], R89 ;  /* 0x0000005904003986 */ /* 0x0007e2000c10113c */
[----:B--2---:R-:W-:-:S02]  /*41820*/  ISETP.LT.AND P5, PT, R245, R14, !P1 ;  /* 0x0000000ef500720c */ /* 0x004fc40004fa1270 */
[----:B-1----:R-:W-:Y:S01]  /*41830*/  ISETP.LT.AND P6, PT, R243, R16, !P1 ;  /* 0x00000010f300720c */ /* 0x002fe20004fc1270 */
[----:B------:R1:W-:Y:S01]  /*41840*/  @P2 STG.E.U8 desc[UR60][R8.64], R73 ;  /* 0x0000004908002986 */ /* 0x0003e2000c10113c */
[----:B---3--:R-:W-:Y:S02]  /*41850*/  ISETP.LT.AND P2, PT, R241, R18, !P1 ;  /* 0x00000012f100720c */ /* 0x008fe40004f41270 */
[----:B------:R-:W2:Y:S01]  /*41860*/  LDC R14, c[0x0][0x228] ;  /* 0x00008a00ff0e7b82 */ /* 0x000ea20000000800 */
[----:B------:R3:W-:Y:S01]  /*41870*/  @P0 STG.E.U8 desc[UR60][R10.64], R90 ;  /* 0x0000005a0a000986 */ /* 0x0007e2000c10113c */
[----:B------:R-:W-:Y:S02]  /*41880*/  SHF.R.S32.HI R13, RZ, 0x1f, R6 ;  /* 0x0000001fff0d7819 */ /* 0x000fe40000011406 */
[C---:B------:R-:W-:Y:S02]  /*41890*/  IADD3 R2, P0, R6.reuse, R67, RZ ;  /* 0x0000004306027210 */ /* 0x040fe40007f1e0ff */
[----:B------:R-:W-:-:S02]  /*418a0*/  IADD3 R4, P3, R6, R149, RZ ;  /* 0x0000009506047210 */ /* 0x000fc40007f7e0ff */
[----:B------:R-:W2:Y:S01]  /*418b0*/  LDC R16, c[0x0][0x228] ;  /* 0x00008a00ff107b82 */ /* 0x000ea20000000800 */
[C---:B-1----:R-:W-:Y:S01]  /*418c0*/  IADD3 R8, P4, R6.reuse, R116, RZ ;  /* 0x0000007406087210 */ /* 0x042fe20007f9e0ff */
[----:B------:R-:W-:Y:S01]  /*418d0*/  IMAD.X R3, R13, 0x1, R148, P0 ;  /* 0x000000010d037824 */ /* 0x000fe200000e0694 */
[C---:B------:R-:W-:Y:S02]  /*418e0*/  PRMT R80, R79.reuse, 0x7773, RZ ;  /* 0x000077734f507816 */ /* 0x040fe400000000ff */
[----:B------:R-:W-:Y:S01]  /*418f0*/  PRMT R82, R79, 0x7772, RZ ;  /* 0x000077724f527816 */ /* 0x000fe200000000ff */
[----:B---3--:R-:W-:Y:S01]  /*41900*/  VIADD R11, R247, 0x27 ;  /* 0x00000027f70b7836 */ /* 0x008fe20000000000 */
[----:B------:R-:W-:Y:S01]  /*41910*/  PRMT R78, R79, 0x7771, RZ ;  /* 0x000077714f4e7816 */ /* 0x000fe200000000ff */
[----:B------:R-:W-:Y:S01]  /*41920*/  IMAD.X R5, R13, 0x1, R150, P3 ;  /* 0x000000010d057824 */ /* 0x000fe200018e0696 */
[----:B------:R-:W-:Y:S01]  /*41930*/  PRMT R79, R79, 0x7770, RZ ;  /* 0x000077704f4f7816 */ /* 0x000fe200000000ff */
[----:B------:R-:W-:Y:S01]  /*41940*/  IMAD.X R9, R13, 0x1, R118, P4 ;  /* 0x000000010d097824 */ /* 0x000fe200020e0676 */
[----:B0-----:R-:W-:Y:S01]  /*41950*/  ISETP.GE.AND P0, PT, R11, R12, PT ;  /* 0x0000000c0b00720c */ /* 0x001fe20003f06270 */
[----:B------:R-:W0:Y:S01]  /*41960*/  LDC R18, c[0x0][0x228] ;  /* 0x00008a00ff127b82 */ /* 0x000e220000000800 */
[----:B----4-:R-:W-:Y:S01]  /*41970*/  ISETP.LT.AND P1, PT, R239, R0, !P1 ;  /* 0x00000000ef00720c */ /* 0x010fe20004f21270 */
[----:B------:R1:W-:Y:S01]  /*41980*/  @P5 STG.E.U8 desc[UR60][R2.64], R79 ;  /* 0x0000004f02005986 */ /* 0x0003e2000c10113c */
[C---:B------:R-:W-:Y:S01]  /*41990*/  IMAD.IADD R0, R6.reuse, 0x1, R15 ;  /* 0x0000000106007824 */ /* 0x040fe200078e020f */
[----:B------:R-:W-:-:S02]  /*419a0*/  IADD3 R10, P3, R6, R154, RZ ;  /* 0x0000009a060a7210 */ /* 0x000fc40007f7e0ff */
[----:B------:R3:W-:Y:S02]  /*419b0*/  @P6 STG.E.U8 desc[UR60][R4.64], R78 ;  /* 0x0000004e04006986 */ /* 0x0007e4000c10113c */
[----:B------:R-:W4:Y:S02]  /*419c0*/  LDC R6, c[0x0][0x22c] ;  /* 0x00008b00ff067b82 */ /* 0x000f240000000800 */
[----:B------:R3:W-:Y:S01]  /*419d0*/  @P2 STG.E.U8 desc[UR60][R8.64], R82 ;  /* 0x0000005208002986 */ /* 0x0007e2000c10113c */
[----:B------:R-:W-:-:S05]  /*419e0*/  ISETP.LT.AND P2, PT, R245, R17, !P0 ;  /* 0x00000011f500720c */ /* 0x000fca0004741270 */
[----:B------:R-:W0:Y:S01]  /*419f0*/  LDC R12, c[0x0][0x228] ;  /* 0x00008a00ff0c7b82 */ /* 0x000e220000000800 */
[----:B------:R-:W-:-:S07]  /*41a00*/  IMAD.X R11, R13, 0x1, R155, P3 ;  /* 0x000000010d0b7824 */ /* 0x000fce00018e069b */
[----:B------:R-:W0:Y:S01]  /*41a10*/  LDC R17, c[0x0][0x248] ;  /* 0x00009200ff117b82 */ /* 0x000e220000000800 */
[----:B------:R-:W-:-:S07]  /*41a20*/  SHF.R.S32.HI R13, RZ, 0x1f, R0 ;  /* 0x0000001fff0d7819 */ /* 0x000fce0000011400 */
[----:B------:R-:W0:Y:S01]  /*41a30*/  LDC R15, c[0x0][0x228] ;  /* 0x00008a00ff0f7b82 */ /* 0x000e220000000800 */
[C---:B-1----:R-:W-:Y:S02]  /*41a40*/  IADD3 R2, P5, R0.reuse, R67, RZ ;  /* 0x0000004300027210 */ /* 0x042fe40007fbe0ff */
[----:B--2---:R-:W-:Y:S01]  /*41a50*/  ISETP.LT.AND P4, PT, R243, R14, !P0 ;  /* 0x0000000ef300720c */ /* 0x004fe20004781270 */
[----:B------:R-:W-:Y:S01]  /*41a60*/  @P1 STG.E.U8 desc[UR60][R10.64], R80 ;  /* 0x000000500a001986 */ /* 0x000fe2000c10113c */
[----:B------:R-:W-:Y:S02]  /*41a70*/  ISETP.LT.AND P3, PT, R241, R16, !P0 ;  /* 0x00000010f100720c */ /* 0x000fe40004761270 */
[C---:B---3--:R-:W-:Y:S01]  /*41a80*/  IADD3 R4, P1, R0.reuse, R149, RZ ;  /* 0x0000009500047210 */ /* 0x048fe20007f3e0ff */
[----:B------:R-:W1:Y:S01]  /*41a90*/  LDC R14, c[0x0][0x228] ;  /* 0x00008a00ff0e7b82 */ /* 0x000e620000000800 */
[----:B------:R-:W-:Y:S01]  /*41aa0*/  IMAD.X R3, R13, 0x1, R148, P5 ;  /* 0x000000010d037824 */ /* 0x000fe200028e0694 */
[----:B------:R-:W-:Y:S01]  /*41ab0*/  IADD3 R8, P5, R0, R116, RZ ;  /* 0x0000007400087210 */ /* 0x000fe20007fbe0ff */
[----:B------:R-:W-:-:S02]  /*41ac0*/  VIADD R19, R247, 0x28 ;  /* 0x00000028f7137836 */ /* 0x000fc40000000000 */
[C---:B------:R-:W-:Y:S01]  /*41ad0*/  IMAD.X R5, R13.reuse, 0x1, R150, P1 ;  /* 0x000000010d057824 */ /* 0x040fe200008e0696 */
[----:B------:R2:W-:Y:S01]  /*41ae0*/  @P2 STG.E.U8 desc[UR60][R2.64], R97 ;  /* 0x0000006102002986 */ /* 0x0005e2000c10113c */
[----:B------:R-:W-:Y:S01]  /*41af0*/  IMAD.X R9, R13, 0x1, R118, P5 ;  /* 0x000000010d097824 */ /* 0x000fe200028e0676 */
[----:B------:R-:W3:Y:S01]  /*41b00*/  LDC R16, c[0x0][0x228] ;  /* 0x00008a00ff107b82 */ /* 0x000ee20000000800 */
[----:B----4-:R-:W-:Y:S01]  /*41b10*/  ISETP.GE.AND P1, PT, R19, R6, PT ;  /* 0x000000061300720c */ /* 0x010fe20003f26270 */
[----:B------:R4:W-:Y:S01]  /*41b20*/  @P4 STG.E.U8 desc[UR60][R4.64], R93 ;  /* 0x0000005d04004986 */ /* 0x0009e2000c10113c */
[----:B0-----:R-:W-:Y:S01]  /*41b30*/  ISETP.LT.AND P0, PT, R239, R12, !P0 ;  /* 0x0000000cef00720c */ /* 0x001fe20004701270 */
[C---:B------:R-:W-:Y:S02]  /*41b40*/  IMAD.IADD R6, R0.reuse, 0x1, R17 ;  /* 0x0000000100067824 */ /* 0x040fe400078e0211 */
[----:B------:R0:W-:Y:S02]  /*41b50*/  @P3 STG.E.U8 desc[UR60][R8.64], R92 ;  /* 0x0000005c08003986 */ /* 0x0001e4000c10113c */
[----:B------:R-:W3:Y:S01]  /*41b60*/  LDC R19, c[0x0][0x228] ;  /* 0x00008a00ff137b82 */ /* 0x000ee20000000800 */
[----:B--2---:R-:W-:-:S02]  /*41b70*/  IADD3 R2, P4, R0, R154, RZ ;  /* 0x0000009a00027210 */ /* 0x004fc40007f9e0ff */
[----:B------:R-:W-:-:S03]  /*41b80*/  ISETP.LT.AND P3, PT, R245, R15, !P1 ;  /* 0x0000000ff500720c */ /* 0x000fc60004f61270 */
[----:B------:R-:W-:Y:S02]  /*41b90*/  IMAD.X R3, R13, 0x1, R155, P4 ;  /* 0x000000010d037824 */ /* 0x000fe400020e069b */
[----:B------:R-:W2:Y:S01]  /*41ba0*/  LDC R0, c[0x0][0x22c] ;  /* 0x00008b00ff007b82 */ /* 0x000ea20000000800 */
[----:B------:R-:W-:Y:S02]  /*41bb0*/  SHF.R.S32.HI R13, RZ, 0x1f, R6 ;  /* 0x0000001fff0d7819 */ /* 0x000fe40000011406 */
[----:B----4-:R-:W-:Y:S02]  /*41bc0*/  IADD3 R4, P4, R6, R67, RZ ;  /* 0x0000004306047210 */ /* 0x010fe40007f9e0ff */
[----:B------:R-:W-:-:S03]  /*41bd0*/  ISETP.LT.AND P2, PT, R243, R18, !P1 ;  /* 0x00000012f300720c */ /* 0x000fc60004f41270 */
[----:B------:R-:W4:Y:S01]  /*41be0*/  LDC R17, c[0x0][0x228] ;  /* 0x00008a00ff117b82 */ /* 0x000f220000000800 */
[----:B------:R-:W-:Y:S01]  /*41bf0*/  IMAD.X R5, R13, 0x1, R148, P4 ;  /* 0x000000010d057824 */ /* 0x000fe200020e0694 */
[----:B------:R3:W-:Y:S01]  /*41c00*/  @P0 STG.E.U8 desc[UR60][R2.64], R74 ;  /* 0x0000004a02000986 */ /* 0x0007e2000c10113c */
[----:B-1----:R-:W-:-:S05]  /*41c10*/  ISETP.LT.AND P0, PT, R241, R14, !P1 ;  /* 0x0000000ef100720c */ /* 0x002fca0004f01270 */
[----:B------:R-:W1:Y:S01]  /*41c20*/  LDC R15, c[0x0][0x248] ;  /* 0x00009200ff0f7b82 */ /* 0x000e620000000800 */
[C---:B0-----:R-:W-:Y:S01]  /*41c30*/  IADD3 R8, P4, R6.reuse, R149, RZ ;  /* 0x0000009506087210 */ /* 0x041fe20007f9e0ff */
[----:B------:R0:W-:Y:S06]  /*41c40*/  @P3 STG.E.U8 desc[UR60][R4.64], R100 ;  /* 0x0000006404003986 */ /* 0x0001ec000c10113c */
[----:B------:R-:W0:Y:S01]  /*41c50*/  LDC R18, c[0x0][0x228] ;  /* 0x00008a00ff127b82 */ /* 0x000e220000000800 */
[C---:B------:R-:W-:Y:S01]  /*41c60*/  IADD3 R10, P3, R6.reuse, R116, RZ ;  /* 0x00000074060a7210 */ /* 0x040fe20007f7e0ff */
[----:B------:R-:W-:Y:S01]  /*41c70*/  IMAD.X R9, R13, 0x1, R150, P4 ;  /* 0x000000010d097824 */ /* 0x000fe200020e0696 */
[----:B---3--:R-:W-:Y:S01]  /*41c80*/  ISETP.LT.AND P1, PT, R239, R16, !P1 ;  /* 0x00000010ef00720c */ /* 0x008fe20004f21270 */
[----:B------:R-:W-:Y:S01]  /*41c90*/  VIADD R3, R247, 0x29 ;  /* 0x00000029f7037836 */ /* 0x000fe20000000000 */
[----:B------:R-:W-:Y:S01]  /*41ca0*/  IADD3 R12, P4, R6, R154, RZ ;  /* 0x0000009a060c7210 */ /* 0x000fe20007f9e0ff */
[----:B------:R-:W-:-:S02]  /*41cb0*/  IMAD.X R11, R13, 0x1, R118, P3 ;  /* 0x000000010d0b7824 */ /* 0x000fc400018e0676 */
[----:B------:R-:W3:Y:S01]  /*41cc0*/  LDC R14, c[0x0][0x228] ;  /* 0x00008a00ff0e7b82 */ /* 0x000ee20000000800 */
[----:B------:R-:W-:Y:S01]  /*41cd0*/  @P2 STG.E.U8 desc[UR60][R8.64], R75 ;  /* 0x0000004b08002986 */ /* 0x000fe2000c10113c */
[----:B------:R-:W-:-:S03]  /*41ce0*/  IMAD.X R13, R13, 0x1, R155, P4 ;  /* 0x000000010d0d7824 */ /* 0x000fc600020e069b */
[----:B------:R-:W-:Y:S03]  /*41cf0*/  @P0 STG.E.U8 desc[UR60][R10.64], R95 ;  /* 0x0000005f0a000986 */ /* 0x000fe6000c10113c */
[----:B------:R-:W3:Y:S01]  /*41d00*/  LDC R16, c[0x0][0x228] ;  /* 0x00008a00ff107b82 */ /* 0x000ee20000000800 */
[----:B--2---:R-:W-:Y:S01]  /*41d10*/  ISETP.GE.AND P0, PT, R3, R0, PT ;  /* 0x000000000300720c */ /* 0x004fe20003f06270 */
[----:B-1----:R-:W-:Y:S01]  /*41d20*/  IMAD.IADD R6, R6, 0x1, R15 ;  /* 0x0000000106067824 */ /* 0x002fe200078e020f */
[----:B------:R1:W-:Y:S02]  /*41d30*/  @P1 STG.E.U8 desc[UR60][R12.64], R96 ;  /* 0x000000600c001986 */ /* 0x0003e4000c10113c */
[----:B----4-:R-:W-:-:S03]  /*41d40*/  ISETP.LT.AND P2, PT, R245, R17, !P0 ;  /* 0x00000011f500720c */ /* 0x010fc60004741270 */
[----:B------:R-:W2:Y:S01]  /*41d50*/  LDC R0, c[0x0][0x22c] ;  /* 0x00008b00ff007b82 */ /* 0x000ea20000000800 */
[----:B0-----:R-:W-:Y:S02]  /*41d60*/  ISETP.LT.AND P1, PT, R243, R18, !P0 ;  /* 0x00000012f300720c */ /* 0x001fe40004721270 */
[----:B------:R-:W-:-:S05]  /*41d70*/  SHF.R.S32.HI R15, RZ, 0x1f, R6 ;  /* 0x0000001fff0f7819 */ /* 0x000fca0000011406 */
[----:B------:R-:W0:Y:S01]  /*41d80*/  LDC R17, c[0x0][0x248] ;  /* 0x00009200ff117b82 */ /* 0x000e220000000800 */
[----:B------:R-:W-:-:S07]  /*41d90*/  IADD3 R2, P4, R6, R67, RZ ;  /* 0x0000004306027210 */ /* 0x000fce0007f9e0ff */
[----:B------:R-:W4:Y:S01]  /*41da0*/  LDC R18, c[0x0][0x228] ;  /* 0x00008a00ff127b82 */ /* 0x000f220000000800 */
[C---:B------:R-:W-:Y:S01]  /*41db0*/  IADD3 R4, P3, R6.reuse, R149, RZ ;  /* 0x0000009506047210 */ /* 0x040fe20007f7e0ff */
[----:B------:R-:W-:Y:S01]  /*41dc0*/  IMAD.X R3, R15, 0x1, R148, P4 ;  /* 0x000000010f037824 */ /* 0x000fe200020e0694 */
[----:B---3--:R-:W-:Y:S01]  /*41dd0*/  ISETP.LT.AND P4, PT, R241, R14, !P0 ;  /* 0x0000000ef100720c */ /* 0x008fe20004781270 */
[----:B-1----:R-:W-:Y:S01]  /*41de0*/  VIADD R13, R247, 0x2a ;  /* 0x0000002af70d7836 */ /* 0x002fe20000000000 */
[----:B------:R-:W-:Y:S01]  /*41df0*/  ISETP.LT.AND P0, PT, R239, R16, !P0 ;  /* 0x00000010ef00720c */ /* 0x000fe20004701270 */
[----:B------:R-:W-:Y:S02]  /*41e00*/  IMAD.X R5, R15, 0x1, R150, P3 ;  /* 0x000000010f057824 */ /* 0x000fe400018e0696 */
[----:B------:R-:W1:Y:S01]  /*41e10*/  LDC R20, c[0x0][0x228] ;  /* 0x00008a00ff147b82 */ /* 0x000e620000000800 */
[C---:B------:R-:W-:Y:S01]  /*41e20*/  IADD3 R8, P5, R6.reuse, R116, RZ ;  /* 0x0000007406087210 */ /* 0x040fe20007fbe0ff */
[----:B------:R3:W-:Y:S01]  /*41e30*/  @P2 STG.E.U8 desc[UR60][R2.64], R113 ;  /* 0x0000007102002986 */ /* 0x0007e2000c10113c */
[----:B------:R-:W-:-:S05]  /*41e40*/  IADD3 R10, P2, R6, R154, RZ ;  /* 0x0000009a060a7210 */ /* 0x000fca0007f5e0ff */
[----:B------:R-:W1:Y:S01]  /*41e50*/  LDC R12, c[0x0][0x228] ;  /* 0x00008a00ff0c7b82 */ /* 0x000e620000000800 */
[----:B------:R1:W-:Y:S01]  /*41e60*/  @P1 STG.E.U8 desc[UR60][R4.64], R108 ;  /* 0x0000006c04001986 */ /* 0x0003e2000c10113c */
[----:B------:R-:W-:Y:S01]  /*41e70*/  IMAD.X R9, R15, 0x1, R118, P5 ;  /* 0x000000010f097824 */ /* 0x000fe200028e0676 */
[----:B--2---:R-:W-:Y:S01]  /*41e80*/  ISETP.GE.AND P1, PT, R13, R0, PT ;  /* 0x000000000d00720c */ /* 0x004fe20003f26270 */
[----:B------:R-:W-:-:S04]  /*41e90*/  IMAD.X R11, R15, 0x1, R155, P2 ;  /* 0x000000010f0b7824 */ /* 0x000fc800010e069b */
[----:B------:R-:W2:Y:S01]  /*41ea0*/  LDC R0, c[0x0][0x22c] ;  /* 0x00008b00ff007b82 */ /* 0x000ea20000000800 */
[----:B0-----:R-:W-:Y:S01]  /*41eb0*/  IMAD.IADD R6, R6, 0x1, R17 ;  /* 0x0000000106067824 */ /* 0x001fe200078e0211 */
[----:B------:R0:W-:Y:S01]  /*41ec0*/  @P4 STG.E.U8 desc[UR60][R8.64], R109 ;  /* 0x0000006d08004986 */ /* 0x0001e2000c10113c */
[----:B----4-:R-:W-:-:S05]  /*41ed0*/  ISETP.LT.AND P4, PT, R245, R18, !P1 ;  /* 0x00000012f500720c */ /* 0x010fca0004f81270 */
[----:B------:R-:W4:Y:S01]  /*41ee0*/  LDC R15, c[0x0][0x248] ;  /* 0x00009200ff0f7b82 */ /* 0x000f220000000800 */
[----:B------:R0:W-:Y:S01]  /*41ef0*/  @P0 STG.E.U8 desc[UR60][R10.64], R110 ;  /* 0x0000006e0a000986 */ /* 0x0001e2000c10113c */
[----:B------:R-:W-:Y:S02]  /*41f00*/  SHF.R.S32.HI R13, RZ, 0x1f, R6 ;  /* 0x0000001fff0d7819 */ /* 0x000fe40000011406 */
[----:B---3--:R-:W-:Y:S02]  /*41f10*/  IADD3 R2, P0, R6, R67, RZ ;  /* 0x0000004306027210 */ /* 0x008fe40007f1e0ff */
[----:B------:R-:W-:Y:S02]  /*41f20*/  ISETP.LT.AND P3, PT, R243, R19, !P1 ;  /* 0x00000013f300720c */ /* 0x000fe40004f61270 */
[----:B------:R-:W3:Y:S01]  /*41f30*/  LDC R14, c[0x0][0x228] ;  /* 0x00008a00ff0e7b82 */ /* 0x000ee20000000800 */
[----:B------:R-:W-:Y:S01]  /*41f40*/  IMAD.X R3, R13, 0x1, R148, P0 ;  /* 0x000000010d037824 */ /* 0x000fe200000e0694 */
[----:B-1----:R-:W-:-:S02]  /*41f50*/  ISETP.LT.AND P2, PT, R241, R20, !P1 ;  /* 0x00000014f100720c */ /* 0x002fc40004f41270 */
[----:B------:R-:W-:-:S04]  /*41f60*/  ISETP.LT.AND P0, PT, R239, R12, !P1 ;  /* 0x0000000cef00720c */ /* 0x000fc80004f01270 */
[----:B------:R-:W1:Y:S01]  /*41f70*/  LDC R16, c[0x0][0x228] ;  /* 0x00008a00ff107b82 */ /* 0x000e620000000800 */
[C---:B------:R-:W-:Y:S01]  /*41f80*/  IADD3 R4, P5, R6.reuse, R149, RZ ;  /* 0x0000009506047210 */ /* 0x040fe20007fbe0ff */
[----:B------:R4:W-:Y:S01]  /*41f90*/  @P4 STG.E.U8 desc[UR60][R2.64], R102 ;  /* 0x0000006602004986 */ /* 0x0009e2000c10113c */
[C---:B0-----:R-:W-:Y:S01]  /*41fa0*/  IADD3 R8, P1, R6.reuse, R116, RZ ;  /* 0x0000007406087210 */ /* 0x041fe20007f3e0ff */
[----:B------:R-:W-:Y:S01]  /*41fb0*/  VIADD R19, R247, 0x2b ;  /* 0x0000002bf7137836 */ /* 0x000fe20000000000 */
[----:B------:R-:W-:-:S03]  /*41fc0*/  IADD3 R10, P4, R6, R154, RZ ;  /* 0x0000009a060a7210 */ /* 0x000fc60007f9e0ff */
[----:B------:R-:W0:Y:S01]  /*41fd0*/  LDC R12, c[0x0][0x228] ;  /* 0x00008a00ff0c7b82 */ /* 0x000e220000000800 */
[C---:B------:R-:W-:Y:S02]  /*41fe0*/  IMAD.X R5, R13.reuse, 0x1, R150, P5 ;  /* 0x000000010d057824 */ /* 0x040fe400028e0696 */
[----:B------:R-:W-:-:S05]  /*41ff0*/  IMAD.X R9, R13, 0x1, R118, P1 ;  /* 0x000000010d097824 */ /* 0x000fca00008e0676 */
[----:B------:R-:W0:Y:S01]  /*42000*/  LDC R17, c[0x0][0x228] ;  /* 0x00008a00ff117b82 */ /* 0x000e220000000800 */
[----:B------:R-:W-:Y:S01]  /*42010*/  IMAD.X R11, R13, 0x1, R155, P4 ;  /* 0x000000010d0b7824 */ /* 0x000fe200020e069b */
[----:B--2---:R-:W-:Y:S01]  /*42020*/  ISETP.GE.AND P1, PT, R19, R0, PT ;  /* 0x000000001300720c */ /* 0x004fe20003f26270 */
[----:B----4-:R-:W-:Y:S01]  /*42030*/  IMAD.IADD R6, R6, 0x1, R15 ;  /* 0x0000000106067824 */ /* 0x010fe200078e020f */
[----:B------:R-:W-:Y:S04]  /*42040*/  @P3 STG.E.U8 desc[UR60][R4.64], R98 ;  /* 0x0000006204003986 */ /* 0x000fe8000c10113c */
[----:B------:R-:W2:Y:S01]  /*42050*/  LDC R0, c[0x0][0x22c] ;  /* 0x00008b00ff007b82 */ /* 0x000ea20000000800 */
[----:B------:R4:W-:Y:S01]  /*42060*/  @P2 STG.E.U8 desc[UR60][R8.64], R64 ;  /* 0x0000004008002986 */ /* 0x0009e2000c10113c */
[----:B------:R-:W-:-:S03]  /*42070*/  SHF.R.S32.HI R13, RZ, 0x1f, R6 ;  /* 0x0000001fff0d7819 */ /* 0x000fc60000011406 */
[----:B------:R0:W-:Y:S03]  /*42080*/  @P0 STG.E.U8 desc[UR60][R10.64], R99 ;  /* 0x000000630a000986 */ /* 0x0001e6000c10113c */
[----:B------:R-:W2:Y:S01]  /*42090*/  LDC R15, c[0x0][0x248] ;  /* 0x00009200ff0f7b82 */ /* 0x000ea20000000800 */
[----:B------:R-:W-:Y:S02]  /*420a0*/  IADD3 R2, P0, R6, R67, RZ ;  /* 0x0000004306027210 */ /* 0x000fe40007f1e0ff */
[----:B---3--:R-:W-:-:S03]  /*420b0*/  ISETP.LT.AND P5, PT, R245, R14, !P1 ;  /* 0x0000000ef500720c */ /* 0x008fc60004fa1270 */
[----:B------:R-:W-:Y:S01]  /*420c0*/  IMAD.X R3, R13, 0x1, R148, P0 ;  /* 0x000000010d037824 */ /* 0x000fe200000e0694 */
[----:B----4-:R-:W-:Y:S01]  /*420d0*/  IADD3 R8, P0, R6, R116, RZ ;  /* 0x0000007406087210 */ /* 0x010fe20007f1e0ff */
[----:B------:R-:W3:Y:S01]  /*420e0*/  LDC R14, c[0x0][0x228] ;  /* 0x00008a00ff0e7b82 */ /* 0x000ee20000000800 */
[----:B-1----:R-:W-:Y:S02]  /*420f0*/  ISETP.LT.AND P3, PT, R243, R16, !P1 ;  /* 0x00000010f300720c */ /* 0x002fe40004f61270 */
[----:B0-----:R-:W-:Y:S01]  /*42100*/  ISETP.LT.AND P2, PT, R241, R12, !P1 ;  /* 0x0000000cf100720c */ /* 0x001fe20004f41270 */
[----:B------:R-:W-:-:S04]  /*42110*/  IMAD.X R9, R13, 0x1, R118, P0 ;  /* 0x000000010d097824 */ /* 0x000fc800000e0676 */
[----:B------:R-:W0:Y:S01]  /*42120*/  LDC R16, c[0x0][0x228] ;  /* 0x00008a00ff107b82 */ /* 0x000e220000000800 */
[----:B------:R-:W-:Y:S01]  /*42130*/  ISETP.LT.AND P0, PT, R239, R17, !P1 ;  /* 0x00000011ef00720c */ /* 0x000fe20004f01270 */
[----:B------:R-:W-:Y:S01]  /*42140*/  VIADD R17, R247, 0x2c ;  /* 0x0000002cf7117836 */ /* 0x000fe20000000000 */
[----:B------:R-:W-:-:S05]  /*42150*/  IADD3 R10, P1, R6, R154, RZ ;  /* 0x0000009a060a7210 */ /* 0x000fca0007f3e0ff */
[----:B------:R-:W1:Y:S01]  /*42160*/  LDC R18, c[0x0][0x228] ;  /* 0x00008a00ff127b82 */ /* 0x000e620000000800 */
[----:B------:R-:W-:Y:S01]  /*42170*/  IMAD.X R11, R13, 0x1, R155, P1 ;  /* 0x000000010d0b7824 */ /* 0x000fe200008e069b */
[C---:B------:R-:W-:Y:S01]  /*42180*/  IADD3 R4, P4, R6.reuse, R149, RZ ;  /* 0x0000009506047210 */ /* 0x040fe20007f9e0ff */
[----:B--2---:R-:W-:Y:S01]  /*42190*/  IMAD.IADD R6, R6, 0x1, R15 ;  /* 0x0000000106067824 */ /* 0x004fe200078e020f */
[----:B------:R-:W-:-:S04]  /*421a0*/  ISETP.GE.AND P1, PT, R17, R0, PT ;  /* 0x000000001100720c */ /* 0x000fc80003f26270 */
[----:B------:R-:W2:Y:S01]  /*421b0*/  LDC R12, c[0x0][0x22c] ;  /* 0x00008b00ff0c7b82 */ /* 0x000ea20000000800 */
[----:B------:R-:W-:-:S07]  /*421c0*/  IMAD.X R5, R13, 0x1, R150, P4 ;  /* 0x000000010d057824 */ /* 0x000fce00020e0696 */
[----:B------:R-:W4:Y:S08]  /*421d0*/  LDC R0, c[0x0][0x228] ;  /* 0x00008a00ff007b82 */ /* 0x000f300000000800 */
[----:B------:R-:W4:Y:S01]  /*421e0*/  LDC R15, c[0x0][0x248] ;  /* 0x00009200ff0f7b82 */ /* 0x000f220000000800 */
[----:B------:R1:W-:Y:S07]  /*421f0*/  @P5 STG.E.U8 desc[UR60][R2.64], R142 ;  /* 0x0000008e02005986 */ /* 0x0003ee000c10113c */
[----:B------:R-:W4:Y:S01]  /*42200*/  LDC R17, c[0x0][0x228] ;  /* 0x00008a00ff117b82 */ /* 0x000f220000000800 */
[----:B------:R1:W-:Y:S01]  /*42210*/  @P3 STG.E.U8 desc[UR60][R4.64], R111 ;  /* 0x0000006f04003986 */ /* 0x0003e2000c10113c */
[----:B---3--:R-:W-:-:S02]  /*42220*/  ISETP.LT.AND P5, PT, R245, R14, !P1 ;  /* 0x0000000ef500720c */ /* 0x008fc40004fa1270 */
[----:B0-----:R-:W-:Y:S01]  /*42230*/  ISETP.LT.AND P6, PT, R243, R16, !P1 ;  /* 0x00000010f300720c */ /* 0x001fe20004fc1270 */
[----:B------:R0:W-:Y:S01]  /*42240*/  @P2 STG.E.U8 desc[UR60][R8.64], R68 ;  /* 0x0000004408002986 */ /* 0x0001e2000c10113c */
[----:B-1----:R-:W-:Y:S02]  /*42250*/  ISETP.LT.AND P2, PT, R241, R18, !P1 ;  /* 0x00000012f100720c */ /* 0x002fe40004f41270 */
[----:B------:R-:W1:Y:S01]  /*42260*/  LDC R14, c[0x0][0x228] ;  /* 0x00008a00ff0e7b82 */ /* 0x000e620000000800 */
[----:B------:R3:W-:Y:S01]  /*42270*/  @P0 STG.E.U8 desc[UR60][R10.64], R112 ;  /* 0x000000700a000986 */ /* 0x0007e2000c10113c */
[----:B------:R-:W-:Y:S02]  /*42280*/  SHF.R.S32.HI R13, RZ, 0x1f, R6 ;  /* 0x0000001fff0d7819 */ /* 0x000fe40000011406 */
[C---:B------:R-:W-:Y:S02]  /*42290*/  IADD3 R2, P0, R6.reuse, R67, RZ ;  /* 0x0000004306027210 */ /* 0x040fe40007f1e0ff */
[----:B------:R-:W-:-:S02]  /*422a0*/  IADD3 R4, P3, R6, R149, RZ ;  /* 0x0000009506047210 */ /* 0x000fc40007f7e0ff */
[----:B------:R-:W1:Y:S01]  /*422b0*/  LDC R16, c[0x0][0x228] ;  /* 0x00008a00ff107b82 */ /* 0x000e620000000800 */
[C---:B0-----:R-:W-:Y:S01]  /*422c0*/  IADD3 R8, P4, R6.reuse, R116, RZ ;  /* 0x0000007406087210 */ /* 0x041fe20007f9e0ff */
[----:B------:R-:W-:Y:S02]  /*422d0*/  IMAD.X R3, R13, 0x1, R148, P0 ;  /* 0x000000010d037824 */ /* 0x000fe400000e0694 */
[----:B---3--:R-:W-:Y:S02]  /*422e0*/  VIADD R11, R247, 0x2d ;  /* 0x0000002df70b7836 */ /* 0x008fe40000000000 */
[C---:B------:R-:W-:Y:S02]  /*422f0*/  IMAD.X R5, R13.reuse, 0x1, R150, P3 ;  /* 0x000000010d057824 */ /* 0x040fe400018e0696 */
[----:B------:R-:W0:Y:S01]  /*42300*/  LDC R18, c[0x0][0x228] ;  /* 0x00008a00ff127b82 */ /* 0x000e220000000800 */
[----:B------:R-:W-:Y:S01]  /*42310*/  IMAD.X R9, R13, 0x1, R118, P4 ;  /* 0x000000010d097824 */ /* 0x000fe200020e0676 */
[----:B--2---:R-:W-:Y:S01]  /*42320*/  ISETP.GE.AND P0, PT, R11, R12, PT ;  /* 0x0000000c0b00720c */ /* 0x004fe20003f06270 */
[----:B------:R2:W-:Y:S01]  /*42330*/  @P5 STG.E.U8 desc[UR60][R2.64], R106 ;  /* 0x0000006a02005986 */ /* 0x0005e2000c10113c */
[----:B----4-:R-:W-:Y:S01]  /*42340*/  ISETP.LT.AND P1, PT, R239, R0, !P1 ;  /* 0x00000000ef00720c */ /* 0x010fe20004f21270 */
[C---:B------:R-:W-:Y:S01]  /*42350*/  IMAD.IADD R0, R6.reuse, 0x1, R15 ;  /* 0x0000000106007824 */ /* 0x040fe200078e020f */
[----:B------:R-:W-:Y:S01]  /*42360*/  IADD3 R10, P3, R6, R154, RZ ;  /* 0x0000009a060a7210 */ /* 0x000fe20007f7e0ff */
[----:B------:R3:W-:Y:S01]  /*42370*/  @P6 STG.E.U8 desc[UR60][R4.64], R65 ;  /* 0x0000004104006986 */ /* 0x0007e2000c10113c */
[----:B------:R-:W4:Y:S03]  /*42380*/  LDC R6, c[0x0][0x22c] ;  /* 0x00008b00ff067b82 */ /* 0x000f260000000800 */
[----:B------:R3:W-:Y:S01]  /*42390*/  @P2 STG.E.U8 desc[UR60][R8.64], R103 ;  /* 0x0000006708002986 */ /* 0x0007e2000c10113c */
[----:B------:R-:W-:-:S04]  /*423a0*/  ISETP.LT.AND P2, PT, R245, R17, !P0 ;  /* 0x00000011f500720c */ /* 0x000fc80004741270 */
[----:B------:R-:W0:Y:S01]  /*423b0*/  LDC R12, c[0x0][0x228] ;  /* 0x00008a00ff0c7b82 */ /* 0x000e220000000800 */
[----:B------:R-:W-:-:S07]  /*423c0*/  IMAD.X R11, R13, 0x1, R155, P3 ;  /* 0x000000010d0b7824 */ /* 0x000fce00018e069b */
[----:B------:R-:W0:Y:S01]  /*423d0*/  LDC R17, c[0x0][0x248] ;  /* 0x00009200ff117b82 */ /* 0x000e220000000800 */
[----:B------:R-:W-:-:S07]  /*423e0*/  SHF.R.S32.HI R13, RZ, 0x1f, R0 ;  /* 0x0000001fff0d7819 */ /* 0x000fce0000011400 */
[----:B------:R-:W0:Y:S01]  /*423f0*/  LDC R15, c[0x0][0x228] ;  /* 0x00008a00ff0f7b82 */ /* 0x000e220000000800 */
[C---:B--2---:R-:W-:Y:S02]  /*42400*/  IADD3 R2, P5, R0.reuse, R67, RZ ;  /* 0x0000004300027210 */ /* 0x044fe40007fbe0ff */
[----:B-1----:R-:W-:Y:S01]  /*42410*/  ISETP.LT.AND P4, PT, R243, R14, !P0 ;  /* 0x0000000ef300720c */ /* 0x002fe20004781270 */
        /* <DEDUP_REMOVED lines=10> */
[----:B----4-:R-:W-:Y:S01]  /*424c0*/  ISETP.GE.AND P1, PT, R19, R6, PT ;  /* 0x000000061300720c */ /* 0x010fe20003f26270 */
[----:B------:R-:W3:Y:S01]  /*424d0*/  LDC R16, c[0x0][0x228] ;  /* 0x00008a00ff107b82 */ /* 0x000ee20000000800 */
[----:B------:R4:W-:Y:S01]  /*424e0*/  @P4 STG.E.U8 desc[UR60][R4.64], R115 ;  /* 0x0000007304004986 */ /* 0x0009e2000c10113c */
[----:B0-----:R-:W-:Y:S01]  /*424f0*/  ISETP.LT.AND P0, PT, R239, R12, !P0 ;  /* 0x0000000cef00720c */ /* 0x001fe20004701270 */
[C---:B------:R-:W-:Y:S02]  /*42500*/  IMAD.IADD R6, R0.reuse, 0x1, R17 ;  /* 0x0000000100067824 */ /* 0x040fe400078e0211 */
[----:B------:R0:W-:Y:S03]  /*42510*/  @P3 STG.E.U8 desc[UR60][R8.64], R114 ;  /* 0x0000007208003986 */ /* 0x0001e6000c10113c */
[----:B------:R-:W3:Y:S01]  /*42520*/  LDC R19, c[0x0][0x228] ;  /* 0x00008a00ff137b82 */ /* 0x000ee20000000800 */
[----:B--2---:R-:W-:-:S02]  /*42530*/  IADD3 R2, P4, R0, R154, RZ ;  /* 0x0000009a00027210 */ /* 0x004fc40007f9e0ff */
[----:B------:R-:W-:-:S03]  /*42540*/  ISETP.LT.AND P3, PT, R245, R15, !P1 ;  /* 0x0000000ff500720c */ /* 0x000fc60004f61270 */
[----:B------:R-:W-:Y:S02]  /*42550*/  IMAD.X R3, R13, 0x1, R155, P4 ;  /* 0x000000010d037824 */ /* 0x000fe400020e069b */
[----:B------:R-:W2:Y:S01]  /*42560*/  LDC R0, c[0x0][0x22c] ;  /* 0x00008b00ff007b82 */ /* 0x000ea20000000800 */
[----:B------:R-:W-:Y:S02]  /*42570*/  SHF.R.S32.HI R13, RZ, 0x1f, R6 ;  /* 0x0000001fff0d7819 */ /* 0x000fe40000011406 */
[----:B----4-:R-:W-:-:S05]  /*42580*/  IADD3 R4, P4, R6, R67, RZ ;  /* 0x0000004306047210 */ /* 0x010fca0007f9e0ff */
[----:B------:R-:W4:Y:S01]  /*42590*/  LDC R17, c[0x0][0x228] ;  /* 0x00008a00ff117b82 */ /* 0x000f220000000800 */
[----:B------:R-:W-:Y:S01]  /*425a0*/  IMAD.X R5, R13, 0x1, R148, P4 ;  /* 0x000000010d057824 */ /* 0x000fe200020e0694 */
[----:B------:R-:W-:Y:S01]  /*425b0*/  ISETP.LT.AND P2, PT, R243, R18, !P1 ;  /* 0x00000012f300720c */ /* 0x000fe20004f41270 */
[----:B------:R3:W-:Y:S01]  /*425c0*/  @P0 STG.E.U8 desc[UR60][R2.64], R69 ;  /* 0x0000004502000986 */ /* 0x0007e2000c10113c */
[----:B-1----:R-:W-:-:S04]  /*425d0*/  ISETP.LT.AND P0, PT, R241, R14, !P1 ;  /* 0x0000000ef100720c */ /* 0x002fc80004f01270 */
[----:B------:R-:W1:Y:S01]  /*425e0*/  LDC R15, c[0x0][0x248] ;  /* 0x00009200ff0f7b82 */ /* 0x000e620000000800 */
[C---:B0-----:R-:W-:Y:S01]  /*425f0*/  IADD3 R8, P4, R6.reuse, R149, RZ ;  /* 0x0000009506087210 */ /* 0x041fe20007f9e0ff */
[----:B------:R0:W-:Y:S01]  /*42600*/  @P3 STG.E.U8 desc[UR60][R4.64], R107 ;  /* 0x0000006b04003986 */ /* 0x0001e2000c10113c */
[----:B------:R-:W-:-:S05]  /*42610*/  IADD3 R10, P3, R6, R116, RZ ;  /* 0x00000074060a7210 */ /* 0x000fca0007f7e0ff */
[----:B------:R-:W0:Y:S01]  /*42620*/  LDC R18, c[0x0][0x228] ;  /* 0x00008a00ff127b82 */ /* 0x000e220000000800 */
[C---:B------:R-:W-:Y:S02]  /*42630*/  IMAD.X R9, R13.reuse, 0x1, R150, P4 ;  /* 0x000000010d097824 */ /* 0x040fe400020e0696 */
[----:B------:R-:W-:Y:S01]  /*42640*/  IMAD.X R11, R13, 0x1, R118, P3 ;  /* 0x000000010d0b7824 */ /* 0x000fe200018e0676 */
[----:B---3--:R-:W-:Y:S01]  /*42650*/  ISETP.LT.AND P1, PT, R239, R16, !P1 ;  /* 0x00000010ef00720c */ /* 0x008fe20004f21270 */
[----:B------:R-:W-:Y:S01]  /*42660*/  VIADD R3, R247, 0x2f ;  /* 0x0000002ff7037836 */ /* 0x000fe20000000000 */
[----:B------:R-:W-:Y:S01]  /*42670*/  @P2 STG.E.U8 desc[UR60][R8.64], R104 ;  /* 0x0000006808002986 */ /* 0x000fe2000c10113c */
[----:B------:R-:W-:Y:S01]  /*42680*/  IADD3 R12, P4, R6, R154, RZ ;  /* 0x0000009a060c7210 */ /* 0x000fe20007f9e0ff */
[----:B------:R-:W3:Y:S02]  /*42690*/  LDC R14, c[0x0][0x228] ;  /* 0x00008a00ff0e7b82 */ /* 0x000ee40000000800 */
[----:B------:R-:W-:Y:S01]  /*426a0*/  @P0 STG.E.U8 desc[UR60][R10.64], R66 ;  /* 0x000000420a000986 */ /* 0x000fe2000c10113c */
[----:B--2---:R-:W-:-:S05]  /*426b0*/  ISETP.GE.AND P0, PT, R3, R0, PT ;  /* 0x000000000300720c */ /* 0x004fca0003f06270 */
[----:B------:R-:W2:Y:S01]  /*426c0*/  LDC R16, c[0x0][0x228] ;  /* 0x00008a00ff107b82 */ /* 0x000ea20000000800 */
[----:B------:R-:W-:Y:S01]  /*426d0*/  IMAD.X R13, R13, 0x1, R155, P4 ;  /* 0x000000010d0d7824 */ /* 0x000fe200020e069b */
[----:B----4-:R-:W-:-:S06]  /*426e0*/  ISETP.LT.AND P2, PT, R245, R17, !P0 ;  /* 0x00000011f500720c */ /* 0x010fcc0004741270 */
[----:B------:R-:W4:Y:S01]  /*426f0*/  LDC R0, c[0x0][0x22c] ;  /* 0x00008b00ff007b82 */ /* 0x000f220000000800 */
[----:B-1----:R-:W-:Y:S01]  /*42700*/  IMAD.IADD R6, R6, 0x1, R15 ;  /* 0x0000000106067824 */ /* 0x002fe200078e020f */
[----:B------:R1:W-:Y:S01]  /*42710*/  @P1 STG.E.U8 desc[UR60][R12.64], R105 ;  /* 0x000000690c001986 */ /* 0x0003e2000c10113c */
[----:B0-----:R-:W-:-:S05]  /*42720*/  ISETP.LT.AND P1, PT, R243, R18, !P0 ;  /* 0x00000012f300720c */ /* 0x001fca0004721270 */
[----:B------:R-:W0:Y:S01]  /*42730*/  LDC R17, c[0x0][0x248] ;  /* 0x00009200ff117b82 */ /* 0x000e220000000800 */
[----:B------:R-:W-:Y:S02]  /*42740*/  SHF.R.S32.HI R15, RZ, 0x1f, R6 ;  /* 0x0000001fff0f7819 */ /* 0x000fe40000011406 */
[----:B------:R-:W-:-:S05]  /*42750*/  IADD3 R2, P4, R6, R67, RZ ;  /* 0x0000004306027210 */ /* 0x000fca0007f9e0ff */
[----:B------:R-:W0:Y:S01]  /*42760*/  LDC R18, c[0x0][0x228] ;  /* 0x00008a00ff127b82 */ /* 0x000e220000000800 */
[----:B------:R-:W-:Y:S01]  /*42770*/  IADD3 R4, P3, R6, R149, RZ ;  /* 0x0000009506047210 */ /* 0x000fe20007f7e0ff */
[----:B------:R-:W-:-:S06]  /*42780*/  IMAD.X R3, R15, 0x1, R148, P4 ;  /* 0x000000010f037824 */ /* 0x000fcc00020e0694 */
[----:B------:R-:W0:Y:S01]  /*42790*/  LDC R20, c[0x0][0x228] ;  /* 0x00008a00ff147b82 */ /* 0x000e220000000800 */
[----:B------:R-:W-:Y:S01]  /*427a0*/  IMAD.X R5, R15, 0x1, R150, P3 ;  /* 0x000000010f057824 */ /* 0x000fe200018e0696 */
[----:B---3--:R-:W-:Y:S01]  /*427b0*/  ISETP.LT.AND P4, PT, R241, R14, !P0 ;  /* 0x0000000ef100720c */ /* 0x008fe20004781270 */
[----:B-1----:R-:W-:Y:S01]  /*427c0*/  VIADD R13, R247, 0x30 ;  /* 0x00000030f70d7836 */ /* 0x002fe20000000000 */
[----:B--2---:R-:W-:-:S04]  /*427d0*/  ISETP.LT.AND P0, PT, R239, R16, !P0 ;  /* 0x00000010ef00720c */ /* 0x004fc80004701270 */
[----:B------:R-:W1:Y:S01]  /*427e0*/  LDC R12, c[0x0][0x228] ;  /* 0x00008a00ff0c7b82 */ /* 0x000e620000000800 */
[----:B------:R2:W-:Y:S01]  /*427f0*/  @P2 STG.E.U8 desc[UR60][R2.64], R147 ;  /* 0x0000009302002986 */ /* 0x0005e2000c10113c */
[C---:B------:R-:W-:Y:S02]  /*42800*/  IADD3 R8, P5, R6.reuse, R116, RZ ;  /* 0x0000007406087210 */ /* 0x040fe40007fbe0ff */
[C---:B------:R-:W-:Y:S01]  /*42810*/  IADD3 R10, P2, R6.reuse, R154, RZ ;  /* 0x0000009a060a7210 */ /* 0x040fe20007f5e0ff */
[----:B------:R3:W-:Y:S01]  /*42820*/  @P1 STG.E.U8 desc[UR60][R4.64], R144 ;  /* 0x0000009004001986 */ /* 0x0007e2000c10113c */
[----:B----4-:R-:W-:Y:S02]  /*42830*/  ISETP.GE.AND P1, PT, R13, R0, PT ;  /* 0x000000000d00720c */ /* 0x010fe40003f26270 */
[----:B------:R-:W4:Y:S01]  /*42840*/  LDC R0, c[0x0][0x22c] ;  /* 0x00008b00ff007b82 */ /* 0x000f220000000800 */
[----:B0-----:R-:W-:Y:S02]  /*42850*/  IMAD.IADD R6, R6, 0x1, R17 ;  /* 0x0000000106067824 */ /* 0x001fe400078e0211 */
[----:B------:R-:W-:-:S02]  /*42860*/  IMAD.X R9, R15, 0x1, R118, P5 ;  /* 0x000000010f097824 */ /* 0x000fc400028e0676 */
[----:B------:R-:W-:-:S03]  /*42870*/  IMAD.X R11, R15, 0x1, R155, P2 ;  /* 0x000000010f0b7824 */ /* 0x000fc600010e069b */
[----:B------:R-:W0:Y:S01]  /*42880*/  LDC R14, c[0x0][0x228] ;  /* 0x00008a00ff0e7b82 */ /* 0x000e220000000800 */
[----:B------:R-:W-:Y:S01]  /*42890*/  SHF.R.S32.HI R13, RZ, 0x1f, R6 ;  /* 0x0000001fff0d7819 */ /* 0x000fe20000011406 */
[----:B------:R3:W-:Y:S01]  /*428a0*/  @P4 STG.E.U8 desc[UR60][R8.64], R143 ;  /* 0x0000008f08004986 */ /* 0x0007e2000c10113c */
[C---:B--2---:R-:W-:Y:S02]  /*428b0*/  IADD3 R2, P3, R6.reuse, R67, RZ ;  /* 0x0000004306027210 */ /* 0x044fe40007f7e0ff */
[----:B------:R-:W-:Y:S01]  /*428c0*/  ISETP.LT.AND P5, PT, R245, R18, !P1 ;  /* 0x00000012f500720c */ /* 0x000fe20004fa1270 */
[----:B------:R2:W-:Y:S02]  /*428d0*/  @P0 STG.E.U8 desc[UR60][R10.64], R145 ;  /* 0x000000910a000986 */ /* 0x0005e4000c10113c */
[----:B------:R-:W0:Y:S01]  /*428e0*/  LDC R21, c[0x0][0x248] ;  /* 0x00009200ff157b82 */ /* 0x000e220000000800 */
[----:B------:R-:W-:Y:S02]  /*428f0*/  ISETP.LT.AND P2, PT, R243, R19, !P1 ;  /* 0x00000013f300720c */ /* 0x000fe40004f41270 */
[----:B------:R-:W-:Y:S01]  /*42900*/  ISETP.LT.AND P0, PT, R241, R20, !P1 ;  /* 0x00000014f100720c */ /* 0x000fe20004f01270 */
[----:B------:R-:W-:Y:S01]  /*42910*/  IMAD.X R3, R13, 0x1, R148, P3 ;  /* 0x000000010d037824 */ /* 0x000fe200018e0694 */
[----:B---3--:R-:W-:-:S02]  /*42920*/  IADD3 R4, P4, R6, R149, RZ ;  /* 0x0000009506047210 */ /* 0x008fc40007f9e0ff */
[----:B------:R-:W-:Y:S01]  /*42930*/  IADD3 R8, P3, R6, R116, RZ ;  /* 0x0000007406087210 */ /* 0x000fe20007f7e0ff */
[----:B------:R-:W3:Y:S01]  /*42940*/  LDC R16, c[0x0][0x228] ;  /* 0x00008a00ff107b82 */ /* 0x000ee20000000800 */
[C---:B------:R-:W-:Y:S01]  /*42950*/  PRMT R19, R60.reuse, 0x7770, RZ ;  /* 0x000077703c137816 */ /* 0x040fe200000000ff */
[C---:B------:R-:W-:Y:S01]  /*42960*/  IMAD.X R5, R13.reuse, 0x1, R150, P4 ;  /* 0x000000010d057824 */ /* 0x040fe200020e0696 */
[----:B------:R-:W-:Y:S01]  /*42970*/  PRMT R17, R60, 0x7771, RZ ;  /* 0x000077713c117816 */ /* 0x000fe200000000ff */
[----:B------:R-:W-:Y:S01]  /*42980*/  IMAD.X R9, R13, 0x1, R118, P3 ;  /* 0x000000010d097824 */ /* 0x000fe200018e0676 */
[----:B-1----:R-:W-:-:S03]  /*42990*/  ISETP.LT.AND P1, PT, R239, R12, !P1 ;  /* 0x0000000cef00720c */ /* 0x002fc60004f21270 */
[----:B------:R-:W1:Y:S01]  /*429a0*/  LDC R18, c[0x0][0x228] ;  /* 0x00008a00ff127b82 */ /* 0x000e620000000800 */
[----:B------:R-:W-:Y:S01]  /*429b0*/  PRMT R15, R60, 0x7772, RZ ;  /* 0x000077723c0f7816 */ /* 0x000fe200000000ff */
[----:B------:R-:W-:Y:S01]  /*429c0*/  VIADD R23, R247, 0x31 ;  /* 0x00000031f7177836 */ /* 0x000fe20000000000 */
[----:B------:R3:W-:Y:S05]  /*429d0*/  @P5 STG.E.U8 desc[UR60][R2.64], R19 ;  /* 0x0000001302005986 */ /* 0x0007ea000c10113c */
[----:B------:R-:W1:Y:S01]  /*429e0*/  LDC R12, c[0x0][0x228] ;  /* 0x00008a00ff0c7b82 */ /* 0x000e620000000800 */
[----:B------:R1:W-:Y:S01]  /*429f0*/  @P2 STG.E.U8 desc[UR60][R4.64], R17 ;  /* 0x0000001104002986 */ /* 0x0003e2000c10113c */
[----:B--2---:R-:W-:-:S03]  /*42a00*/  IADD3 R10, P2, R6, R154, RZ ;  /* 0x0000009a060a7210 */ /* 0x004fc60007f5e0ff */
[----:B------:R2:W-:Y:S01]  /*42a10*/  @P0 STG.E.U8 desc[UR60][R8.64], R15 ;  /* 0x0000000f08000986 */ /* 0x0005e2000c10113c */
[----:B----4-:R-:W-:Y:S02]  /*42a20*/  ISETP.GE.AND P0, PT, R23, R0, PT ;  /* 0x000000001700720c */ /* 0x010fe40003f06270 */
[----:B------:R-:W4:Y:S01]  /*42a30*/  LDC R0, c[0x0][0x22c] ;  /* 0x00008b00ff007b82 */ /* 0x000f220000000800 */
[----:B------:R-:W-:Y:S01]  /*42a40*/  IMAD.X R11, R13, 0x1, R155, P2 ;  /* 0x000000010d0b7824 */ /* 0x000fe200010e069b */
[----:B0-----:R-:W-:Y:S01]  /*42a50*/  ISETP.LT.AND P5, PT, R245, R14, !P0 ;  /* 0x0000000ef500720c */ /* 0x001fe200047a1270 */
[----:B------:R-:W-:Y:S01]  /*42a60*/  IMAD.IADD R6, R6, 0x1, R21 ;  /* 0x0000000106067824 */ /* 0x000fe200078e0215 */
[----:B------:R-:W-:-:S04]  /*42a70*/  PRMT R13, R60, 0x7773, RZ ;  /* 0x000077733c0d7816 */ /* 0x000fc800000000ff */
[----:B------:R-:W0:Y:S01]  /*42a80*/  LDC R23, c[0x0][0x248] ;  /* 0x00009200ff177b82 */ /* 0x000e220000000800 */
[----:B------:R4:W-:Y:S07]  /*42a90*/  @P1 STG.E.U8 desc[UR60][R10.64], R13 ;  /* 0x0000000d0a001986 */ /* 0x0009ee000c10113c */
[----:B------:R-:W0:Y:S01]  /*42aa0*/  LDC R14, c[0x0][0x228] ;  /* 0x00008a00ff0e7b82 */ /* 0x000e220000000800 */
[----:B---3--:R-:W-:Y:S02]  /*42ab0*/  ISETP.LT.AND P3, PT, R243, R16, !P0 ;  /* 0x00000010f300720c */ /* 0x008fe40004761270 */
[----:B------:R-:W-:-:S02]  /*42ac0*/  SHF.R.S32.HI R21, RZ, 0x1f, R6 ;  /* 0x0000001fff157819 */ /* 0x000fc40000011406 */
[C---:B------:R-:W-:Y:S02]  /*42ad0*/  IADD3 R2, P1, R6.reuse, R67, RZ ;  /* 0x0000004306027210 */ /* 0x040fe40007f3e0ff */
[----:B-1----:R-:W-:Y:S01]  /*42ae0*/  ISETP.LT.AND P2, PT, R241, R18, !P0 ;  /* 0x00000012f100720c */ /* 0x002fe20004741270 */
[----:B------:R-:W1:Y:S01]  /*42af0*/  LDC R16, c[0x0][0x228] ;  /* 0x00008a00ff107b82 */ /* 0x000e620000000800 */
[----:B------:R-:W-:Y:S01]  /*42b00*/  IADD3 R4, P4, R6, R149, RZ ;  /* 0x0000009506047210 */ /* 0x000fe20007f9e0ff */
[----:B------:R-:W-:Y:S01]  /*42b10*/  IMAD.X R3, R21, 0x1, R148, P1 ;  /* 0x0000000115037824 */ /* 0x000fe200008e0694 */
[----:B------:R-:W-:Y:S01]  /*42b20*/  ISETP.LT.AND P1, PT, R239, R12, !P0 ;  /* 0x0000000cef00720c */ /* 0x000fe20004721270 */
[----:B------:R-:W-:Y:S01]  /*42b30*/  VIADD R25, R247, 0x32 ;  /* 0x00000032f7197836 */ /* 0x000fe20000000000 */
[----:B------:R-:W-:-:S03]  /*42b40*/  PRMT R19, R56, 0x7770, RZ ;  /* 0x0000777038137816 */ /* 0x000fc600000000ff */
[----:B------:R-:W3:Y:S01]  /*42b50*/  LDC R18, c[0x0][0x228] ;  /* 0x00008a00ff127b82 */ /* 0x000ee20000000800 */
[----:B--2---:R-:W-:Y:S01]  /*42b60*/  IADD3 R8, P0, R6, R116, RZ ;  /* 0x0000007406087210 */ /* 0x004fe20007f1e0ff */
[C---:B------:R-:W-:Y:S01]  /*42b70*/  IMAD.X R5, R21.reuse, 0x1, R150, P4 ;  /* 0x0000000115057824 */ /* 0x040fe200020e0696 */
[----:B------:R-:W-:Y:S01]  /*42b80*/  PRMT R17, R56, 0x7771, RZ ;  /* 0x0000777138117816 */ /* 0x000fe200000000ff */
[----:B------:R2:W-:Y:S02]  /*42b90*/  @P5 STG.E.U8 desc[UR60][R2.64], R19 ;  /* 0x0000001302005986 */ /* 0x0005e4000c10113c */
[----:B------:R-:W-:Y:S01]  /*42ba0*/  IMAD.X R9, R21, 0x1, R118, P0 ;  /* 0x0000000115097824 */ /* 0x000fe200000e0676 */
[----:B----4-:R-:W-:Y:S01]  /*42bb0*/  ISETP.GE.AND P0, PT, R25, R0, PT ;  /* 0x000000001900720c */ /* 0x010fe20003f06270 */
[----:B------:R4:W-:Y:S01]  /*42bc0*/  @P3 STG.E.U8 desc[UR60][R4.64], R17 ;  /* 0x0000001104003986 */ /* 0x0009e2000c10113c */
[C---:B------:R-:W-:Y:S01]  /*42bd0*/  IADD3 R10, P3, R6.reuse, R154, RZ ;  /* 0x0000009a060a7210 */ /* 0x040fe20007f7e0ff */
[----:B0-----:R-:W-:Y:S01]  /*42be0*/  IMAD.IADD R6, R6, 0x1, R23 ;  /* 0x0000000106067824 */ /* 0x001fe200078e0217 */
[----:B------:R-:W0:Y:S01]  /*42bf0*/  LDC R12, c[0x0][0x228] ;  /* 0x00008a00ff0c7b82 */ /* 0x000e220000000800 */
[----:B------:R-:W-:-:S02]  /*42c00*/  ISETP.LT.AND P4, PT, R245, R14, !P0 ;  /* 0x0000000ef500720c */ /* 0x000fc40004781270 */
[----:B------:R-:W-:Y:S01]  /*42c10*/  IMAD.X R11, R21, 0x1, R155, P3 ;  /* 0x00000001150b7824 */ /* 0x000fe200018e069b */
[----:B------:R-:W-:Y:S02]  /*42c20*/  PRMT R15, R56, 0x7772, RZ ;  /* 0x00007772380f7816 */ /* 0x000fe400000000ff */
[----:B--2---:R-:W-:Y:S02]  /*42c30*/  SHF.R.S32.HI R19, RZ, 0x1f, R6 ;  /* 0x0000001fff137819 */ /* 0x004fe40000011406 */
[----:B------:R-:W2:Y:S01]  /*42c40*/  LDC R0, c[0x0][0x22c] ;  /* 0x00008b00ff007b82 */ /* 0x000ea20000000800 */
[----:B------:R-:W-:Y:S02]  /*42c50*/  IADD3 R2, P3, R6, R67, RZ ;  /* 0x0000004306027210 */ /* 0x000fe40007f7e0ff */
[----:B------:R-:W-:Y:S01]  /*42c60*/  PRMT R13, R56, 0x7773, RZ ;  /* 0x00007773380d7816 */ /* 0x000fe200000000ff */
[----:B------:R3:W-:Y:S01]  /*42c70*/  @P2 STG.E.U8 desc[UR60][R8.64], R15 ;  /* 0x0000000f08002986 */ /* 0x0007e2000c10113c */
[----:B----4-:R-:W-:Y:S01]  /*42c80*/  PRMT R17, R61, 0x7770, RZ ;  /* 0x000077703d117816 */ /* 0x010fe200000000ff */
[----:B------:R-:W-:-:S02]  /*42c90*/  IMAD.X R3, R19, 0x1, R148, P3 ;  /* 0x0000000113037824 */ /* 0x000fc400018e0694 */
[----:B------:R-:W4:Y:S01]  /*42ca0*/  LDC R21, c[0x0][0x248] ;  /* 0x00009200ff157b82 */ /* 0x000f220000000800 */
[----:B------:R0:W-:Y:S01]  /*42cb0*/  @P1 STG.E.U8 desc[UR60][R10.64], R13 ;  /* 0x0000000d0a001986 */ /* 0x0001e2000c10113c */
[----:B-1----:R-:W-:Y:S02]  /*42cc0*/  ISETP.LT.AND P2, PT, R243, R16, !P0 ;  /* 0x00000010f300720c */ /* 0x002fe40004741270 */
[----:B---3--:R-:W-:Y:S01]  /*42cd0*/  ISETP.LT.AND P1, PT, R241, R18, !P0 ;  /* 0x00000012f100720c */ /* 0x008fe20004721270 */
[----:B------:R1:W-:Y:S03]  /*42ce0*/  @P4 STG.E.U8 desc[UR60][R2.64], R17 ;  /* 0x0000001102004986 */ /* 0x0003e6000c10113c */
[----:B------:R-:W3:Y:S01]  /*42cf0*/  LDC R14, c[0x0][0x228] ;  /* 0x00008a00ff0e7b82 */ /* 0x000ee20000000800 */
[C---:B------:R-:W-:Y:S02]  /*42d00*/  IADD3 R4, P3, R6.reuse, R149, RZ ;  /* 0x0000009506047210 */ /* 0x040fe40007f7e0ff */
[----:B------:R-:W-:-:S05]  /*42d10*/  IADD3 R8, P4, R6, R116, RZ ;  /* 0x0000007406087210 */ /* 0x000fca0007f9e0ff */
[----:B------:R-:W1:Y:S01]  /*42d20*/  LDC R16, c[0x0][0x228] ;  /* 0x00008a00ff107b82 */ /* 0x000e620000000800 */
[----:B------:R-:W-:Y:S01]  /*42d30*/  IMAD.X R5, R19, 0x1, R150, P3 ;  /* 0x0000000113057824 */ /* 0x000fe200018e0696 */
[----:B------:R-:W-:-:S06]  /*42d40*/  PRMT R15, R61, 0x7771, RZ ;  /* 0x000077713d0f7816 */ /* 0x000fcc00000000ff */
[----:B------:R-:W1:Y:S01]  /*42d50*/  LDC R18, c[0x0][0x228] ;  /* 0x00008a00ff127b82 */ /* 0x000e620000000800 */
[----:B------:R-:W-:Y:S01]  /*42d60*/  IMAD.X R9, R19, 0x1, R118, P4 ;  /* 0x0000000113097824 */ /* 0x000fe200020e0676 */
[----:B0-----:R-:W-:Y:S01]  /*42d70*/  PRMT R13, R61, 0x7772, RZ ;  /* 0x000077723d0d7816 */ /* 0x001fe200000000ff */
[----:B------:R-:W-:Y:S01]  /*42d80*/  VIADD R23, R247, 0x33 ;  /* 0x00000033f7177836 */ /* 0x000fe20000000000 */
[----:B------:R-:W-:Y:S01]  /*42d90*/  ISETP.LT.AND P0, PT, R239, R12, !P0 ;  /* 0x0000000cef00720c */ /* 0x000fe20004701270 */
[----:B------:R0:W-:Y:S01]  /*42da0*/  @P2 STG.E.U8 desc[UR60][R4.64], R15 ;  /* 0x0000000f04002986 */ /* 0x0001e2000c10113c */
[----:B------:R-:W-:Y:S02]  /*42db0*/  IADD3 R10, P3, R6, R154, RZ ;  /* 0x0000009a060a7210 */ /* 0x000fe40007f7e0ff */
[----:B------:R-:W0:Y:S01]  /*42dc0*/  LDC R12, c[0x0][0x228] ;  /* 0x00008a00ff0c7b82 */ /* 0x000e220000000800 */
[----:B------:R0:W-:Y:S01]  /*42dd0*/  @P1 STG.E.U8 desc[UR60][R8.64], R13 ;  /* 0x0000000d08001986 */ /* 0x0001e2000c10113c */
[----:B--2---:R-:W-:Y:S01]  /*42de0*/  ISETP.GE.AND P1, PT, R23, R0, PT ;  /* 0x000000001700720c */ /* 0x004fe20003f26270 */
[----:B------:R-:W-:-:S05]  /*42df0*/  IMAD.X R11, R19, 0x1, R155, P3 ;  /* 0x00000001130b7824 */ /* 0x000fca00018e069b */
[----:B------:R-:W2:Y:S01]  /*42e00*/  LDC R0, c[0x0][0x22c] ;  /* 0x00008b00ff007b82 */ /* 0x000ea20000000800 */
[----:B------:R-:W-:Y:S01]  /*42e10*/  PRMT R61, R61, 0x7773, RZ ;  /* 0x000077733d3d7816 */ /* 0x000fe200000000ff */
[----:B----4-:R-:W-:Y:S01]  /*42e20*/  IMAD.IADD R6, R6, 0x1, R21 ;  /* 0x0000000106067824 */ /* 0x010fe200078e0215 */
[----:B---3--:R-:W-:Y:S02]  /*42e30*/  ISETP.LT.AND P4, PT, R245, R14, !P1 ;  /* 0x0000000ef500720c */ /* 0x008fe40004f81270 */
[----:B-1----:R-:W-:Y:S01]  /*42e40*/  ISETP.LT.AND P3, PT, R243, R16, !P1 ;  /* 0x00000010f300720c */ /* 0x002fe20004f61270 */
[----:B------:R1:W-:Y:S02]  /*42e50*/  @P0 STG.E.U8 desc[UR60][R10.64], R61 ;  /* 0x0000003d0a000986 */ /* 0x0003e4000c10113c */
[----:B------:R-:W3:Y:S01]  /*42e60*/  LDC R19, c[0x0][0x248] ;  /* 0x00009200ff137b82 */ /* 0x000ee20000000800 */
[----:B------:R-:W-:Y:S02]  /*42e70*/  ISETP.LT.AND P2, PT, R241, R18, !P1 ;  /* 0x00000012f100720c */ /* 0x000fe40004f41270 */
[----:B------:R-:W-:-:S02]  /*42e80*/  SHF.R.S32.HI R17, RZ, 0x1f, R6 ;  /* 0x0000001fff117819 */ /* 0x000fc40000011406 */
[C---:B------:R-:W-:Y:S02]  /*42e90*/  IADD3 R2, P0, R6.reuse, R67, RZ ;  /* 0x0000004306027210 */ /* 0x040fe40007f1e0ff */
[C---:B0-----:R-:W-:Y:S01]  /*42ea0*/  IADD3 R4, P5, R6.reuse, R149, RZ ;  /* 0x0000009506047210 */ /* 0x041fe20007fbe0ff */
[----:B------:R-:W0:Y:S01]  /*42eb0*/  LDC R14, c[0x0][0x228] ;  /* 0x00008a00ff0e7b82 */ /* 0x000e220000000800 */
[----:B------:R-:W-:Y:S01]  /*42ec0*/  IADD3 R8, P6, R6, R116, RZ ;  /* 0x0000007406087210 */ /* 0x000fe20007fde0ff */
[----:B------:R-:W-:Y:S01]  /*42ed0*/  IMAD.X R3, R17, 0x1, R148, P0 ;  /* 0x0000000111037824 */ /* 0x000fe200000e0694 */
[----:B------:R-:W-:Y:S01]  /*42ee0*/  PRMT R15, R57, 0x7770, RZ ;  /* 0x00007770390f7816 */ /* 0x000fe200000000ff */
[----:B------:R-:W-:Y:S01]  /*42ef0*/  IMAD.X R5, R17, 0x1, R150, P5 ;  /* 0x0000000111057824 */ /* 0x000fe200028e0696 */
[----:B------:R-:W-:Y:S01]  /*42f00*/  PRMT R13, R57, 0x7771, RZ ;  /* 0x00007771390d7816 */ /* 0x000fe200000000ff */
[----:B------:R-:W-:Y:S01]  /*42f10*/  IMAD.X R9, R17, 0x1, R118, P6 ;  /* 0x0000000111097824 */ /* 0x000fe200030e0676 */
[----:B-1----:R-:W-:Y:S01]  /*42f20*/  PRMT R11, R57, 0x7772, RZ ;  /* 0x00007772390b7816 */ /* 0x002fe200000000ff */
[----:B------:R-:W-:Y:S01]  /*42f30*/  VIADD R21, R247, 0x34 ;  /* 0x00000034f7157836 */ /* 0x000fe20000000000 */
[----:B------:R-:W1:Y:S01]  /*42f40*/  LDC R16, c[0x0][0x228] ;  /* 0x00008a00ff107b82 */ /* 0x000e620000000800 */
[----:B------:R4:W-:Y:S01]  /*42f50*/  @P4 STG.E.U8 desc[UR60][R2.64], R15 ;  /* 0x0000000f02004986 */ /* 0x0009e2000c10113c */
[----:B------:R-:W-:-:S03]  /*42f60*/  ISETP.LT.AND P1, PT, R239, R12, !P1 ;  /* 0x0000000cef00720c */ /* 0x000fc60004f21270 */
[----:B------:R-:W-:Y:S03]  /*42f70*/  @P3 STG.E.U8 desc[UR60][R4.64], R13 ;  /* 0x0000000d04003986 */ /* 0x000fe6000c10113c */
[----:B------:R-:W1:Y:S01]  /*42f80*/  LDC R12, c[0x0][0x228] ;  /* 0x00008a00ff0c7b82 */ /* 0x000e620000000800 */
[----:B------:R0:W-:Y:S01]  /*42f90*/  @P2 STG.E.U8 desc[UR60][R8.64], R11 ;  /* 0x0000000b08002986 */ /* 0x0001e2000c10113c */
[----:B--2---:R-:W-:-:S06]  /*42fa0*/  ISETP.GE.AND P2, PT, R21, R0, PT ;  /* 0x000000001500720c */ /* 0x004fcc0003f46270 */
[----:B------:R-:W2:Y:S01]  /*42fb0*/  LDC R0, c[0x0][0x228] ;  /* 0x00008a00ff007b82 */ /* 0x000ea20000000800 */
[C---:B----4-:R-:W-:Y:S01]  /*42fc0*/  IADD3 R2, P5, R6.reuse, R154, RZ ;  /* 0x0000009a06027210 */ /* 0x050fe20007fbe0ff */
[----:B---3--:R-:W-:Y:S01]  /*42fd0*/  IMAD.IADD R10, R6, 0x1, R19 ;  /* 0x00000001060a7824 */ /* 0x008fe200078e0213 */
[----:B0-----:R-:W-:-:S03]  /*42fe0*/  ISETP.LT.AND P4, PT, R245, R14, !P2 ;  /* 0x0000000ef500720c */ /* 0x001fc60005781270 */
[----:B------:R-:W-:Y:S02]  /*42ff0*/  IMAD.X R3, R17, 0x1, R155, P5 ;  /* 0x0000000111037824 */ /* 0x000fe400028e069b */
[----:B------:R-:W0:Y:S01]  /*43000*/  LDC R19, c[0x0][0x248] ;  /* 0x00009200ff137b82 */ /* 0x000e220000000800 */
[----:B------:R-:W-:Y:S02]  /*43010*/  SHF.R.S32.HI R11, RZ, 0x1f, R10 ;  /* 0x0000001fff0b7819 */ /* 0x000fe4000001140a */
[----:B------:R-:W-:Y:S01]  /*43020*/  IADD3 R4, P5, R10, R67, RZ ;  /* 0x000000430a047210 */ /* 0x000fe20007fbe0ff */
[----:B------:R-:W-:Y:S01]  /*43030*/  VIADD R14, R247, 0x35 ;  /* 0x00000035f70e7836 */ /* 0x000fe20000000000 */
[----:B------:R-:W-:-:S03]  /*43040*/  PRMT R57, R57, 0x7773, RZ ;  /* 0x0000777339397816 */ /* 0x000fc600000000ff */
[----:B------:R-:W3:Y:S01]  /*43050*/  LDC R6, c[0x0][0x228] ;  /* 0x00008a00ff067b82 */ /* 0x000ee20000000800 */
[----:B------:R-:W-:Y:S01]  /*43060*/  IMAD.X R5, R11, 0x1, R148, P5 ;  /* 0x000000010b057824 */ /* 0x000fe200028e0694 */
[----:B------:R-:W-:Y:S01]  /*43070*/  PRMT R13, R62, 0x7770, RZ ;  /* 0x000077703e0d7816 */ /* 0x000fe200000000ff */
[----:B------:R4:W-:Y:S01]  /*43080*/  @P1 STG.E.U8 desc[UR60][R2.64], R57 ;  /* 0x0000003902001986 */ /* 0x0009e2000c10113c */
[----:B-1----:R-:W-:Y:S02]  /*43090*/  ISETP.LT.AND P3, PT, R243, R16, !P2 ;  /* 0x00000010f300720c */ /* 0x002fe40005761270 */
[----:B------:R-:W-:Y:S02]  /*430a0*/  ISETP.GE.AND P1, PT, R14, R119, PT ;  /* 0x000000770e00720c */ /* 0x000fe40003f26270 */
[----:B------:R-:W1:Y:S01]  /*430b0*/  LDC R14, c[0x0][0x228] ;  /* 0x00008a00ff0e7b82 */ /* 0x000e620000000800 */
[----:B------:R-:W-:Y:S01]  /*430c0*/  IADD3 R8, P6, R10, R149, RZ ;  /* 0x000000950a087210 */ /* 0x000fe20007fde0ff */
[----:B------:R4:W-:Y:S01]  /*430d0*/  @P4 STG.E.U8 desc[UR60][R4.64], R13 ;  /* 0x0000000d04004986 */ /* 0x0009e2000c10113c */
[----:B--2---:R-:W-:-:S02]  /*430e0*/  ISETP.LT.AND P4, PT, R241, R0, !P2 ;  /* 0x00000000f100720c */ /* 0x004fc40005781270 */
[----:B------:R-:W-:Y:S01]  /*430f0*/  ISETP.LT.AND P2, PT, R239, R12, !P2 ;  /* 0x0000000cef00720c */ /* 0x000fe20005741270 */
[----:B------:R-:W-:Y:S01]  /*43100*/  IMAD.X R9, R11, 0x1, R150, P6 ;  /* 0x000000010b097824 */ /* 0x000fe200030e0696 */
[----:B------:R-:W-:Y:S01]  /*43110*/  PRMT R15, R62, 0x7771, RZ ;  /* 0x000077713e0f7816 */ /* 0x000fe200000000ff */
[----:B------:R-:W2:Y:S01]  /*43120*/  LDC R12, c[0x0][0x228] ;  /* 0x00008a00ff0c7b82 */ /* 0x000ea20000000800 */
[----:B0-----:R-:W-:-:S03]  /*43130*/  IMAD.IADD R0, R10, 0x1, R19 ;  /* 0x000000010a007824 */ /* 0x001fc600078e0213 */
[----:B------:R0:W-:Y:S01]  /*43140*/  @P3 STG.E.U8 desc[UR60][R8.64], R15 ;  /* 0x0000000f08003986 */ /* 0x0001e2000c10113c */
[----:B----4-:R-:W-:-:S03]  /*43150*/  IADD3 R2, P3, R10, R116, RZ ;  /* 0x000000740a027210 */ /* 0x010fc60007f7e0ff */
[----:B------:R-:W4:Y:S01]  /*43160*/  LDC R16, c[0x0][0x228] ;  /* 0x00008a00ff107b82 */ /* 0x000f220000000800 */
[----:B------:R-:W-:Y:S01]  /*43170*/  SHF.R.S32.HI R19, RZ, 0x1f, R0 ;  /* 0x0000001fff137819 */ /* 0x000fe20000011400 */
[----:B------:R-:W-:Y:S01]  /*43180*/  IMAD.X R3, R11, 0x1, R118, P3 ;  /* 0x000000010b037824 */ /* 0x000fe200018e0676 */
[----:B------:R-:W-:Y:S02]  /*43190*/  IADD3 R4, P3, R0, R67, RZ ;  /* 0x0000004300047210 */ /* 0x000fe40007f7e0ff */
[----:B---3--:R-:W-:-:S03]  /*431a0*/  ISETP.LT.AND P5, PT, R245, R6, !P1 ;  /* 0x00000006f500720c */ /* 0x008fc60004fa1270 */
[----:B------:R-:W3:Y:S01]  /*431b0*/  LDC R6, c[0x0][0x228] ;  /* 0x00008a00ff067b82 */ /* 0x000ee20000000800 */
[----:B------:R-:W-:Y:S01]  /*431c0*/  PRMT R13, R62, 0x7772, RZ ;  /* 0x000077723e0d7816 */ /* 0x000fe200000000ff */
[----:B------:R-:W-:Y:S01]  /*431d0*/  IMAD.X R5, R19, 0x1, R148, P3 ;  /* 0x0000000113057824 */ /* 0x000fe200018e0694 */
[----:B------:R-:W-:Y:S02]  /*431e0*/  IADD3 R10, P6, R10, R154, RZ ;  /* 0x0000009a0a0a7210 */ /* 0x000fe40007fde0ff */
[----:B-1----:R-:W-:-:S03]  /*431f0*/  ISETP.LT.AND P3, PT, R243, R14, !P1 ;  /* 0x0000000ef300720c */ /* 0x002fc60004f61270 */
[----:B------:R-:W1:Y:S01]  /*43200*/  LDC R21, c[0x0][0x248] ;  /* 0x00009200ff157b82 */ /* 0x000e620000000800 */
[----:B------:R2:W-:Y:S01]  /*43210*/  @P4 STG.E.U8 desc[UR60][R2.64], R13 ;  /* 0x0000000d02004986 */ /* 0x0005e2000c10113c */
[----:B------:R-:W-:Y:S01]  /*43220*/  IMAD.X R11, R11, 0x1, R155, P6 ;  /* 0x000000010b0b7824 */ /* 0x000fe200030e069b */
[----:B0-----:R-:W-:-:S05]  /*43230*/  PRMT R9, R62, 0x7773, RZ ;  /* 0x000077733e097816 */ /* 0x001fca00000000ff */
[----:B------:R-:W0:Y:S01]  /*43240*/  LDC R14, c[0x0][0x228] ;  /* 0x00008a00ff0e7b82 */ /* 0x000e220000000800 */
[----:B--2---:R-:W-:Y:S02]  /*43250*/  ISETP.LT.AND P4, PT, R241, R12, !P1 ;  /* 0x0000000cf100720c */ /* 0x004fe40004f81270 */
[----:B------:R-:W-:Y:S01]  /*43260*/  PRMT R17, R58, 0x7770, RZ ;  /* 0x000077703a117816 */ /* 0x000fe200000000ff */
[----:B------:R2:W-:Y:S04]  /*43270*/  @P2 STG.E.U8 desc[UR60][R10.64], R9 ;  /* 0x000000090a002986 */ /* 0x0005e8000c10113c */
[----:B------:R-:W0:Y:S01]  /*43280*/  LDC R12, c[0x0][0x228] ;  /* 0x00008a00ff0c7b82 */ /* 0x000e220000000800 */
[----:B------:R0:W-:Y:S01]  /*43290*/  @P5 STG.E.U8 desc[UR60][R4.64], R17 ;  /* 0x0000001104005986 */ /* 0x0001e2000c10113c */
[----:B------:R-:W-:-:S02]  /*432a0*/  IADD3 R2, P6, R0, R149, RZ ;  /* 0x0000009500027210 */ /* 0x000fc40007fde0ff */
[----:B------:R-:W-:Y:S01]  /*432b0*/  IADD3 R8, P5, R0, R116, RZ ;  /* 0x0000007400087210 */ /* 0x000fe20007fbe0ff */
[----:B--2---:R-:W-:Y:S01]  /*432c0*/  VIADD R10, R247, 0x36 ;  /* 0x00000036f70a7836 */ /* 0x004fe20000000000 */
[----:B----4-:R-:W-:Y:S01]  /*432d0*/  ISETP.LT.AND P2, PT, R239, R16, !P1 ;  /* 0x00000010ef00720c */ /* 0x010fe20004f41270 */
[C---:B------:R-:W-:Y:S01]  /*432e0*/  IMAD.X R3, R19.reuse, 0x1, R150, P6 ;  /* 0x0000000113037824 */ /* 0x040fe200030e0696 */
[----:B------:R-:W-:Y:S01]  /*432f0*/  PRMT R15, R58, 0x7771, RZ ;  /* 0x000077713a0f7816 */ /* 0x000fe200000000ff */
[----:B------:R-:W2:Y:S01]  /*43300*/  LDC R20, c[0x0][0x228] ;  /* 0x00008a00ff147b82 */ /* 0x000ea20000000800 */
[----:B------:R-:W-:Y:S01]  /*43310*/  ISETP.GE.AND P1, PT, R10, R117, PT ;  /* 0x000000750a00720c */ /* 0x000fe20003f26270 */
[----:B------:R-:W-:Y:S01]  /*43320*/  IMAD.X R9, R19, 0x1, R118, P5 ;  /* 0x0000000113097824 */ /* 0x000fe200028e0676 */
[----:B------:R-:W-:Y:S02]  /*43330*/  PRMT R13, R58, 0x7772, RZ ;  /* 0x000077723a0d7816 */ /* 0x000fe400000000ff */
[----:B---3--:R-:W-:Y:S01]  /*43340*/  ISETP.LT.AND P5, PT, R245, R6, !P1 ;  /* 0x00000006f500720c */ /* 0x008fe20004fa1270 */
[----:B------:R3:W-:Y:S01]  /*43350*/  @P3 STG.E.U8 desc[UR60][R2.64], R15 ;  /* 0x0000000f02003986 */ /* 0x0007e2000c10113c */
[C---:B------:R-:W-:Y:S01]  /*43360*/  IADD3 R10, P6, R0.reuse, R154, RZ ;  /* 0x0000009a000a7210 */ /* 0x040fe20007fde0ff */
[----:B------:R-:W4:Y:S01]  /*43370*/  LDC R6, c[0x0][0x228] ;  /* 0x00008a00ff067b82 */ /* 0x000f220000000800 */
[----:B-1----:R-:W-:Y:S01]  /*43380*/  IMAD.IADD R0, R0, 0x1, R21 ;  /* 0x0000000100007824 */ /* 0x002fe200078e0215 */
[----:B------:R1:W-:Y:S01]  /*43390*/  @P4 STG.E.U8 desc[UR60][R8.64], R13 ;  /* 0x0000000d08004986 */ /* 0x0003e2000c10113c */
[----:B0-----:R-:W-:Y:S01]  /*433a0*/  ISETP.LT.AND P4, PT, R243, R14, !P1 ;  /* 0x0000000ef300720c */ /* 0x001fe20004f81270 */
[----:B------:R-:W-:Y:S01]  /*433b0*/  IMAD.X R11, R19, 0x1, R155, P6 ;  /* 0x00000001130b7824 */ /* 0x000fe200030e069b */
[----:B------:R-:W-:-:S03]  /*433c0*/  PRMT R5, R58, 0x7773, RZ ;  /* 0x000077733a057816 */ /* 0x000fc600000000ff */
[----:B------:R-:W0:Y:S01]  /*433d0*/  LDC R14, c[0x0][0x228] ;  /* 0x00008a00ff0e7b82 */ /* 0x000e220000000800 */
[----:B------:R-:W-:Y:S02]  /*433e0*/  SHF.R.S32.HI R17, RZ, 0x1f, R0 ;  /* 0x0000001fff117819 */ /* 0x000fe40000011400 */
[C---:B---3--:R-:W-:Y:S02]  /*433f0*/  IADD3 R2, P6, R0.reuse, R67, RZ ;  /* 0x0000004300027210 */ /* 0x048fe40007fde0ff */
[----:B------:R-:W-:Y:S01]  /*43400*/  ISETP.LT.AND P3, PT, R241, R12, !P1 ;  /* 0x0000000cf100720c */ /* 0x000fe20004f61270 */
[----:B------:R3:W-:Y:S02]  /*43410*/  @P2 STG.E.U8 desc[UR60][R10.64], R5 ;  /* 0x000000050a002986 */ /* 0x0007e4000c10113c */
[----:B------:R-:W2:Y:S01]  /*43420*/  LDC R12, c[0x0][0x228] ;  /* 0x00008a00ff0c7b82 */ /* 0x000ea20000000800 */
[C---:B------:R-:W-:Y:S01]  /*43430*/  IADD3 R4, P2, R0.reuse, R149, RZ ;  /* 0x0000009500047210 */ /* 0x040fe20007f5e0ff */
[----:B------:R-:W-:Y:S01]  /*43440*/  IMAD.X R3, R17, 0x1, R148, P6 ;  /* 0x0000000111037824 */ /* 0x000fe200030e0694 */
[----:B-1----:R-:W-:-:S05]  /*43450*/  IADD3 R8, P6, R0, R116, RZ ;  /* 0x0000007400087210 */ /* 0x002fca0007fde0ff */
[----:B------:R-:W1:Y:S01]  /*43460*/  LDC R19, c[0x0][0x248] ;  /* 0x00009200ff137b82 */ /* 0x000e620000000800 */
[C---:B------:R-:W-:Y:S02]  /*43470*/  PRMT R15, R63.reuse, 0x7773, RZ ;  /* 0x000077733f0f7816 */ /* 0x040fe400000000ff */
[C---:B---3--:R-:W-:Y:S02]  /*43480*/  PRMT R11, R63.reuse, 0x7772, RZ ;  /* 0x000077723f0b7816 */ /* 0x048fe400000000ff */
[----:B------:R-:W-:Y:S01]  /*43490*/  PRMT R13, R63, 0x7771, RZ ;  /* 0x000077713f0d7816 */ /* 0x000fe200000000ff */
[----:B------:R-:W-:Y:S01]  /*434a0*/  IMAD.X R5, R17, 0x1, R150, P2 ;  /* 0x0000000111057824 */ /* 0x000fe200010e0696 */
[----:B------:R-:W-:Y:S01]  /*434b0*/  PRMT R63, R63, 0x7770, RZ ;  /* 0x000077703f3f7816 */ /* 0x000fe200000000ff */
[----:B------:R-:W-:Y:S01]  /*434c0*/  IMAD.X R9, R17, 0x1, R118, P6 ;  /* 0x0000000111097824 */ /* 0x000fe200030e0676 */
[----:B------:R-:W3:Y:S01]  /*434d0*/  LDC R10, c[0x0][0x228] ;  /* 0x00008a00ff0a7b82 */ /* 0x000ee20000000800 */
[----:B------:R-:W-:-:S02]  /*434e0*/  VIADD R16, R247, 0x37 ;  /* 0x00000037f7107836 */ /* 0x000fc40000000000 */
[----:B------:R1:W-:Y:S04]  /*434f0*/  @P5 STG.E.U8 desc[UR60][R2.64], R63 ;  /* 0x0000003f02005986 */ /* 0x0003e8000c10113c */
[----:B------:R1:W-:Y:S01]  /*43500*/  @P4 STG.E.U8 desc[UR60][R4.64], R13 ;  /* 0x0000000d04004986 */ /* 0x0003e2000c10113c */
[----:B------:R-:W-:Y:S01]  /*43510*/  ISETP.GE.AND P2, PT, R16, R71, PT ;  /* 0x000000471000720c */ /* 0x000fe20003f46270 */
[----:B------:R-:W3:Y:S02]  /*43520*/  LDC R21, c[0x0][0x248] ;  /* 0x00009200ff157b82 */ /* 0x000ee40000000800 */
[----:B------:R1:W-:Y:S01]  /*43530*/  @P3 STG.E.U8 desc[UR60][R8.64], R11 ;  /* 0x0000000b08003986 */ /* 0x0003e2000c10113c */
[----:B----4-:R-:W-:-:S05]  /*43540*/  ISETP.LT.AND P3, PT, R239, R6, !P1 ;  /* 0x00000006ef00720c */ /* 0x010fca0004f61270 */
[----:B------:R-:W4:Y:S01]  /*43550*/  LDC R6, c[0x0][0x228] ;  /* 0x00008a00ff067b82 */ /* 0x000f220000000800 */
[----:B0-----:R-:W-:Y:S02]  /*43560*/  ISETP.LT.AND P5, PT, R245, R14, !P2 ;  /* 0x0000000ef500720c */ /* 0x001fe400057a1270 */
[----:B--2---:R-:W-:-:S05]  /*43570*/  ISETP.LT.AND P4, PT, R243, R12, !P2 ;  /* 0x0000000cf300720c */ /* 0x004fca0005781270 */
[----:B------:R-:W0:Y:S01]  /*43580*/  LDC R14, c[0x0][0x228] ;  /* 0x00008a00ff0e7b82 */ /* 0x000e220000000800 */
[C---:B-1----:R-:W-:Y:S01]  /*43590*/  IMAD.IADD R12, R0.reuse, 0x1, R19 ;  /* 0x00000001000c7824 */ /* 0x042fe200078e0213 */
[----:B------:R-:W-:Y:S01]  /*435a0*/  IADD3 R2, P6, R0, R154, RZ ;  /* 0x0000009a00027210 */ /* 0x000fe20007fde0ff */
[----:B------:R-:W-:-:S03]  /*435b0*/  VIADD R18, R247, 0x3f ;  /* 0x0000003ff7127836 */ /* 0x000fc60000000000 */
[----:B------:R-:W-:Y:S02]  /*435c0*/  SHF.R.S32.HI R13, RZ, 0x1f, R12 ;  /* 0x0000001fff0d7819 */ /* 0x000fe4000001140c */
[----:B------:R-:W-:Y:S01]  /*435d0*/  IADD3 R4, P1, R12, R67, RZ ;  /* 0x000000430c047210 */ /* 0x000fe20007f3e0ff */
[----:B------:R-:W1:Y:S01]  /*435e0*/  LDC R16, c[0x0][0x228] ;  /* 0x00008a00ff107b82 */ /* 0x000e620000000800 */
[----:B------:R-:W-:Y:S01]  /*435f0*/  IMAD.X R3, R17, 0x1, R155, P6 ;  /* 0x0000000111037824 */ /* 0x000fe200030e069b */
[----:B------:R-:W-:Y:S02]  /*43600*/  ISETP.GE.AND P0, PT, R18, R131, PT ;  /* 0x000000831200720c */ /* 0x000fe40003f06270 */
[----:B------:R-:W-:Y:S01]  /*43610*/  IADD3 R8, P6, R12, R149, RZ ;  /* 0x000000950c087210 */ /* 0x000fe20007fde0ff */
[----:B------:R-:W-:Y:S01]  /*43620*/  VIADD R0, R247, 0x38 ;  /* 0x00000038f7007836 */ /* 0x000fe20000000000 */
[----:B------:R-:W-:Y:S01]  /*43630*/  PRMT R19, R59, 0x7770, RZ ;  /* 0x000077703b137816 */ /* 0x000fe200000000ff */
[C---:B------:R-:W-:Y:S01]  /*43640*/  IMAD.X R5, R13.reuse, 0x1, R148, P1 ;  /* 0x000000010d057824 */ /* 0x040fe200008e0694 */
[----:B------:R-:W2:Y:S01]  /*43650*/  LDC R18, c[0x0][0x228] ;  /* 0x00008a00ff127b82 */ /* 0x000ea20000000800 */
[----:B------:R-:W-:Y:S01]  /*43660*/  IMAD.X R9, R13, 0x1, R150, P6 ;  /* 0x000000010d097824 */ /* 0x000fe200030e0696 */
[----:B------:R-:W-:Y:S01]  /*43670*/  PRMT R17, R59, 0x7771, RZ ;  /* 0x000077713b117816 */ /* 0x000fe200000000ff */
[----:B------:R0:W-:Y:S01]  /*43680*/  @P3 STG.E.U8 desc[UR60][R2.64], R15 ;  /* 0x0000000f02003986 */ /* 0x0001e2000c10113c */
[----:B----4-:R-:W-:-:S02]  /*43690*/  ISETP.LT.AND P3, PT, R241, R6, !P2 ;  /* 0x00000006f100720c */ /* 0x010fc40005761270 */
[----:B------:R-:W-:Y:S01]  /*436a0*/  ISETP.GE.AND P1, PT, R0, R127, PT ;  /* 0x0000007f0000720c */ /* 0x000fe20003f26270 */
[----:B------:R4:W-:Y:S01]  /*436b0*/  @P5 STG.E.U8 desc[UR60][R4.64], R19 ;  /* 0x0000001304005986 */ /* 0x0009e2000c10113c */
[----:B---3--:R-:W-:Y:S01]  /*436c0*/  ISETP.LT.AND P2, PT, R239, R10, !P2 ;  /* 0x0000000aef00720c */ /* 0x008fe20005741270 */
[C---:B------:R-:W-:Y:S01]  /*436d0*/  IMAD.IADD R0, R12.reuse, 0x1, R21 ;  /* 0x000000010c007824 */ /* 0x040fe200078e0215 */
[C---:B------:R-:W-:Y:S01]  /*436e0*/  IADD3 R10, P5, R12.reuse, R116, RZ ;  /* 0x000000740c0a7210 */ /* 0x040fe20007fbe0ff */
[----:B------:R3:W-:Y:S01]  /*436f0*/  @P4 STG.E.U8 desc[UR60][R8.64], R17 ;  /* 0x0000001108004986 */ /* 0x0007e2000c10113c */
[----:B0-----:R-:W-:Y:S01]  /*43700*/  ISETP.LT.AND P4, PT, R245, R14, !P1 ;  /* 0x0000000ef500720c */ /* 0x001fe20004f81270 */
[----:B------:R-:W0:Y:S01]  /*43710*/  LDC R21, c[0x0][0x248] ;  /* 0x00009200ff157b82 */ /* 0x000e220000000800 */
[----:B------:R-:W-:Y:S01]  /*43720*/  IADD3 R12, P6, R12, R154, RZ ;  /* 0x0000009a0c0c7210 */ /* 0x000fe20007fde0ff */
[C---:B------:R-:W-:Y:S01]  /*43730*/  IMAD.X R11, R13.reuse, 0x1, R118, P5 ;  /* 0x000000010d0b7824 */ /* 0x040fe200028e0676 */
[----:B------:R-:W-:Y:S01]  /*43740*/  IADD3 R2, P5, R0, R67, RZ ;  /* 0x0000004300027210 */ /* 0x000fe20007fbe0ff */
[----:B------:R-:W0:Y:S01]  /*43750*/  LDS.128 R4, [R7] ;  /* 0x0000000007047984 */ /* 0x000e220000000c00 */
[----:B----4-:R-:W-:Y:S01]  /*43760*/  SHF.R.S32.HI R19, RZ, 0x1f, R0 ;  /* 0x0000001fff137819 */ /* 0x010fe20000011400 */
[----:B------:R-:W-:Y:S01]  /*43770*/  IMAD.X R13, R13, 0x1, R155, P6 ;  /* 0x000000010d0d7824 */ /* 0x000fe200030e069b */
[----:B------:R-:W-:Y:S01]  /*43780*/  PRMT R15, R52, 0x7770, RZ ;  /* 0x00007770340f7816 */ /* 0x000fe200000000ff */
[----:B------:R-:W4:Y:S01]  /*43790*/  LDC R14, c[0x0][0x228] ;  /* 0x00008a00ff0e7b82 */ /* 0x000f220000000800 */
[----:B---3--:R-:W-:Y:S01]  /*437a0*/  PRMT R9, R59, 0x7772, RZ ;  /* 0x000077723b097816 */ /* 0x008fe200000000ff */
[----:B------:R-:W-:Y:S01]  /*437b0*/  IMAD.X R3, R19, 0x1, R148, P5 ;  /* 0x0000000113037824 */ /* 0x000fe200028e0694 */
[----:B------:R-:W-:-:S02]  /*437c0*/  PRMT R59, R59, 0x7773, RZ ;  /* 0x000077733b3b7816 */ /* 0x000fc400000000ff */
[----:B-1----:R-:W-:Y:S01]  /*437d0*/  ISETP.LT.AND P5, PT, R243, R16, !P1 ;  /* 0x00000010f300720c */ /* 0x002fe20004fa1270 */
[----:B------:R-:W-:Y:S02]  /*437e0*/  @P3 STG.E.U8 desc[UR60][R10.64], R9 ;  /* 0x000000090a003986 */ /* 0x000fe4000c10113c */
[----:B------:R-:W1:Y:S02]  /*437f0*/  LDC R16, c[0x0][0x228] ;  /* 0x00008a00ff107b82 */ /* 0x000e640000000800 */
[----:B------:R3:W-:Y:S04]  /*43800*/  @P2 STG.E.U8 desc[UR60][R12.64], R59 ;  /* 0x0000003b0c002986 */ /* 0x0007e8000c10113c */
[----:B------:R3:W-:Y:S01]  /*43810*/  @P4 STG.E.U8 desc[UR60][R2.64], R15 ;  /* 0x0000000f02004986 */ /* 0x0007e2000c10113c */
[----:B--2---:R-:W-:Y:S01]  /*43820*/  ISETP.LT.AND P4, PT, R241, R18, !P1 ;  /* 0x00000012f100720c */ /* 0x004fe20004f81270 */
[----:B------:R-:W2:Y:S01]  /*43830*/  LDC R22, c[0x0][0x228] ;  /* 0x00008a00ff167b82 */ /* 0x000ea20000000800 */
[----:B------:R-:W-:-:S07]  /*43840*/  ISETP.LT.AND P2, PT, R239, R20, !P1 ;  /* 0x00000014ef00720c */ /* 0x000fce0004f41270 */
[----:B------:R-:W2:Y:S01]  /*43850*/  LDC R18, c[0x0][0x228] ;  /* 0x00008a00ff127b82 */ /* 0x000ea20000000800 */
[C---:B------:R-:W-:Y:S01]  /*43860*/  IADD3 R8, P6, R0.reuse, R149, RZ ;  /* 0x0000009500087210 */ /* 0x040fe20007fde0ff */
[----:B---3--:R-:W-:Y:S01]  /*43870*/  VIADD R12, R247, 0x39 ;  /* 0x00000039f70c7836 */ /* 0x008fe20000000000 */
[----:B------:R-:W-:-:S03]  /*43880*/  IADD3 R10, P1, R0, R116, RZ ;  /* 0x00000074000a7210 */ /* 0x000fc60007f3e0ff */
[C---:B------:R-:W-:Y:S01]  /*43890*/  IMAD.X R9, R19.reuse, 0x1, R150, P6 ;  /* 0x0000000113097824 */ /* 0x040fe200030e0696 */
[----:B------:R-:W-:Y:S01]  /*438a0*/  IADD3 R2, P6, R0, R154, RZ ;  /* 0x0000009a00027210 */ /* 0x000fe20007fde0ff */
[C---:B------:R-:W-:Y:S01]  /*438b0*/  IMAD.X R11, R19.reuse, 0x1, R118, P1 ;  /* 0x00000001130b7824 */ /* 0x040fe200008e0676 */
[----:B------:R-:W-:Y:S01]  /*438c0*/  ISETP.GE.AND P1, PT, R12, R123, PT ;  /* 0x0000007b0c00720c */ /* 0x000fe20003f26270 */
[----:B------:R-:W3:Y:S01]  /*438d0*/  LDC R23, c[0x0][0x248] ;  /* 0x00009200ff177b82 */ /* 0x000ee20000000800 */
[C---:B------:R-:W-:Y:S01]  /*438e0*/  PRMT R17, R52.reuse, 0x7771, RZ ;  /* 0x0000777134117816 */ /* 0x040fe200000000ff */
[----:B------:R-:W-:Y:S01]  /*438f0*/  IMAD.X R3, R19, 0x1, R155, P6 ;  /* 0x0000000113037824 */ /* 0x000fe200030e069b */
[C---:B------:R-:W-:Y:S02]  /*43900*/  PRMT R15, R52.reuse, 0x7772, RZ ;  /* 0x00007772340f7816 */ /* 0x040fe400000000ff */
[----:B------:R-:W-:-:S03]  /*43910*/  PRMT R13, R52, 0x7773, RZ ;  /* 0x00007773340d7816 */ /* 0x000fc600000000ff */
[----:B------:R-:W3:Y:S01]  /*43920*/  LDC R12, c[0x0][0x228] ;  /* 0x00008a00ff0c7b82 */ /* 0x000ee20000000800 */
[----:B0-----:R-:W-:Y:S01]  /*43930*/  IMAD.IADD R0, R0, 0x1, R21 ;  /* 0x0000000100007824 */ /* 0x001fe200078e0215 */
[----:B------:R0:W-:Y:S01]  /*43940*/  @P5 STG.E.U8 desc[UR60][R8.64], R17 ;  /* 0x0000001108005986 */ /* 0x0001e2000c10113c */
[----:B-1----:R-:W-:-:S03]  /*43950*/  ISETP.LT.AND P6, PT, R243, R16, !P1 ;  /* 0x00000010f300720c */ /* 0x002fc60004fc1270 */
[----:B------:R1:W-:Y:S02]  /*43960*/  @P4 STG.E.U8 desc[UR60][R10.64], R15 ;  /* 0x0000000f0a004986 */ /* 0x0003e4000c10113c */
[----:B------:R-:W3:Y:S02]  /*43970*/  LDC R16, c[0x0][0x228] ;  /* 0x00008a00ff107b82 */ /* 0x000ee40000000800 */
[----:B------:R1:W-:Y:S01]  /*43980*/  @P2 STG.E.U8 desc[UR60][R2.64], R13 ;  /* 0x0000000d02002986 */ /* 0x0003e2000c10113c */
[----:B----4-:R-:W-:Y:S02]  /*43990*/  ISETP.LT.AND P2, PT, R245, R14, !P1 ;  /* 0x0000000ef500720c */ /* 0x010fe40004f41270 */
[----:B------:R-:W-:Y:S02]  /*439a0*/  SHF.R.S32.HI R21, RZ, 0x1f, R0 ;  /* 0x0000001fff157819 */ /* 0x000fe40000011400 */
[----:B0-----:R-:W-:Y:S01]  /*439b0*/  IADD3 R8, P5, R0, R67, RZ ;  /* 0x0000004300087210 */ /* 0x001fe20007fbe0ff */
[----:B------:R-:W0:Y:S01]  /*439c0*/  LDC R20, c[0x0][0x228] ;  /* 0x00008a00ff147b82 */ /* 0x000e220000000800 */
[----:B--2---:R-:W-:-:S03]  /*439d0*/  ISETP.LT.AND P4, PT, R241, R18, !P1 ;  /* 0x00000012f100720c */ /* 0x004fc60004f81270 */
[----:B------:R-:W-:-:S04]  /*439e0*/  IMAD.X R9, R21, 0x1, R148, P5 ;  /* 0x0000000115097824 */ /* 0x000fc800028e0694 */
[----:B------:R-:W2:Y:S01]  /*439f0*/  LDC R18, c[0x0][0x228] ;  /* 0x00008a00ff127b82 */ /* 0x000ea20000000800 */
[----:B-1----:R-:W-:Y:S01]  /*43a00*/  IADD3 R10, P5, R0, R149, RZ ;  /* 0x00000095000a7210 */ /* 0x002fe20007fbe0ff */
[----:B------:R-:W-:Y:S01]  /*43a10*/  VIADD R2, R247, 0x3a ;  /* 0x0000003af7027836 */ /* 0x000fe20000000000 */
[C---:B------:R-:W-:Y:S02]  /*43a20*/  PRMT R19, R4.reuse, 0x7770, RZ ;  /* 0x0000777004137816 */ /* 0x040fe400000000ff */
[----:B------:R-:W-:Y:S01]  /*43a30*/  ISETP.LT.AND P3, PT, R245, R22, !P0 ;  /* 0x00000016f500720c */ /* 0x000fe20004761270 */
[----:B------:R-:W-:Y:S01]  /*43a40*/  IMAD.X R11, R21, 0x1, R150, P5 ;  /* 0x00000001150b7824 */ /* 0x000fe200028e0696 */
[----:B------:R-:W-:Y:S01]  /*43a50*/  PRMT R17, R4, 0x7771, RZ ;  /* 0x0000777104117816 */ /* 0x000fe200000000ff */
[----:B------:R1:W-:Y:S01]  /*43a60*/  @P2 STG.E.U8 desc[UR60][R8.64], R19 ;  /* 0x0000001308002986 */ /* 0x0003e2000c10113c */
[----:B------:R-:W4:Y:S01]  /*43a70*/  LDC R22, c[0x0][0x228] ;  /* 0x00008a00ff167b82 */ /* 0x000f220000000800 */
[----:B------:R-:W-:-:S02]  /*43a80*/  ISETP.GE.AND P2, PT, R2, R125, PT ;  /* 0x0000007d0200720c */ /* 0x000fc40003f46270 */
[C---:B------:R-:W-:Y:S02]  /*43a90*/  IADD3 R2, P5, R0.reuse, R116, RZ ;  /* 0x0000007400027210 */ /* 0x040fe40007fbe0ff */
[----:B---3--:R-:W-:Y:S01]  /*43aa0*/  ISETP.LT.AND P1, PT, R239, R12, !P1 ;  /* 0x0000000cef00720c */ /* 0x008fe20004f21270 */
[----:B------:R3:W-:Y:S01]  /*43ab0*/  @P6 STG.E.U8 desc[UR60][R10.64], R17 ;  /* 0x000000110a006986 */ /* 0x0007e2000c10113c */
[----:B------:R-:W-:Y:S01]  /*43ac0*/  IADD3 R12, P6, R0, R154, RZ ;  /* 0x0000009a000c7210 */ /* 0x000fe20007fde0ff */
[----:B------:R-:W-:Y:S01]  /*43ad0*/  IMAD.X R3, R21, 0x1, R118, P5 ;  /* 0x0000000115037824 */ /* 0x000fe200028e0676 */
[----:B------:R-:W-:Y:S01]  /*43ae0*/  PRMT R15, R4, 0x7772, RZ ;  /* 0x00007772040f7816 */ /* 0x000fe200000000ff */
[----:B------:R-:W-:Y:S01]  /*43af0*/  IMAD.IADD R14, R0, 0x1, R23 ;  /* 0x00000001000e7824 */ /* 0x000fe200078e0217 */
[----:B------:R-:W-:Y:S01]  /*43b00*/  ISETP.LT.AND P5, PT, R245, R16, !P2 ;  /* 0x00000010f500720c */ /* 0x000fe200057a1270 */
[----:B------:R-:W-:Y:S01]  /*43b10*/  IMAD.X R13, R21, 0x1, R155, P6 ;  /* 0x00000001150d7824 */ /* 0x000fe200030e069b */
[----:B-1----:R-:W-:Y:S01]  /*43b20*/  PRMT R19, R4, 0x7773, RZ ;  /* 0x0000777304137816 */ /* 0x002fe200000000ff */
[----:B------:R1:W-:Y:S01]  /*43b30*/  @P4 STG.E.U8 desc[UR60][R2.64], R15 ;  /* 0x0000000f02004986 */ /* 0x0003e2000c10113c */
[----:B------:R-:W-:Y:S01]  /*43b40*/  SHF.R.S32.HI R21, RZ, 0x1f, R14 ;  /* 0x0000001fff157819 */ /* 0x000fe2000001140e */
[----:B------:R-:W4:Y:S01]  /*43b50*/  LDC R0, c[0x0][0x228] ;  /* 0x00008a00ff007b82 */ /* 0x000f220000000800 */
[----:B------:R-:W-:-:S02]  /*43b60*/  IADD3 R8, P6, R14, R67, RZ ;  /* 0x000000430e087210 */ /* 0x000fc40007fde0ff */
[----:B--2---:R-:W-:Y:S01]  /*43b70*/  ISETP.LT.AND P4, PT, R243, R18, !P2 ;  /* 0x00000012f300720c */ /* 0x004fe20005781270 */
[----:B------:R2:W-:Y:S01]  /*43b80*/  @P1 STG.E.U8 desc[UR60][R12.64], R19 ;  /* 0x000000130c001986 */ /* 0x0005e2000c10113c */
[----:B---3--:R-:W-:Y:S01]  /*43b90*/  PRMT R17, R53, 0x7770, RZ ;  /* 0x0000777035117816 */ /* 0x008fe200000000ff */
[----:B------:R-:W-:Y:S02]  /*43ba0*/  IMAD.X R9, R21, 0x1, R148, P6 ;  /* 0x0000000115097824 */ /* 0x000fe400030e0694 */
[----:B------:R-:W3:Y:S01]  /*43bb0*/  LDC R23, c[0x0][0x248] ;  /* 0x00009200ff177b82 */ /* 0x000ee20000000800 */
[----:B-1----:R-:W-:Y:S02]  /*43bc0*/  IADD3 R2, P1, R14, R149, RZ ;  /* 0x000000950e027210 */ /* 0x002fe40007f3e0ff */
[----:B------:R1:W-:Y:S01]  /*43bd0*/  @P5 STG.E.U8 desc[UR60][R8.64], R17 ;  /* 0x0000001108005986 */ /* 0x0003e2000c10113c */
[----:B------:R-:W-:Y:S02]  /*43be0*/  PRMT R15, R53, 0x7771, RZ ;  /* 0x00007771350f7816 */ /* 0x000fe400000000ff */
[----:B------:R-:W-:-:S02]  /*43bf0*/  IMAD.X R3, R21, 0x1, R150, P1 ;  /* 0x0000000115037824 */ /* 0x000fc400008e0696 */
[----:B------:R-:W3:Y:S01]  /*43c00*/  LDC R4, c[0x0][0x228] ;  /* 0x00008a00ff047b82 */ /* 0x000ee20000000800 */
[----:B0-----:R-:W-:Y:S02]  /*43c10*/  ISETP.LT.AND P5, PT, R241, R20, !P2 ;  /* 0x00000014f100720c */ /* 0x001fe400057a1270 */
[----:B----4-:R-:W-:Y:S01]  /*43c20*/  ISETP.LT.AND P1, PT, R239, R22, !P2 ;  /* 0x00000016ef00720c */ /* 0x010fe20005721270 */
[----:B------:R0:W-:Y:S01]  /*43c30*/  @P4 STG.E.U8 desc[UR60][R2.64], R15 ;  /* 0x0000000f02004986 */ /* 0x0001e2000c10113c */
[----:B------:R-:W-:-:S03]  /*43c40*/  IADD3 R10, P2, R14, R116, RZ ;  /* 0x000000740e0a7210 */ /* 0x000fc60007f5e0ff */
[----:B------:R-:W4:Y:S01]  /*43c50*/  LDC R16, c[0x0][0x228] ;  /* 0x00008a00ff107b82 */ /* 0x000f220000000800 */
[----:B--2---:R-:W-:Y:S01]  /*43c60*/  IADD3 R12, P4, R14, R154, RZ ;  /* 0x0000009a0e0c7210 */ /* 0x004fe20007f9e0ff */
[----:B------:R-:W-:Y:S01]  /*43c70*/  VIADD R18, R247, 0x3b ;  /* 0x0000003bf7127836 */ /* 0x000fe20000000000 */
[----:B-1----:R-:W-:Y:S01]  /*43c80*/  PRMT R9, R53, 0x7772, RZ ;  /* 0x0000777235097816 */ /* 0x002fe200000000ff */
[----:B------:R-:W-:Y:S01]  /*43c90*/  IMAD.X R11, R21, 0x1, R118, P2 ;  /* 0x00000001150b7824 */ /* 0x000fe200010e0676 */
[----:B------:R-:W-:Y:S01]  /*43ca0*/  PRMT R53, R53, 0x7773, RZ ;  /* 0x0000777335357816 */ /* 0x000fe200000000ff */
[----:B------:R-:W-:Y:S01]  /*43cb0*/  IMAD.X R13, R21, 0x1, R155, P4 ;  /* 0x00000001150d7824 */ /* 0x000fe200020e069b */
[----:B------:R-:W-:Y:S01]  /*43cc0*/  ISETP.GE.AND P2, PT, R18, R135, PT ;  /* 0x000000871200720c */ /* 0x000fe20003f46270 */
[----:B------:R-:W1:Y:S01]  /*43cd0*/  LDC R20, c[0x0][0x228] ;  /* 0x00008a00ff147b82 */ /* 0x000e620000000800 */
[----:B------:R2:W-:Y:S04]  /*43ce0*/  @P5 STG.E.U8 desc[UR60][R10.64], R9 ;  /* 0x000000090a005986 */ /* 0x0005e8000c10113c */
[----:B------:R2:W-:Y:S01]  /*43cf0*/  @P1 STG.E.U8 desc[UR60][R12.64], R53 ;  /* 0x000000350c001986 */ /* 0x0005e2000c10113c */
[----:B------:R-:W-:-:S02]  /*43d00*/  ISETP.LT.AND P1, PT, R245, R0, !P2 ;  /* 0x00000000f500720c */ /* 0x000fc40005721270 */
[----:B------:R-:W1:Y:S01]  /*43d10*/  LDC R0, c[0x0][0x228] ;  /* 0x00008a00ff007b82 */ /* 0x000e620000000800 */
[----:B---3--:R-:W-:Y:S01]  /*43d20*/  IMAD.IADD R14, R14, 0x1, R23 ;  /* 0x000000010e0e7824 */ /* 0x008fe200078e0217 */
[----:B------:R-:W-:-:S06]  /*43d30*/  ISETP.LT.AND P5, PT, R243, R4, !P2 ;  /* 0x00000004f300720c */ /* 0x000fcc00057a1270 */
[----:B------:R-:W3:Y:S01]  /*43d40*/  LDC R23, c[0x0][0x248] ;  /* 0x00009200ff177b82 */ /* 0x000ee20000000800 */
[----:B------:R-:W-:Y:S02]  /*43d50*/  SHF.R.S32.HI R21, RZ, 0x1f, R14 ;  /* 0x0000001fff157819 */ /* 0x000fe4000001140e */
[----:B0-----:R-:W-:Y:S02]  /*43d60*/  IADD3 R2, P6, R14, R67, RZ ;  /* 0x000000430e027210 */ /* 0x001fe40007fde0ff */
[----:B----4-:R-:W-:-:S03]  /*43d70*/  ISETP.LT.AND P4, PT, R241, R16, !P2 ;  /* 0x00000010f100720c */ /* 0x010fc60005781270 */
[----:B------:R-:W0:Y:S01]  /*43d80*/  LDC R4, c[0x0][0x228] ;  /* 0x00008a00ff047b82 */ /* 0x000e220000000800 */
[----:B------:R-:W-:Y:S01]  /*43d90*/  IMAD.X R3, R21, 0x1, R148, P6 ;  /* 0x0000000115037824 */ /* 0x000fe200030e0694 */
[----:B------:R-:W-:Y:S01]  /*43da0*/  PRMT R19, R5, 0x7770, RZ ;  /* 0x0000777005137816 */ /* 0x000fe200000000ff */
[----:B--2---:R-:W-:Y:S01]  /*43db0*/  VIADD R10, R247, 0x3c ;  /* 0x0000003cf70a7836 */ /* 0x004fe20000000000 */
[----:B------:R-:W-:-:S04]  /*43dc0*/  IADD3 R8, P6, R14, R149, RZ ;  /* 0x000000950e087210 */ /* 0x000fc80007fde0ff */
[----:B------:R-:W2:Y:S01]  /*43dd0*/  LDC R16, c[0x0][0x228] ;  /* 0x00008a00ff107b82 */ /* 0x000ea20000000800 */
[----:B------:R4:W-:Y:S01]  /*43de0*/  @P1 STG.E.U8 desc[UR60][R2.64], R19 ;  /* 0x0000001302001986 */ /* 0x0009e2000c10113c */
[----:B------:R-:W-:Y:S01]  /*43df0*/  IMAD.X R9, R21, 0x1, R150, P6 ;  /* 0x0000000115097824 */ /* 0x000fe200030e0696 */
[----:B------:R-:W-:Y:S02]  /*43e00*/  ISETP.GE.AND P1, PT, R10, R129, PT ;  /* 0x000000810a00720c */ /* 0x000fe40003f26270 */
[----:B------:R-:W-:-:S03]  /*43e10*/  IADD3 R10, P6, R14, R116, RZ ;  /* 0x000000740e0a7210 */ /* 0x000fc60007fde0ff */
[----:B------:R-:W2:Y:S01]  /*43e20*/  LDC R18, c[0x0][0x228] ;  /* 0x00008a00ff127b82 */ /* 0x000ea20000000800 */
[----:B-1----:R-:W-:Y:S01]  /*43e30*/  ISETP.LT.AND P2, PT, R239, R0, !P2 ;  /* 0x00000000ef00720c */ /* 0x002fe20005741270 */
[----:B------:R-:W-:Y:S01]  /*43e40*/  IMAD.X R11, R21, 0x1, R118, P6 ;  /* 0x00000001150b7824 */ /* 0x000fe200030e0676 */
[C---:B------:R-:W-:Y:S02]  /*43e50*/  PRMT R15, R5.reuse, 0x7771, RZ ;  /* 0x00007771050f7816 */ /* 0x040fe400000000ff */
[C---:B------:R-:W-:Y:S01]  /*43e60*/  IADD3 R12, P6, R14.reuse, R154, RZ ;  /* 0x0000009a0e0c7210 */ /* 0x040fe20007fde0ff */
[----:B---3--:R-:W-:Y:S01]  /*43e70*/  IMAD.IADD R0, R14, 0x1, R23 ;  /* 0x000000010e007824 */ /* 0x008fe200078e0217 */
[----:B------:R-:W-:Y:S01]  /*43e80*/  PRMT R17, R5, 0x7772, RZ ;  /* 0x0000777205117816 */ /* 0x000fe200000000ff */
[----:B------:R1:W-:Y:S01]  /*43e90*/  @P5 STG.E.U8 desc[UR60][R8.64], R15 ;  /* 0x0000000f08005986 */ /* 0x0003e2000c10113c */
[----:B0-----:R-:W-:Y:S01]  /*43ea0*/  ISETP.LT.AND P5, PT, R245, R4, !P1 ;  /* 0x00000004f500720c */ /* 0x001fe20004fa1270 */
[----:B------:R-:W0:Y:S01]  /*43eb0*/  LDC R23, c[0x0][0x248] ;  /* 0x00009200ff177b82 */ /* 0x000e220000000800 */
[----:B------:R-:W-:Y:S01]  /*43ec0*/  IMAD.X R13, R21, 0x1, R155, P6 ;  /* 0x00000001150d7824 */ /* 0x000fe200030e069b */
[----:B----4-:R-:W-:Y:S01]  /*43ed0*/  PRMT R19, R5, 0x7773, RZ ;  /* 0x0000777305137816 */ /* 0x010fe200000000ff */
[----:B------:R3:W-:Y:S01]  /*43ee0*/  @P4 STG.E.U8 desc[UR60][R10.64], R17 ;  /* 0x000000110a004986 */ /* 0x0007e2000c10113c */
[----:B------:R-:W-:-:S02]  /*43ef0*/  SHF.R.S32.HI R21, RZ, 0x1f, R0 ;  /* 0x0000001fff157819 */ /* 0x000fc40000011400 */
[C---:B------:R-:W-:Y:S02]  /*43f00*/  IADD3 R2, P6, R0.reuse, R67, RZ ;  /* 0x0000004300027210 */ /* 0x040fe40007fde0ff */
[----:B--2---:R-:W-:Y:S01]  /*43f10*/  ISETP.LT.AND P4, PT, R243, R16, !P1 ;  /* 0x00000010f300720c */ /* 0x004fe20004f81270 */
[----:B------:R-:W2:Y:S01]  /*43f20*/  LDC R14, c[0x0][0x228] ;  /* 0x00008a00ff0e7b82 */ /* 0x000ea20000000800 */
[----:B------:R4:W-:Y:S01]  /*43f30*/  @P2 STG.E.U8 desc[UR60][R12.64], R19 ;  /* 0x000000130c002986 */ /* 0x0009e2000c10113c */
[----:B------:R-:W-:Y:S01]  /*43f40*/  IADD3 R4, P2, R0, R149, RZ ;  /* 0x0000009500047210 */ /* 0x000fe20007f5e0ff */
[C---:B------:R-:W-:Y:S01]  /*43f50*/  IMAD.X R3, R21.reuse, 0x1, R148, P6 ;  /* 0x0000000115037824 */ /* 0x040fe200030e0694 */
[C---:B-1----:R-:W-:Y:S02]  /*43f60*/  PRMT R15, R54.reuse, 0x7770, RZ ;  /* 0x00007770360f7816 */ /* 0x042fe400000000ff */
[----:B---3--:R-:W-:Y:S01]  /*43f70*/  PRMT R17, R54, 0x7771, RZ ;  /* 0x0000777136117816 */ /* 0x008fe200000000ff */
[----:B------:R-:W-:Y:S01]  /*43f80*/  IMAD.X R5, R21, 0x1, R150, P2 ;  /* 0x0000000115057824 */ /* 0x000fe200010e0696 */
[----:B------:R-:W1:Y:S01]  /*43f90*/  LDC R16, c[0x0][0x228] ;  /* 0x00008a00ff107b82 */ /* 0x000e620000000800 */
[----:B------:R3:W-:Y:S01]  /*43fa0*/  @P5 STG.E.U8 desc[UR60][R2.64], R15 ;  /* 0x0000000f02005986 */ /* 0x0007e2000c10113c */
[----:B------:R-:W-:-:S02]  /*43fb0*/  ISETP.LT.AND P5, PT, R241, R18, !P1 ;  /* 0x00000012f100720c */ /* 0x000fc40004fa1270 */
[----:B------:R-:W-:Y:S01]  /*43fc0*/  ISETP.LT.AND P1, PT, R239, R20, !P1 ;  /* 0x00000014ef00720c */ /* 0x000fe20004f21270 */
[----:B------:R2:W-:Y:S01]  /*43fd0*/  @P4 STG.E.U8 desc[UR60][R4.64], R17 ;  /* 0x0000001104004986 */ /* 0x0005e2000c10113c */
[C---:B------:R-:W-:Y:S01]  /*43fe0*/  IADD3 R8, P2, R0.reuse, R116, RZ ;  /* 0x0000007400087210 */ /* 0x040fe20007f5e0ff */
[----:B----4-:R-:W-:Y:S01]  /*43ff0*/  VIADD R12, R247, 0x3d ;  /* 0x0000003df70c7836 */ /* 0x010fe20000000000 */
[----:B------:R-:W-:Y:S01]  /*44000*/  IADD3 R10, P4, R0, R154, RZ ;  /* 0x0000009a000a7210 */ /* 0x000fe20007f9e0ff */
[----:B------:R-:W4:Y:S01]  /*44010*/  LDC R18, c[0x0][0x228] ;  /* 0x00008a00ff127b82 */ /* 0x000f220000000800 */
[C---:B------:R-:W-:Y:S01]  /*44020*/  PRMT R13, R54.reuse, 0x7773, RZ ;  /* 0x00007773360d7816 */ /* 0x040fe200000000ff */
[C---:B------:R-:W-:Y:S01]  /*44030*/  IMAD.X R9, R21.reuse, 0x1, R118, P2 ;  /* 0x0000000115097824 */ /* 0x040fe200010e0676 */
[----:B---3--:R-:W-:Y:S01]  /*44040*/  PRMT R15, R54, 0x7772, RZ ;  /* 0x00007772360f7816 */ /* 0x008fe200000000ff */
[----:B------:R-:W-:Y:S01]  /*44050*/  IMAD.X R11, R21, 0x1, R155, P4 ;  /* 0x00000001150b7824 */ /* 0x000fe200020e069b */
[----:B------:R-:W-:Y:S01]  /*44060*/  ISETP.GE.AND P2, PT, R12, R133, PT ;  /* 0x000000850c00720c */ /* 0x000fe20003f46270 */
[----:B0-----:R-:W-:-:S02]  /*44070*/  IMAD.IADD R0, R0, 0x1, R23 ;  /* 0x0000000100007824 */ /* 0x001fc400078e0217 */
[----:B------:R-:W0:Y:S01]  /*44080*/  LDC R12, c[0x0][0x228] ;  /* 0x00008a00ff0c7b82 */ /* 0x000e220000000800 */
[----:B------:R-:W-:Y:S01]  /*44090*/  @P5 STG.E.U8 desc[UR60][R8.64], R15 ;  /* 0x0000000f08005986 */ /* 0x000fe2000c10113c */
[----:B--2---:R-:W-:Y:S02]  /*440a0*/  ISETP.LT.AND P6, PT, R245, R14, !P2 ;  /* 0x0000000ef500720c */ /* 0x004fe400057c1270 */
[----:B------:R-:W-:Y:S01]  /*440b0*/  SHF.R.S32.HI R17, RZ, 0x1f, R0 ;  /* 0x0000001fff117819 */ /* 0x000fe20000011400 */
[----:B------:R2:W-:Y:S03]  /*440c0*/  @P1 STG.E.U8 desc[UR60][R10.64], R13 ;  /* 0x0000000d0a001986 */ /* 0x0005e6000c10113c */
[----:B------:R-:W3:Y:S01]  /*440d0*/  LDC R19, c[0x0][0x248] ;  /* 0x00009200ff137b82 */ /* 0x000ee20000000800 */
[----:B------:R-:W-:Y:S02]  /*440e0*/  IADD3 R2, P1, R0, R67, RZ ;  /* 0x0000004300027210 */ /* 0x000fe40007f3e0ff */
[----:B-1----:R-:W-:-:S03]  /*440f0*/  ISETP.LT.AND P5, PT, R243, R16, !P2 ;  /* 0x00000010f300720c */ /* 0x002fc600057a1270 */
[----:B------:R-:W-:Y:S01]  /*44100*/  IMAD.X R3, R17, 0x1, R148, P1 ;  /* 0x0000000111037824 */ /* 0x000fe200008e0694 */
[----:B------:R-:W-:Y:S01]  /*44110*/  IADD3 R4, P1, R0, R149, RZ ;  /* 0x0000009500047210 */ /* 0x000fe20007f3e0ff */
[----:B------:R-:W1:Y:S01]  /*44120*/  LDC R14, c[0x0][0x228] ;  /* 0x00008a00ff0e7b82 */ /* 0x000e620000000800 */
[----:B--2---:R-:W-:Y:S01]  /*44130*/  VIADD R10, R247, 0x3e ;  /* 0x0000003ef70a7836 */ /* 0x004fe20000000000 */
[----:B------:R-:W-:Y:S02]  /*44140*/  PRMT R15, R6, 0x7770, RZ ;  /* 0x00007770060f7816 */ /* 0x000fe400000000ff */
[----:B------:R-:W-:-:S04]  /*44150*/  IMAD.X R5, R17, 0x1, R150, P1 ;  /* 0x0000000111057824 */ /* 0x000fc800008e0696 */
[----:B------:R-:W2:Y:S01]  /*44160*/  LDC R20, c[0x0][0x228] ;  /* 0x00008a00ff147b82 */ /* 0x000ea20000000800 */
[----:B------:R-:W-:Y:S01]  /*44170*/  ISETP.GE.AND P1, PT, R10, R137, PT ;  /* 0x000000890a00720c */ /* 0x000fe20003f26270 */
[----:B------:R3:W-:Y:S01]  /*44180*/  @P6 STG.E.U8 desc[UR60][R2.64], R15 ;  /* 0x0000000f02006986 */ /* 0x0007e2000c10113c */
[----:B------:R-:W-:Y:S02]  /*44190*/  IADD3 R8, P6, R0, R116, RZ ;  /* 0x0000007400087210 */ /* 0x000fe40007fde0ff */
[----:B------:R-:W-:-:S03]  /*441a0*/  PRMT R13, R6, 0x7771, RZ ;  /* 0x00007771060d7816 */ /* 0x000fc600000000ff */
[----:B------:R-:W2:Y:S01]  /*441b0*/  LDC R10, c[0x0][0x228] ;  /* 0x00008a00ff0a7b82 */ /* 0x000ea20000000800 */
[----:B----4-:R-:W-:Y:S01]  /*441c0*/  ISETP.LT.AND P4, PT, R241, R18, !P2 ;  /* 0x00000012f100720c */ /* 0x010fe20005781270 */
[----:B------:R-:W-:Y:S01]  /*441d0*/  IMAD.X R9, R17, 0x1, R118, P6 ;  /* 0x0000000111097824 */ /* 0x000fe200030e0676 */
[----:B------:R4:W-:Y:S01]  /*441e0*/  @P5 STG.E.U8 desc[UR60][R4.64], R13 ;  /* 0x0000000d04005986 */ /* 0x0009e2000c10113c */
[----:B0-----:R-:W-:Y:S01]  /*441f0*/  ISETP.LT.AND P6, PT, R239, R12, !P2 ;  /* 0x0000000cef00720c */ /* 0x001fe200057c1270 */
[C---:B---3--:R-:W-:Y:S01]  /*44200*/  IMAD.IADD R12, R0.reuse, 0x1, R19 ;  /* 0x00000001000c7824 */ /* 0x048fe200078e0213 */
[----:B------:R-:W-:Y:S02]  /*44210*/  IADD3 R2, P5, R0, R154, RZ ;  /* 0x0000009a00027210 */ /* 0x000fe40007fbe0ff */
[----:B------:R-:W0:Y:S01]  /*44220*/  LDC R0, c[0x0][0x228] ;  /* 0x00008a00ff007b82 */ /* 0x000e220000000800 */
[----:B------:R-:W-:Y:S02]  /*44230*/  PRMT R11, R6, 0x7772, RZ ;  /* 0x00007772060b7816 */ /* 0x000fe400000000ff */
[----:B------:R-:W-:-:S05]  /*44240*/  IMAD.X R3, R17, 0x1, R155, P5 ;  /* 0x0000000111037824 */ /* 0x000fca00028e069b */
[----:B------:R-:W3:Y:S01]  /*44250*/  LDC R21, c[0x0][0x248] ;  /* 0x00009200ff157b82 */ /* 0x000ee20000000800 */
[----:B----4-:R-:W-:Y:S01]  /*44260*/  PRMT R13, R6, 0x7773, RZ ;  /* 0x00007773060d7816 */ /* 0x010fe200000000ff */
[----:B------:R4:W-:Y:S01]  /*44270*/  @P4 STG.E.U8 desc[UR60][R8.64], R11 ;  /* 0x0000000b08004986 */ /* 0x0009e2000c10113c */
[----:B-1----:R-:W-:Y:S02]  /*44280*/  ISETP.LT.AND P2, PT, R245, R14, !P1 ;  /* 0x0000000ef500720c */ /* 0x002fe40004f41270 */
[----:B------:R-:W-:-:S03]  /*44290*/  SHF.R.S32.HI R19, RZ, 0x1f, R12 ;  /* 0x0000001fff137819 */ /* 0x000fc6000001140c */
[----:B------:R-:W1:Y:S01]  /*442a0*/  LDC R6, c[0x0][0x228] ;  /* 0x00008a00ff067b82 */ /* 0x000e620000000800 */
[----:B------:R-:W-:Y:S01]  /*442b0*/  IADD3 R4, P5, R12, R67, RZ ;  /* 0x000000430c047210 */ /* 0x000fe20007fbe0ff */
[----:B------:R4:W-:Y:S01]  /*442c0*/  @P6 STG.E.U8 desc[UR60][R2.64], R13 ;  /* 0x0000000d02006986 */ /* 0x0009e2000c10113c */
[----:B--2---:R-:W-:-:S05]  /*442d0*/  ISETP.LT.AND P4, PT, R243, R20, !P1 ;  /* 0x00000014f300720c */ /* 0x004fca0004f81270 */
[----:B------:R-:W2:Y:S01]  /*442e0*/  LDC R16, c[0x0][0x228] ;  /* 0x00008a00ff107b82 */ /* 0x000ea20000000800 */
[----:B----4-:R-:W-:Y:S01]  /*442f0*/  IADD3 R8, P6, R12, R149, RZ ;  /* 0x000000950c087210 */ /* 0x010fe20007fde0ff */
[----:B------:R-:W-:Y:S01]  /*44300*/  IMAD.X R5, R19, 0x1, R148, P5 ;  /* 0x0000000113057824 */ /* 0x000fe200028e0694 */
[----:B------:R-:W-:-:S05]  /*44310*/  ISETP.LT.AND P5, PT, R241, R10, !P1 ;  /* 0x0000000af100720c */ /* 0x000fca0004fa1270 */
[----:B------:R-:W4:Y:S01]  /*44320*/  LDC R14, c[0x0][0x228] ;  /* 0x00008a00ff0e7b82 */ /* 0x000f220000000800 */
[----:B------:R-:W-:Y:S01]  /*44330*/  PRMT R17, R55, 0x7770, RZ ;  /* 0x0000777037117816 */ /* 0x000fe200000000ff */
[----:B------:R-:W-:Y:S01]  /*44340*/  IMAD.X R9, R19, 0x1, R150, P6 ;  /* 0x0000000113097824 */ /* 0x000fe200030e0696 */
[C---:B------:R-:W-:Y:S02]  /*44350*/  PRMT R15, R55.reuse, 0x7771, RZ ;  /* 0x00007771370f7816 */ /* 0x040fe400000000ff */
[----:B------:R-:W-:Y:S01]  /*44360*/  IADD3 R10, P6, R12, R116, RZ ;  /* 0x000000740c0a7210 */ /* 0x000fe20007fde0ff */
[----:B------:R1:W-:Y:S01]  /*44370*/  @P2 STG.E.U8 desc[UR60][R4.64], R17 ;  /* 0x0000001104002986 */ /* 0x0003e2000c10113c */
[----:B------:R-:W-:-:S03]  /*44380*/  PRMT R13, R55, 0x7772, RZ ;  /* 0x00007772370d7816 */ /* 0x000fc600000000ff */
[----:B------:R4:W-:Y:S01]  /*44390*/  @P4 STG.E.U8 desc[UR60][R8.64], R15 ;  /* 0x0000000f08004986 */ /* 0x0009e2000c10113c */
[----:B------:R-:W-:Y:S01]  /*443a0*/  IMAD.X R11, R19, 0x1, R118, P6 ;  /* 0x00000001130b7824 */ /* 0x000fe200030e0676 */
[----:B0-----:R-:W-:Y:S01]  /*443b0*/  ISETP.LT.AND P4, PT, R241, R0, !P0 ;  /* 0x00000000f100720c */ /* 0x001fe20004781270 */
[C---:B---3--:R-:W-:Y:S01]  /*443c0*/  IMAD.IADD R0, R12.reuse, 0x1, R21 ;  /* 0x000000010c007824 */ /* 0x048fe200078e0215 */
[----:B-1----:R-:W-:Y:S02]  /*443d0*/  ISETP.LT.AND P1, PT, R239, R6, !P1 ;  /* 0x00000006ef00720c */ /* 0x002fe40004f21270 */
[----:B------:R0:W-:Y:S01]  /*443e0*/  @P5 STG.E.U8 desc[UR60][R10.64], R13 ;  /* 0x0000000d0a005986 */ /* 0x0001e2000c10113c */
[----:B------:R-:W-:Y:S02]  /*443f0*/  IADD3 R2, P5, R12, R154, RZ ;  /* 0x0000009a0c027210 */ /* 0x000fe40007fbe0ff */
[----:B------:R-:W-:Y:S02]  /*44400*/  IADD3 R4, P6, R0, R67, RZ ;  /* 0x0000004300047210 */ /* 0x000fe40007fde0ff */
[----:B------:R-:W-:-:S02]  /*44410*/  SHF.R.S32.HI R17, RZ, 0x1f, R0 ;  /* 0x0000001fff117819 */ /* 0x000fc40000011400 */
[----:B--2---:R-:W-:Y:S01]  /*44420*/  ISETP.LT.AND P2, PT, R243, R16, !P0 ;  /* 0x00000010f300720c */ /* 0x004fe20004741270 */
[----:B------:R-:W-:Y:S01]  /*44430*/  IMAD.X R3, R19, 0x1, R155, P5 ;  /* 0x0000000113037824 */ /* 0x000fe200028e069b */
[----:B----4-:R-:W-:Y:S01]  /*44440*/  ISETP.LT.AND P0, PT, R239, R14, !P0 ;  /* 0x0000000eef00720c */ /* 0x010fe20004701270 */
[----:B------:R-:W-:Y:S01]  /*44450*/  IMAD.X R5, R17, 0x1, R148, P6 ;  /* 0x0000000111057824 */ /* 0x000fe200030e0694 */
[C---:B------:R-:W-:Y:S02]  /*44460*/  IADD3 R8, P5, R0.reuse, R149, RZ ;  /* 0x0000009500087210 */ /* 0x040fe40007fbe0ff */
[----:B------:R-:W-:Y:S02]  /*44470*/  IADD3 R116, P6, R0, R116, RZ ;  /* 0x0000007400747210 */ /* 0x000fe40007fde0ff */
[----:B------:R-:W-:Y:S02]  /*44480*/  PRMT R55, R55, 0x7773, RZ ;  /* 0x0000777337377816 */ /* 0x000fe400000000ff */
[----:B0-----:R-:W-:-:S02]  /*44490*/  PRMT R11, R7, 0x7773, RZ ;  /* 0x00007773070b7816 */ /* 0x001fc400000000ff */
[C---:B------:R-:W-:Y:S02]  /*444a0*/  PRMT R13, R7.reuse, 0x7772, RZ ;  /* 0x00007772070d7816 */ /* 0x040fe400000000ff */
[----:B------:R-:W-:Y:S01]  /*444b0*/  PRMT R15, R7, 0x7771, RZ ;  /* 0x00007771070f7816 */ /* 0x000fe200000000ff */
[----:B------:R-:W-:Y:S01]  /*444c0*/  IMAD.X R9, R17, 0x1, R150, P5 ;  /* 0x0000000111097824 */ /* 0x000fe200028e0696 */
[----:B------:R-:W-:Y:S01]  /*444d0*/  PRMT R7, R7, 0x7770, RZ ;  /* 0x0000777007077816 */ /* 0x000fe200000000ff */
[----:B------:R-:W-:Y:S01]  /*444e0*/  IMAD.X R117, R17, 0x1, R118, P6 ;  /* 0x0000000111757824 */ /* 0x000fe200030e0676 */
[----:B------:R0:W-:Y:S01]  /*444f0*/  @P1 STG.E.U8 desc[UR60][R2.64], R55 ;  /* 0x0000003702001986 */ /* 0x0001e2000c10113c */
[----:B------:R-:W-:-:S03]  /*44500*/  IADD3 R154, P5, R0, R154, RZ ;  /* 0x0000009a009a7210 */ /* 0x000fc60007fbe0ff */
[----:B------:R0:W-:Y:S04]  /*44510*/  @P3 STG.E.U8 desc[UR60][R4.64], R7 ;  /* 0x0000000704003986 */ /* 0x0001e8000c10113c */
[----:B------:R0:W-:Y:S01]  /*44520*/  @P2 STG.E.U8 desc[UR60][R8.64], R15 ;  /* 0x0000000f08002986 */ /* 0x0001e2000c10113c */
[----:B------:R-:W-:-:S03]  /*44530*/  IMAD.X R155, R17, 0x1, R155, P5 ;  /* 0x00000001119b7824 */ /* 0x000fc600028e069b */
[----:B------:R0:W-:Y:S01]  /*44540*/  @P4 STG.E.U8 desc[UR60][R116.64], R13 ;  /* 0x0000000d74004986 */ /* 0x0001e2000c10113c */
[----:B------:R-:W-:Y:S05]  /*44550*/  @!P0 EXIT ;  /* 0x000000000000894d */ /* 0x000fea0003800000 */
[----:B------:R-:W-:Y:S01]  /*44560*/  STG.E.U8 desc[UR60][R154.64], R11 ;  /* 0x0000000b9a007986 */ /* 0x000fe2000c10113c */
[----:B------:R-:W-:Y:S05]  /*44570*/  EXIT ;  /* 0x000000000000794d */ /* 0x000fea0003800000 */
.L_x_3:
[----:B------:R-:W-:-:S00]  /*44580*/  BRA `(.L_x_3) ;  /* 0xfffffffc00fc7947 */ /* 0x000fc0000383ffff */
[----:B------:R-:W-:-:S00]  /*44590*/  NOP ;  /* 0x0000000000007918 */ /* 0x000fc00000000000 */
        /* <DEDUP_REMOVED lines=14> */
.L_x_4:


//--------------------- .nv.shared.matmul_kernel  --------------------------
	.section	.nv.shared.matmul_kernel,"aw",@nobits
	.sectionflags	@""
	.align	16
	.zero		1024


//--------------------- .nv.shared.reserved.0     --------------------------
	.section	.nv.shared.reserved.0,"aw",@nobits
	.weak		__nv_reservedSMEM_offset_0_alias
	.size		__nv_reservedSMEM_offset_0_alias, 0, 0
	.other		__nv_reservedSMEM_offset_0_alias,@"STO_CUDA_RESERVED_SHARED STV_DEFAULT"
__nv_reservedSMEM_offset_0_alias:
	.zero		0


//--------------------- .nv.constant0.matmul_kernel --------------------------
	.section	.nv.constant0.matmul_kernel,"a",@progbits
	.sectionflags	@""
	.align	4
.nv.constant0.matmul_kernel:
	.zero		608


//--------------------- SYMBOLS --------------------------

	.type		.nv.reservedSmem.offset0,@object
	.size		.nv.reservedSmem.offset0,0x4
